// auto-generated by cutlass_sweep.fmha — config: {"arch": "sm_90", "direction": "fwd", "dtype": "e4m3", "head_dim": 160, "mask": "causal", "schedule": "cooperative", "tile_kv": 256, "tile_q": 128}
#include "cutlass/cutlass.h"
#include "cute/tensor.hpp"
#include "cutlass/device_kernel.h"
#include "cutlass/kernel_hardware_info.h"
#include "88_hopper_fmha/collective/fmha_fusion.hpp"
#include "88_hopper_fmha/kernel/fmha_kernel_builder.hpp"

using namespace cute;
using Element = cutlass::float_e4m3_t;
using TileShape = Shape<_128, _256, _160>;
using StrideQ = cute::tuple<int, _1, cute::tuple<int, int>>;
using StrideK = cute::tuple<int, _1, cute::tuple<int, int>>;
using StrideV = cute::tuple<cute::_1, int, cute::tuple<int, int>>;

using Kernel = typename cutlass::fmha::kernel::FmhaBuilder<
    Element, float, float,
    TileShape, StrideQ, StrideK, StrideV,
    cutlass::fmha::collective::CausalFusion,
    cutlass::gemm::KernelTmaWarpSpecializedCooperative
  >::Kernel;

auto* _anchor = &cutlass::device_kernel<Kernel>;


// ===== COMPILED SASS (sm_90a) =====

	.target	sm_90a

	.elftype	@"ET_EXEC"


//--------------------- .note.nv.tkinfo           --------------------------
	.section	.note.nv.tkinfo,"",@"SHT_NOTE"
	.sectionflags	@"SHF_NOTE_NV_TKINFO"
	.tkinfo
        /*0018*/ 	.word	0x00000002
        /*0030*/ 	.string	""
        /*0030*/ 	.string	"ptxas"
        /*0030*/ 	.string	"Cuda compilation tools, release 13.0, V13.0.88"
        /*0030*/ 	.string	"Build cuda_13.0.r13.0/compiler.36424714_0"
        /*0030*/ 	.string	"-arch sm_90a -m 64 "



//--------------------- .note.nv.cuinfo           --------------------------
	.section	.note.nv.cuinfo,"",@"SHT_NOTE"
	.sectionflags	@"SHF_NOTE_NV_CUINFO"
        /*0018*/ 	.short	0x0002
        /*001a*/ 	.short	0x005a
        /*001c*/ 	.short	0x0082
	.zero		2


//--------------------- .nv.info                  --------------------------
	.section	.nv.info,"",@"SHT_CUDA_INFO"
	.align	4


	//----- nvinfo : EIATTR_REGCOUNT
	.align		4
        /*0000*/ 	.byte	0x04, 0x2f
        /*0002*/ 	.short	(.L_16 - .L_15)
	.align		4
.L_15:
        /*0004*/ 	.word	index@(_ZN7cutlass13device_kernelINS_4fmha6kernel28FmhaKernelTmaWarpSpecializedINS1_10collective30FmhaMainloopTmaWarpSpecializedINS_12float_e4m3_tEffN4cute5tupleIJNS7_1CILi128EEENS9_ILi256EEENS9_ILi160EEEEEENS8_IJiNS9_ILi1EEENS8_IJiiEEEEEESG_NS8_IJSE_iSF_EEENS4_12CausalFusionEJEEENS4_15FmhaFwdEpilogueIS6_fNS8_IJNS9_ILi64EEESC_SB_EEEEENS2_23IndividualTileSchedulerEJEEEEEvNT_6ParamsE)
        /*0008*/ 	.word	0x000000a8


	//----- nvinfo : EIATTR_FRAME_SIZE
	.align		4
.L_16:
        /*000c*/ 	.byte	0x04, 0x11
        /*000e*/ 	.short	(.L_18 - .L_17)
	.align		4
.L_17:
        /*0010*/ 	.word	index@($__internal_0_$__cuda_sm20_rcp_rn_f32_slowpath)
        /*0014*/ 	.word	0x00000000


	//----- nvinfo : EIATTR_FRAME_SIZE
	.align		4
.L_18:
        /*0018*/ 	.byte	0x04, 0x11
        /*001a*/ 	.short	(.L_20 - .L_19)
	.align		4
.L_19:
        /*001c*/ 	.word	index@(_ZN7cutlass13device_kernelINS_4fmha6kernel28FmhaKernelTmaWarpSpecializedINS1_10collective30FmhaMainloopTmaWarpSpecializedINS_12float_e4m3_tEffN4cute5tupleIJNS7_1CILi128EEENS9_ILi256EEENS9_ILi160EEEEEENS8_IJiNS9_ILi1EEENS8_IJiiEEEEEESG_NS8_IJSE_iSF_EEENS4_12CausalFusionEJEEENS4_15FmhaFwdEpilogueIS6_fNS8_IJNS9_ILi64EEESC_SB_EEEEENS2_23IndividualTileSchedulerEJEEEEEvNT_6ParamsE)
        /*0020*/ 	.word	0x00000000


	//----- nvinfo : EIATTR_MIN_STACK_SIZE
	.align		4
.L_20:
        /*0024*/ 	.byte	0x04, 0x12
        /*0026*/ 	.short	(.L_22 - .L_21)
	.align		4
.L_21:
        /*0028*/ 	.word	index@(_ZN7cutlass13device_kernelINS_4fmha6kernel28FmhaKernelTmaWarpSpecializedINS1_10collective30FmhaMainloopTmaWarpSpecializedINS_12float_e4m3_tEffN4cute5tupleIJNS7_1CILi128EEENS9_ILi256EEENS9_ILi160EEEEEENS8_IJiNS9_ILi1EEENS8_IJiiEEEEEESG_NS8_IJSE_iSF_EEENS4_12CausalFusionEJEEENS4_15FmhaFwdEpilogueIS6_fNS8_IJNS9_ILi64EEESC_SB_EEEEENS2_23IndividualTileSchedulerEJEEEEEvNT_6ParamsE)
        /*002c*/ 	.word	0x00000000
.L_22:


//--------------------- .nv.compat                --------------------------
	.section	.nv.compat,"",@"SHT_CUDA_COMPAT_INFO"
	.align	4
        /*0000*/ 	.byte	0x02, 0x09, 0x01, 0x00, 0x02, 0x02, 0x04, 0x00, 0x02, 0x05, 0x05, 0x00, 0x03, 0x07, 0x01, 0x01
        /*0010*/ 	.byte	0x02, 0x03, 0x01, 0x00, 0x02, 0x06, 0x01, 0x00, 0x04, 0x0b, 0x08, 0x00, 0x00, 0x00, 0x00, 0x00
        /*0020*/ 	.byte	0x00, 0x00, 0x00, 0x00


//--------------------- .nv.info._ZN7cutlass13device_kernelINS_4fmha6kernel28FmhaKernelTmaWarpSpecializedINS1_10collective30FmhaMainloopTmaWarpSpecializedINS_12float_e4m3_tEffN4cute5tupleIJNS7_1CILi128EEENS9_ILi256EEENS9_ILi160EEEEEENS8_IJiNS9_ILi1EEENS8_IJiiEEEEEESG_NS8_IJSE_iSF_EEENS4_12CausalFusionEJEEENS4_15FmhaFwdEpilogueIS6_fNS8_IJNS9_ILi64EEESC_SB_EEEEENS2_23IndividualTileSchedulerEJEEEEEvNT_6ParamsE --------------------------
	.section	.nv.info._ZN7cutlass13device_kernelINS_4fmha6kernel28FmhaKernelTmaWarpSpecializedINS1_10collective30FmhaMainloopTmaWarpSpecializedINS_12float_e4m3_tEffN4cute5tupleIJNS7_1CILi128EEENS9_ILi256EEENS9_ILi160EEEEEENS8_IJiNS9_ILi1EEENS8_IJiiEEEEEESG_NS8_IJSE_iSF_EEENS4_12CausalFusionEJEEENS4_15FmhaFwdEpilogueIS6_fNS8_IJNS9_ILi64EEESC_SB_EEEEENS2_23IndividualTileSchedulerEJEEEEEvNT_6ParamsE,"",@"SHT_CUDA_INFO"
	.sectionflags	@""
	.align	4


	//----- nvinfo : EIATTR_CUDA_API_VERSION
	.align		4
        /*0000*/ 	.byte	0x04, 0x37
        /*0002*/ 	.short	(.L_24 - .L_23)
.L_23:
        /*0004*/ 	.word	0x00000082


	//----- nvinfo : EIATTR_KPARAM_INFO
	.align		4
.L_24:
        /*0008*/ 	.byte	0x04, 0x17
        /*000a*/ 	.short	(.L_26 - .L_25)
.L_25:
        /*000c*/ 	.word	0x00000000
        /*0010*/ 	.short	0x0000
        /*0012*/ 	.short	0x0070
        /*0014*/ 	.byte	0x00, 0xf0, 0x01, 0x20


	//----- nvinfo : EIATTR_SPARSE_MMA_MASK
	.align		4
.L_26:
        /*0018*/ 	.byte	0x03, 0x50
        /*001a*/ 	.short	0x0000


	//----- nvinfo : EIATTR_MAXREG_COUNT
	.align		4
        /*001c*/ 	.byte	0x03, 0x1b
        /*001e*/ 	.short	0x00a8


	//----- nvinfo : EIATTR_NUM_BARRIERS
	.align		4
        /*0020*/ 	.byte	0x02, 0x4c
        /*0022*/ 	.byte	0x02
	.zero		1


	//----- nvinfo : EIATTR_EXTERNS
	.align		4
        /*0024*/ 	.byte	0x04, 0x0f
        /*0026*/ 	.short	(.L_28 - .L_27)


	//   ....[0]....
	.align		4
.L_27:
        /*0028*/ 	.word	index@(__assertfail)


	//----- nvinfo : EIATTR_MERCURY_ISA_VERSION
	.align		4
.L_28:
        /*002c*/ 	.byte	0x03, 0x5f
        /*002e*/ 	.short	0x0101


	//----- nvinfo : EIATTR_INT_WARP_WIDE_INSTR_OFFSETS
	.align		4
        /*0030*/ 	.byte	0x04, 0x31
        /*0032*/ 	.short	(.L_30 - .L_29)


	//   ....[0]....
.L_29:
        /*0034*/ 	.word	0x000006f0


	//   ....[1]....
        /*0038*/ 	.word	0x00000700


	//   ....[2]....
        /*003c*/ 	.word	0x00000710


	//   ....[3]....
        /*0040*/ 	.word	0x00000720


	//   ....[4]....
        /*0044*/ 	.word	0x00000790


	//----- nvinfo : EIATTR_COOP_GROUP_MASK_REGIDS
	.align		4
.L_30:
        /*0048*/ 	.byte	0x04, 0x29
        /*004a*/ 	.short	(.L_32 - .L_31)


	//   ....[0]....
.L_31:
        /*004c*/ 	.word	0xffffffff


	//   ....[1]....
        /*0050*/ 	.word	0xffffffff


	//   ....[2]....
        /*0054*/ 	.word	0xffffffff


	//   ....[3]....
        /*0058*/ 	.word	0xffffffff


	//   ....[4]....
        /*005c*/ 	.word	0xffffffff


	//   ....[5]....
        /*0060*/ 	.word	0xffffffff


	//   ....[6]....
        /*0064*/ 	.word	0xffffffff


	//   ....[7]....
        /*0068*/ 	.word	0xffffffff


	//   ....[8]....
        /*006c*/ 	.word	0xffffffff


	//   ....[9]....
        /*0070*/ 	.word	0xffffffff


	//   ....[10]....
        /*0074*/ 	.word	0xffffffff


	//   ....[11]....
        /*0078*/ 	.word	0xffffffff


	//   ....[12]....
        /*007c*/ 	.word	0xffffffff


	//   ....[13]....
        /*0080*/ 	.word	0xffffffff


	//   ....[14]....
        /*0084*/ 	.word	0xffffffff


	//   ....[15]....
        /*0088*/ 	.word	0xffffffff


	//   ....[16]....
        /*008c*/ 	.word	0xffffffff


	//   ....[17]....
        /*0090*/ 	.word	0xffffffff


	//   ....[18]....
        /*0094*/ 	.word	0xffffffff


	//   ....[19]....
        /*0098*/ 	.word	0xffffffff


	//   ....[20]....
        /*009c*/ 	.word	0xffffffff


	//   ....[21]....
        /*00a0*/ 	.word	0xffffffff


	//   ....[22]....
        /*00a4*/ 	.word	0xffffffff


	//   ....[23]....
        /*00a8*/ 	.word	0xffffffff


	//   ....[24]....
        /*00ac*/ 	.word	0xffffffff


	//   ....[25]....
        /*00b0*/ 	.word	0xffffffff


	//   ....[26]....
        /*00b4*/ 	.word	0xffffffff


	//   ....[27]....
        /*00b8*/ 	.word	0xffffffff


	//   ....[28]....
        /*00bc*/ 	.word	0xffffffff


	//   ....[29]....
        /*00c0*/ 	.word	0xffffffff


	//   ....[30]....
        /*00c4*/ 	.word	0xffffffff


	//   ....[31]....
        /*00c8*/ 	.word	0xffffffff


	//   ....[32]....
        /*00cc*/ 	.word	0xffffffff


	//   ....[33]....
        /*00d0*/ 	.word	0xffffffff


	//   ....[34]....
        /*00d4*/ 	.word	0xffffffff


	//   ....[35]....
        /*00d8*/ 	.word	0xffffffff


	//   ....[36]....
        /*00dc*/ 	.word	0xffffffff


	//   ....[37]....
        /*00e0*/ 	.word	0xffffffff


	//   ....[38]....
        /*00e4*/ 	.word	0xffffffff


	//   ....[39]....
        /*00e8*/ 	.word	0xffffffff


	//   ....[40]....
        /*00ec*/ 	.word	0xffffffff


	//   ....[41]....
        /*00f0*/ 	.word	0xffffffff


	//   ....[42]....
        /*00f4*/ 	.word	0xffffffff


	//   ....[43]....
        /*00f8*/ 	.word	0xffffffff


	//   ....[44]....
        /*00fc*/ 	.word	0xffffffff


	//   ....[45]....
        /*0100*/ 	.word	0xffffffff


	//   ....[46]....
        /*0104*/ 	.word	0xffffffff


	//   ....[47]....
        /*0108*/ 	.word	0xffffffff


	//   ....[48]....
        /*010c*/ 	.word	0xffffffff


	//   ....[49]....
        /*0110*/ 	.word	0xffffffff


	//   ....[50]....
        /*0114*/ 	.word	0xffffffff


	//   ....[51]....
        /*0118*/ 	.word	0xffffffff


	//   ....[52]....
        /*011c*/ 	.word	0xffffffff


	//   ....[53]....
        /*0120*/ 	.word	0xffffffff


	//   ....[54]....
        /*0124*/ 	.word	0xffffffff


	//   ....[55]....
        /*0128*/ 	.word	0xffffffff


	//   ....[56]....
        /*012c*/ 	.word	0xffffffff


	//   ....[57]....
        /*0130*/ 	.word	0xffffffff


	//   ....[58]....
        /*0134*/ 	.word	0xffffffff


	//   ....[59]....
        /*0138*/ 	.word	0xffffffff


	//   ....[60]....
        /*013c*/ 	.word	0xffffffff


	//   ....[61]....
        /*0140*/ 	.word	0xffffffff


	//   ....[62]....
        /*0144*/ 	.word	0xffffffff


	//   ....[63]....
        /*0148*/ 	.word	0xffffffff


	//   ....[64]....
        /*014c*/ 	.word	0xffffffff


	//   ....[65]....
        /*0150*/ 	.word	0xffffffff


	//   ....[66]....
        /*0154*/ 	.word	0xffffffff


	//   ....[67]....
        /*0158*/ 	.word	0xffffffff


	//   ....[68]....
        /*015c*/ 	.word	0xffffffff


	//   ....[69]....
        /*0160*/ 	.word	0xffffffff


	//   ....[70]....
        /*0164*/ 	.word	0xffffffff


	//   ....[71]....
        /*0168*/ 	.word	0xffffffff


	//   ....[72]....
        /*016c*/ 	.word	0xffffffff


	//   ....[73]....
        /*0170*/ 	.word	0xffffffff


	//   ....[74]....
        /*0174*/ 	.word	0xffffffff


	//   ....[75]....
        /*0178*/ 	.word	0xffffffff


	//   ....[76]....
        /*017c*/ 	.word	0xffffffff


	//   ....[77]....
        /*0180*/ 	.word	0xffffffff


	//   ....[78]....
        /*0184*/ 	.word	0xffffffff


	//   ....[79]....
        /*0188*/ 	.word	0xffffffff


	//   ....[80]....
        /*018c*/ 	.word	0xffffffff


	//   ....[81]....
        /*0190*/ 	.word	0xffffffff


	//   ....[82]....
        /*0194*/ 	.word	0xffffffff


	//   ....[83]....
        /*0198*/ 	.word	0xffffffff


	//   ....[84]....
        /*019c*/ 	.word	0xffffffff


	//   ....[85]....
        /*01a0*/ 	.word	0xffffffff


	//   ....[86]....
        /*01a4*/ 	.word	0xffffffff


	//   ....[87]....
        /*01a8*/ 	.word	0xffffffff


	//   ....[88]....
        /*01ac*/ 	.word	0xffffffff


	//   ....[89]....
        /*01b0*/ 	.word	0xffffffff


	//   ....[90]....
        /*01b4*/ 	.word	0xffffffff


	//   ....[91]....
        /*01b8*/ 	.word	0xffffffff


	//   ....[92]....
        /*01bc*/ 	.word	0xffffffff


	//   ....[93]....
        /*01c0*/ 	.word	0xffffffff


	//   ....[94]....
        /*01c4*/ 	.word	0xffffffff


	//   ....[95]....
        /*01c8*/ 	.word	0xffffffff


	//   ....[96]....
        /*01cc*/ 	.word	0xffffffff


	//   ....[97]....
        /*01d0*/ 	.word	0xffffffff


	//   ....[98]....
        /*01d4*/ 	.word	0xffffffff


	//   ....[99]....
        /*01d8*/ 	.word	0xffffffff


	//   ....[100]....
        /*01dc*/ 	.word	0xffffffff


	//   ....[101]....
        /*01e0*/ 	.word	0xffffffff


	//   ....[102]....
        /*01e4*/ 	.word	0xffffffff


	//   ....[103]....
        /*01e8*/ 	.word	0xffffffff


	//   ....[104]....
        /*01ec*/ 	.word	0xffffffff


	//   ....[105]....
        /*01f0*/ 	.word	0xffffffff


	//   ....[106]....
        /*01f4*/ 	.word	0xffffffff


	//   ....[107]....
        /*01f8*/ 	.word	0xffffffff


	//   ....[108]....
        /*01fc*/ 	.word	0xffffffff


	//   ....[109]....
        /*0200*/ 	.word	0xffffffff


	//   ....[110]....
        /*0204*/ 	.word	0xffffffff


	//   ....[111]....
        /*0208*/ 	.word	0xffffffff


	//   ....[112]....
        /*020c*/ 	.word	0xffffffff


	//   ....[113]....
        /*0210*/ 	.word	0xffffffff


	//   ....[114]....
        /*0214*/ 	.word	0xffffffff


	//   ....[115]....
        /*0218*/ 	.word	0xffffffff


	//   ....[116]....
        /*021c*/ 	.word	0xffffffff


	//   ....[117]....
        /*0220*/ 	.word	0xffffffff


	//----- nvinfo : EIATTR_COOP_GROUP_INSTR_OFFSETS
	.align		4
.L_32:
        /*0224*/ 	.byte	0x04, 0x28
        /*0226*/ 	.short	(.L_34 - .L_33)


	//   ....[0]....
.L_33:
        /*0228*/ 	.word	0x00000050


	//   ....[1]....
        /*022c*/ 	.word	0x00000080


	//   ....[2]....
        /*0230*/ 	.word	0x000001b0


	//   ....[3]....
        /*0234*/ 	.word	0x00000370


	//   ....[4]....
        /*0238*/ 	.word	0x00000530


	//   ....[5]....
        /*023c*/ 	.word	0x00000690


	//   ....[6]....
        /*0240*/ 	.word	0x00002a10


	//   ....[7]....
        /*0244*/ 	.word	0x00002af0


	//   ....[8]....
        /*0248*/ 	.word	0x00002b40


	//   ....[9]....
        /*024c*/ 	.word	0x00002c10


	//   ....[10]....
        /*0250*/ 	.word	0x000074f0


	//   ....[11]....
        /*0254*/ 	.word	0x00007530


	//   ....[12]....
        /*0258*/ 	.word	0x00007570


	//   ....[13]....
        /*025c*/ 	.word	0x000075b0


	//   ....[14]....
        /*0260*/ 	.word	0x000075f0


	//   ....[15]....
        /*0264*/ 	.word	0x00007630


	//   ....[16]....
        /*0268*/ 	.word	0x00007cf0


	//   ....[17]....
        /*026c*/ 	.word	0x00007d60


	//   ....[18]....
        /*0270*/ 	.word	0x00007d90


	//   ....[19]....
        /*0274*/ 	.word	0x00007dd0


	//   ....[20]....
        /*0278*/ 	.word	0x00007e30


	//   ....[21]....
        /*027c*/ 	.word	0x00007e60


	//   ....[22]....
        /*0280*/ 	.word	0x00007e90


	//   ....[23]....
        /*0284*/ 	.word	0x00007ec0


	//   ....[24]....
        /*0288*/ 	.word	0x00007ef0


	//   ....[25]....
        /*028c*/ 	.word	0x00007f20


	//   ....[26]....
        /*0290*/ 	.word	0x00007f50


	//   ....[27]....
        /*0294*/ 	.word	0x00007f80


	//   ....[28]....
        /*0298*/ 	.word	0x00007fb0


	//   ....[29]....
        /*029c*/ 	.word	0x00007fe0


	//   ....[30]....
        /*02a0*/ 	.word	0x00008010


	//   ....[31]....
        /*02a4*/ 	.word	0x00008040


	//   ....[32]....
        /*02a8*/ 	.word	0x00008070


	//   ....[33]....
        /*02ac*/ 	.word	0x000080a0


	//   ....[34]....
        /*02b0*/ 	.word	0x000080d0


	//   ....[35]....
        /*02b4*/ 	.word	0x00008100


	//   ....[36]....
        /*02b8*/ 	.word	0x00008130


	//   ....[37]....
        /*02bc*/ 	.word	0x00008160


	//   ....[38]....
        /*02c0*/ 	.word	0x00008190


	//   ....[39]....
        /*02c4*/ 	.word	0x000081c0


	//   ....[40]....
        /*02c8*/ 	.word	0x000081f0


	//   ....[41]....
        /*02cc*/ 	.word	0x00008220


	//   ....[42]....
        /*02d0*/ 	.word	0x000097b0


	//   ....[43]....
        /*02d4*/ 	.word	0x000097d0


	//   ....[44]....
        /*02d8*/ 	.word	0x0000ad10


	//   ....[45]....
        /*02dc*/ 	.word	0x0000adf0


	//   ....[46]....
        /*02e0*/ 	.word	0x0000e1e0


	//   ....[47]....
        /*02e4*/ 	.word	0x0000e210


	//   ....[48]....
        /*02e8*/ 	.word	0x0000e260


	//   ....[49]....
        /*02ec*/ 	.word	0x0000e2a0


	//   ....[50]....
        /*02f0*/ 	.word	0x0000e2e0


	//   ....[51]....
        /*02f4*/ 	.word	0x0000e320


	//   ....[52]....
        /*02f8*/ 	.word	0x0000e360


	//   ....[53]....
        /*02fc*/ 	.word	0x0000e3a0


	//   ....[54]....
        /*0300*/ 	.word	0x0000e3e0


	//   ....[55]....
        /*0304*/ 	.word	0x0000eb90


	//   ....[56]....
        /*0308*/ 	.word	0x0000ebe0


	//   ....[57]....
        /*030c*/ 	.word	0x0000ec50


	//   ....[58]....
        /*0310*/ 	.word	0x0000ec80


	//   ....[59]....
        /*0314*/ 	.word	0x0000ecb0


	//   ....[60]....
        /*0318*/ 	.word	0x0000ece0


	//   ....[61]....
        /*031c*/ 	.word	0x0000ed10


	//   ....[62]....
        /*0320*/ 	.word	0x0000ed40


	//   ....[63]....
        /*0324*/ 	.word	0x0000ed70


	//   ....[64]....
        /*0328*/ 	.word	0x0000eda0


	//   ....[65]....
        /*032c*/ 	.word	0x0000edd0


	//   ....[66]....
        /*0330*/ 	.word	0x0000ee00


	//   ....[67]....
        /*0334*/ 	.word	0x0000ee30


	//   ....[68]....
        /*0338*/ 	.word	0x0000ee60


	//   ....[69]....
        /*033c*/ 	.word	0x0000ee90


	//   ....[70]....
        /*0340*/ 	.word	0x0000eec0


	//   ....[71]....
        /*0344*/ 	.word	0x0000eef0


	//   ....[72]....
        /*0348*/ 	.word	0x0000ef20


	//   ....[73]....
        /*034c*/ 	.word	0x0000ef50


	//   ....[74]....
        /*0350*/ 	.word	0x0000ef80


	//   ....[75]....
        /*0354*/ 	.word	0x0000ef90


	//   ....[76]....
        /*0358*/ 	.word	0x0000efc0


	//   ....[77]....
        /*035c*/ 	.word	0x0000efe0


	//   ....[78]....
        /*0360*/ 	.word	0x000119b0


	//   ....[79]....
        /*0364*/ 	.word	0x000119d0


	//   ....[80]....
        /*0368*/ 	.word	0x00013610


	//   ....[81]....
        /*036c*/ 	.word	0x000137b0


	//   ....[82]....
        /*0370*/ 	.word	0x00016ac0


	//   ....[83]....
        /*0374*/ 	.word	0x00016b00


	//   ....[84]....
        /*0378*/ 	.word	0x00016b40


	//   ....[85]....
        /*037c*/ 	.word	0x00016b80


	//   ....[86]....
        /*0380*/ 	.word	0x00016c40


	//   ....[87]....
        /*0384*/ 	.word	0x00016c80


	//   ....[88]....
        /*0388*/ 	.word	0x00016cc0


	//   ....[89]....
        /*038c*/ 	.word	0x00016d00


	//   ....[90]....
        /*0390*/ 	.word	0x00016d40


	//   ....[91]....
        /*0394*/ 	.word	0x00016d80


	//   ....[92]....
        /*0398*/ 	.word	0x00016dc0


	//   ....[93]....
        /*039c*/ 	.word	0x00016e00


	//   ....[94]....
        /*03a0*/ 	.word	0x00016e40


	//   ....[95]....
        /*03a4*/ 	.word	0x00016e80


	//   ....[96]....
        /*03a8*/ 	.word	0x00016ec0


	//   ....[97]....
        /*03ac*/ 	.word	0x00016f00


	//   ....[98]....
        /*03b0*/ 	.word	0x00016f40


	//   ....[99]....
        /*03b4*/ 	.word	0x00016f80


	//   ....[100]....
        /*03b8*/ 	.word	0x00016fc0


	//   ....[101]....
        /*03bc*/ 	.word	0x00017000


	//   ....[102]....
        /*03c0*/ 	.word	0x00017040


	//   ....[103]....
        /*03c4*/ 	.word	0x00017080


	//   ....[104]....
        /*03c8*/ 	.word	0x000170b0


	//   ....[105]....
        /*03cc*/ 	.word	0x000170c0


	//   ....[106]....
        /*03d0*/ 	.word	0x000170d0


	//   ....[107]....
        /*03d4*/ 	.word	0x000170e0


	//   ....[108]....
        /*03d8*/ 	.word	0x000170f0


	//   ....[109]....
        /*03dc*/ 	.word	0x00017100


	//   ....[110]....
        /*03e0*/ 	.word	0x00017110


	//   ....[111]....
        /*03e4*/ 	.word	0x00017120


	//   ....[112]....
        /*03e8*/ 	.word	0x00017130


	//   ....[113]....
        /*03ec*/ 	.word	0x00017140


	//   ....[114]....
        /*03f0*/ 	.word	0x00018230


	//   ....[115]....
        /*03f4*/ 	.word	0x00018260


	//   ....[116]....
        /*03f8*/ 	.word	0x000182b0


	//   ....[117]....
        /*03fc*/ 	.word	0x000182c0


	//----- nvinfo : EIATTR_REG_RECONFIG
	.align		4
.L_34:
        /*0400*/ 	.byte	0x01, 0x54
	.zero		2


	//----- nvinfo : EIATTR_SYSCALL_OFFSETS
	.align		4
        /*0404*/ 	.byte	0x04, 0x46
        /*0406*/ 	.short	(.L_36 - .L_35)


	//   ....[0]....
.L_35:
        /*0408*/ 	.word	0x00018fc0


	//   ....[1]....
        /*040c*/ 	.word	0x00019120


	//----- nvinfo : EIATTR_MBARRIER_INSTR_OFFSETS
	.align		4
.L_36:
        /*0410*/ 	.byte	0x04, 0x39
        /*0412*/ 	.short	(.L_38 - .L_37)


	//   ....[0]....
.L_37:
        /*0414*/ 	.word	0x00000320
        /*0418*/ 	.word	0x000000ff
        /*041c*/ 	.word	0x00037050
        /*0420*/ 	.short	0x0100
        /*0422*/ 	.byte	0x06
	.zero		1


	//   ....[1]....
        /*0424*/ 	.word	0x00000330
        /*0428*/ 	.word	0x000000ff
        /*042c*/ 	.word	0x00037060
        /*0430*/ 	.short	0x0100
        /*0432*/ 	.byte	0x06
	.zero		1


	//   ....[2]....
        /*0434*/ 	.word	0x00000340
        /*0438*/ 	.word	0x000000ff
        /*043c*/ 	.word	0x00037058
        /*0440*/ 	.short	0x0100
        /*0442*/ 	.byte	0x06
	.zero		1


	//   ....[3]....
        /*0444*/ 	.word	0x00000350
        /*0448*/ 	.word	0x000000ff
        /*044c*/ 	.word	0x00037068
        /*0450*/ 	.short	0x0100
        /*0452*/ 	.byte	0x06
	.zero		1


	//   ....[4]....
        /*0454*/ 	.word	0x00000480
        /*0458*/ 	.word	0x000000ff
        /*045c*/ 	.word	0x00037000
        /*0460*/ 	.short	0x0100
        /*0462*/ 	.byte	0x06
	.zero		1


	//   ....[5]....
        /*0464*/ 	.word	0x00000490
        /*0468*/ 	.word	0x000000ff
        /*046c*/ 	.word	0x00037028
        /*0470*/ 	.short	0x0100
        /*0472*/ 	.byte	0x06
	.zero		1


	//   ....[6]....
        /*0474*/ 	.word	0x000004a0
        /*0478*/ 	.word	0x000000ff
        /*047c*/ 	.word	0x00037008
        /*0480*/ 	.short	0x0100
        /*0482*/ 	.byte	0x06
	.zero		1


	//   ....[7]....
        /*0484*/ 	.word	0x000004b0
        /*0488*/ 	.word	0x000000ff
        /*048c*/ 	.word	0x00037030
        /*0490*/ 	.short	0x0100
        /*0492*/ 	.byte	0x06
	.zero		1


	//   ....[8]....
        /*0494*/ 	.word	0x000004c0
        /*0498*/ 	.word	0x000000ff
        /*049c*/ 	.word	0x00037010
        /*04a0*/ 	.short	0x0100
        /*04a2*/ 	.byte	0x06
	.zero		1


	//   ....[9]....
        /*04a4*/ 	.word	0x000004d0
        /*04a8*/ 	.word	0x000000ff
        /*04ac*/ 	.word	0x00037038
        /*04b0*/ 	.short	0x0100
        /*04b2*/ 	.byte	0x06
	.zero		1


	//   ....[10]....
        /*04b4*/ 	.word	0x000004e0
        /*04b8*/ 	.word	0x000000ff
        /*04bc*/ 	.word	0x00037018
        /*04c0*/ 	.short	0x0100
        /*04c2*/ 	.byte	0x06
	.zero		1


	//   ....[11]....
        /*04c4*/ 	.word	0x000004f0
        /*04c8*/ 	.word	0x000000ff
        /*04cc*/ 	.word	0x00037040
        /*04d0*/ 	.short	0x0100
        /*04d2*/ 	.byte	0x06
	.zero		1


	//   ....[12]....
        /*04d4*/ 	.word	0x00000500
        /*04d8*/ 	.word	0x000000ff
        /*04dc*/ 	.word	0x00037020
        /*04e0*/ 	.short	0x0100
        /*04e2*/ 	.byte	0x06
	.zero		1


	//   ....[13]....
        /*04e4*/ 	.word	0x00000510
        /*04e8*/ 	.word	0x000000ff
        /*04ec*/ 	.word	0x00037048
        /*04f0*/ 	.short	0x0100
        /*04f2*/ 	.byte	0x06
	.zero		1


	//   ....[14]....
        /*04f4*/ 	.word	0x00000640
        /*04f8*/ 	.word	0x000000ff
        /*04fc*/ 	.word	0x00037070
        /*0500*/ 	.short	0x0100
        /*0502*/ 	.byte	0x06
	.zero		1


	//   ....[15]....
        /*0504*/ 	.word	0x00000650
        /*0508*/ 	.word	0x000000ff
        /*050c*/ 	.word	0x00037080
        /*0510*/ 	.short	0x0100
        /*0512*/ 	.byte	0x06
	.zero		1


	//   ....[16]....
        /*0514*/ 	.word	0x00000660
        /*0518*/ 	.word	0x000000ff
        /*051c*/ 	.word	0x00037078
        /*0520*/ 	.short	0x0100
        /*0522*/ 	.byte	0x06
	.zero		1


	//   ....[17]....
        /*0524*/ 	.word	0x00000670
        /*0528*/ 	.word	0x000000ff
        /*052c*/ 	.word	0x00037088
        /*0530*/ 	.short	0x0100
        /*0532*/ 	.byte	0x06
	.zero		1


	//   ....[18]....
        /*0534*/ 	.word	0x000007b0
        /*0538*/ 	.word	0x000000ff
        /*053c*/ 	.word	0x00037090
        /*0540*/ 	.short	0x0100
        /*0542*/ 	.byte	0x06
	.zero		1


	//   ....[19]....
        /*0544*/ 	.word	0x000007c0
        /*0548*/ 	.word	0x000000ff
        /*054c*/ 	.word	0x00037098
        /*0550*/ 	.short	0x0100
        /*0552*/ 	.byte	0x06
	.zero		1


	//   ....[20]....
        /*0554*/ 	.word	0x000007d0
        /*0558*/ 	.word	0x000000ff
        /*055c*/ 	.word	0x000370a0
        /*0560*/ 	.short	0x0100
        /*0562*/ 	.byte	0x06
	.zero		1


	//   ....[21]....
        /*0564*/ 	.word	0x000007e0
        /*0568*/ 	.word	0x000000ff
        /*056c*/ 	.word	0x000370a8
        /*0570*/ 	.short	0x0100
        /*0572*/ 	.byte	0x06
	.zero		1


	//   ....[22]....
        /*0574*/ 	.word	0x000008e0
        /*0578*/ 	.word	0x000000ff
        /*057c*/ 	.word	0x000370c0
        /*0580*/ 	.short	0x0100
        /*0582*/ 	.byte	0x06
	.zero		1


	//   ....[23]....
        /*0584*/ 	.word	0x000008f0
        /*0588*/ 	.word	0x000000ff
        /*058c*/ 	.word	0x000370e0
        /*0590*/ 	.short	0x0100
        /*0592*/ 	.byte	0x06
	.zero		1


	//   ....[24]....
        /*0594*/ 	.word	0x00000900
        /*0598*/ 	.word	0x000000ff
        /*059c*/ 	.word	0x000370c8
        /*05a0*/ 	.short	0x0100
        /*05a2*/ 	.byte	0x06
	.zero		1


	//   ....[25]....
        /*05a4*/ 	.word	0x00000910
        /*05a8*/ 	.word	0x000000ff
        /*05ac*/ 	.word	0x000370e8
        /*05b0*/ 	.short	0x0100
        /*05b2*/ 	.byte	0x06
	.zero		1


	//   ....[26]....
        /*05b4*/ 	.word	0x00000920
        /*05b8*/ 	.word	0x000000ff
        /*05bc*/ 	.word	0x000370d0
        /*05c0*/ 	.short	0x0100
        /*05c2*/ 	.byte	0x06
	.zero		1


	//   ....[27]....
        /*05c4*/ 	.word	0x00000930
        /*05c8*/ 	.word	0x000000ff
        /*05cc*/ 	.word	0x000370f0
        /*05d0*/ 	.short	0x0100
        /*05d2*/ 	.byte	0x06
	.zero		1


	//   ....[28]....
        /*05d4*/ 	.word	0x00000940
        /*05d8*/ 	.word	0x000000ff
        /*05dc*/ 	.word	0x000370d8
        /*05e0*/ 	.short	0x0100
        /*05e2*/ 	.byte	0x06
	.zero		1


	//   ....[29]....
        /*05e4*/ 	.word	0x00000950
        /*05e8*/ 	.word	0x000000ff
        /*05ec*/ 	.word	0x000370f8
        /*05f0*/ 	.short	0x0100
        /*05f2*/ 	.byte	0x06
	.zero		1


	//   ....[30]....
        /*05f4*/ 	.word	0x00000e30
        /*05f8*/ 	.word	0x000000ff
        /*05fc*/ 	.word	0x00037050
        /*0600*/ 	.short	0x010a
        /*0602*/ 	.byte	0x09
	.zero		1


	//   ....[31]....
        /*0604*/ 	.word	0x00000f80
        /*0608*/ 	.word	0x000000ff
        /*060c*/ 	.word	0x00037000
        /*0610*/ 	.short	0x010a
        /*0612*/ 	.byte	0x24
	.zero		1


	//   ....[32]....
        /*0614*/ 	.word	0x00000fd0
        /*0618*/ 	.word	0x000000ff
        /*061c*/ 	.word	0xfffffff8
        /*0620*/ 	.short	0x010a
        /*0622*/ 	.byte	0x04
	.zero		1


	//   ....[33]....
        /*0624*/ 	.word	0x00004d90
        /*0628*/ 	.word	0x00000025
        /*062c*/ 	.word	0x00000000
        /*0630*/ 	.short	0x0101
        /*0632*/ 	.byte	0x1c
	.zero		1


	//   ....[34]....
        /*0634*/ 	.word	0x00008300
        /*0638*/ 	.word	0x000000ff
        /*063c*/ 	.word	0x00037008
        /*0640*/ 	.short	0x010a
        /*0642*/ 	.byte	0x24
	.zero		1


	//   ....[35]....
        /*0644*/ 	.word	0x00009010
        /*0648*/ 	.word	0x000000ff
        /*064c*/ 	.word	0x00000000
        /*0650*/ 	.short	0x0101
        /*0652*/ 	.byte	0x06
	.zero		1


	//   ....[36]....
        /*0654*/ 	.word	0x00009150
        /*0658*/ 	.word	0x000000ff
        /*065c*/ 	.word	0x00037000
        /*0660*/ 	.short	0x010a
        /*0662*/ 	.byte	0x0a
	.zero		1


	//   ....[37]....
        /*0664*/ 	.word	0x0000eeb0
        /*0668*/ 	.word	0x000000ff
        /*066c*/ 	.word	0x00037000
        /*0670*/ 	.short	0x010a
        /*0672*/ 	.byte	0x0a
	.zero		1


	//   ....[38]....
        /*0674*/ 	.word	0x0000f100
        /*0678*/ 	.word	0x000000ff
        /*067c*/ 	.word	0x00037000
        /*0680*/ 	.short	0x010a
        /*0682*/ 	.byte	0x0a
	.zero		1


	//   ....[39]....
        /*0684*/ 	.word	0x0000fdf0
        /*0688*/ 	.word	0x000000ff
        /*068c*/ 	.word	0x00000000
        /*0690*/ 	.short	0x0101
        /*0692*/ 	.byte	0x0a
	.zero		1


	//   ....[40]....
        /*0694*/ 	.word	0x0000fea0
        /*0698*/ 	.word	0x000000ff
        /*069c*/ 	.word	0x00000000
        /*06a0*/ 	.short	0x0101
        /*06a2*/ 	.byte	0x05
	.zero		1


	//   ....[41]....
        /*06a4*/ 	.word	0x00010040
        /*06a8*/ 	.word	0x000000ff
        /*06ac*/ 	.word	0x00037000
        /*06b0*/ 	.short	0x010a
        /*06b2*/ 	.byte	0x0a
	.zero		1


	//   ....[42]....
        /*06b4*/ 	.word	0x00016f90
        /*06b8*/ 	.word	0x000000ff
        /*06bc*/ 	.word	0x00037000
        /*06c0*/ 	.short	0x010a
        /*06c2*/ 	.byte	0x0a
	.zero		1


	//   ....[43]....
        /*06c4*/ 	.word	0x00017180
        /*06c8*/ 	.word	0x000000ff
        /*06cc*/ 	.word	0x00037000
        /*06d0*/ 	.short	0x010a
        /*06d2*/ 	.byte	0x0a
	.zero		1


	//   ....[44]....
        /*06d4*/ 	.word	0x00018070
        /*06d8*/ 	.word	0x000000ff
        /*06dc*/ 	.word	0x00000000
        /*06e0*/ 	.short	0x0101
        /*06e2*/ 	.byte	0x0a
	.zero		1


	//   ....[45]....
        /*06e4*/ 	.word	0x00018120
        /*06e8*/ 	.word	0x000000ff
        /*06ec*/ 	.word	0x00000000
        /*06f0*/ 	.short	0x0101
        /*06f2*/ 	.byte	0x05
	.zero		1


	//   ....[46]....
        /*06f4*/ 	.word	0x00018980
        /*06f8*/ 	.word	0x000000ff
        /*06fc*/ 	.word	0x00000008
        /*0700*/ 	.short	0x010a
        /*0702*/ 	.byte	0x04
	.zero		1


	//   ....[47]....
        /*0704*/ 	.word	0x0001a440
        /*0708*/ 	.word	0x00000000
        /*070c*/ 	.word	0x00037090
        /*0710*/ 	.short	0x0101
        /*0712*/ 	.byte	0x24
	.zero		1


	//   ....[48]....
        /*0714*/ 	.word	0x0001a620
        /*0718*/ 	.word	0x00000005
        /*071c*/ 	.word	0x00037060
        /*0720*/ 	.short	0x010a
        /*0722*/ 	.byte	0x3f
	.zero		1


	//   ....[49]....
        /*0724*/ 	.word	0x0001aa10
        /*0728*/ 	.word	0x00000005
        /*072c*/ 	.word	0x00037028
        /*0730*/ 	.short	0x010a
        /*0732*/ 	.byte	0x3f
	.zero		1


	//   ....[50]....
        /*0734*/ 	.word	0x0001ae10
        /*0738*/ 	.word	0x00000004
        /*073c*/ 	.word	0x00037060
        /*0740*/ 	.short	0x010a
        /*0742*/ 	.byte	0x3f
	.zero		1


	//   ....[51]....
        /*0744*/ 	.word	0x0001b240
        /*0748*/ 	.word	0x00000002
        /*074c*/ 	.word	0x00037028
        /*0750*/ 	.short	0x010a
        /*0752*/ 	.byte	0x3f
	.zero		1


	//   ....[52]....
        /*0754*/ 	.word	0x0001b5c0
        /*0758*/ 	.word	0x00000007
        /*075c*/ 	.word	0x00037028
        /*0760*/ 	.short	0x010a
        /*0762*/ 	.byte	0x3f
	.zero		1


	//   ....[53]....
        /*0764*/ 	.word	0x0001b9f0
        /*0768*/ 	.word	0x00000004
        /*076c*/ 	.word	0x00037028
        /*0770*/ 	.short	0x010a
        /*0772*/ 	.byte	0x3f
	.zero		1


	//   ....[54]....
        /*0774*/ 	.word	0x0001bcc0
        /*0778*/ 	.word	0x00000005
        /*077c*/ 	.word	0x00037050
        /*0780*/ 	.short	0x010a
        /*0782*/ 	.byte	0x3f
	.zero		1


	//   ....[55]....
        /*0784*/ 	.word	0x0001bd20
        /*0788*/ 	.word	0x00000005
        /*078c*/ 	.word	0x00037000
        /*0790*/ 	.short	0x010a
        /*0792*/ 	.byte	0x3f
	.zero		1


	//   ....[56]....
        /*0794*/ 	.word	0x0001bd80
        /*0798*/ 	.word	0x00000005
        /*079c*/ 	.word	0xfffffff8
        /*07a0*/ 	.short	0x010a
        /*07a2*/ 	.byte	0x3f
	.zero		1


	//   ....[57]....
        /*07a4*/ 	.word	0x0001bde0
        /*07a8*/ 	.word	0x00000003
        /*07ac*/ 	.word	0x00037008
        /*07b0*/ 	.short	0x010a
        /*07b2*/ 	.byte	0x3f
	.zero		1


	//   ....[58]....
        /*07b4*/ 	.word	0x0001be40
        /*07b8*/ 	.word	0x0000000a
        /*07bc*/ 	.word	0x00037000
        /*07c0*/ 	.short	0x010a
        /*07c2*/ 	.byte	0x3f
	.zero		1


	//   ....[59]....
        /*07c4*/ 	.word	0x0001bea0
        /*07c8*/ 	.word	0x00000011
        /*07cc*/ 	.word	0x00037000
        /*07d0*/ 	.short	0x010a
        /*07d2*/ 	.byte	0x3f
	.zero		1


	//   ....[60]....
        /*07d4*/ 	.word	0x0001bf00
        /*07d8*/ 	.word	0x00000010
        /*07dc*/ 	.word	0x00037000
        /*07e0*/ 	.short	0x010a
        /*07e2*/ 	.byte	0x3f
	.zero		1


	//   ....[61]....
        /*07e4*/ 	.word	0x0001bf60
        /*07e8*/ 	.word	0x0000000d
        /*07ec*/ 	.word	0x00037000
        /*07f0*/ 	.short	0x010a
        /*07f2*/ 	.byte	0x3f
	.zero		1


	//   ....[62]....
        /*07f4*/ 	.word	0x0001bfc0
        /*07f8*/ 	.word	0x00000003
        /*07fc*/ 	.word	0x00000008
        /*0800*/ 	.short	0x010a
        /*0802*/ 	.byte	0x3f
	.zero		1


	//   ....[63]....
        /*0804*/ 	.word	0x0001c010
        /*0808*/ 	.word	0x00000005
        /*080c*/ 	.word	0x00037060
        /*0810*/ 	.short	0x010a
        /*0812*/ 	.byte	0x3f
	.zero		1


	//   ....[64]....
        /*0814*/ 	.word	0x0001c060
        /*0818*/ 	.word	0x00000005
        /*081c*/ 	.word	0x00037028
        /*0820*/ 	.short	0x010a
        /*0822*/ 	.byte	0x3f
	.zero		1


	//   ....[65]....
        /*0824*/ 	.word	0x0001c0b0
        /*0828*/ 	.word	0x00000004
        /*082c*/ 	.word	0x00037060
        /*0830*/ 	.short	0x010a
        /*0832*/ 	.byte	0x3f
	.zero		1


	//   ....[66]....
        /*0834*/ 	.word	0x0001c100
        /*0838*/ 	.word	0x00000002
        /*083c*/ 	.word	0x00037028
        /*0840*/ 	.short	0x010a
        /*0842*/ 	.byte	0x3f
	.zero		1


	//   ....[67]....
        /*0844*/ 	.word	0x0001c150
        /*0848*/ 	.word	0x00000007
        /*084c*/ 	.word	0x00037028
        /*0850*/ 	.short	0x010a
        /*0852*/ 	.byte	0x3f
	.zero		1


	//   ....[68]....
        /*0854*/ 	.word	0x0001c1a0
        /*0858*/ 	.word	0x00000004
        /*085c*/ 	.word	0x00037028
        /*0860*/ 	.short	0x010a
        /*0862*/ 	.byte	0x3f
	.zero		1


	//----- nvinfo : EIATTR_NUM_MBARRIERS
	.align		4
.L_38:
        /*0864*/ 	.byte	0x03, 0x38
        /*0866*/ 	.short	0x001e


	//----- nvinfo : EIATTR_EXIT_INSTR_OFFSETS
	.align		4
        /*0868*/ 	.byte	0x04, 0x1c
        /*086a*/ 	.short	(.L_40 - .L_39)


	//   ....[0]....
.L_39:
        /*086c*/ 	.word	0x000009f0


	//   ....[1]....
        /*0870*/ 	.word	0x0001a450


	//   ....[2]....
        /*0874*/ 	.word	0x0001a490


	//   ....[3]....
        /*0878*/ 	.word	0x0001b4c0


	//   ....[4]....
        /*087c*/ 	.word	0x0001bca0


	//----- nvinfo : EIATTR_MAX_THREADS
	.align		4
.L_40:
        /*0880*/ 	.byte	0x04, 0x05
        /*0882*/ 	.short	(.L_42 - .L_41)
.L_41:
        /*0884*/ 	.word	0x00000180
        /*0888*/ 	.word	0x00000001
        /*088c*/ 	.word	0x00000001


	//----- nvinfo : EIATTR_CRS_STACK_SIZE
	.align		4
.L_42:
        /*0890*/ 	.byte	0x04, 0x1e
        /*0892*/ 	.short	(.L_44 - .L_43)
.L_43:
        /*0894*/ 	.word	0x00000000


	//----- nvinfo : EIATTR_CBANK_PARAM_SIZE
	.align		4
.L_44:
        /*0898*/ 	.byte	0x03, 0x19
        /*089a*/ 	.short	0x0870


	//----- nvinfo : EIATTR_PARAM_CBANK
	.align		4
        /*089c*/ 	.byte	0x04, 0x0a
        /*089e*/ 	.short	(.L_46 - .L_45)
	.align		4
.L_45:
        /*08a0*/ 	.word	index@(.nv.constant0._ZN7cutlass13device_kernelINS_4fmha6kernel28FmhaKernelTmaWarpSpecializedINS1_10collective30FmhaMainloopTmaWarpSpecializedINS_12float_e4m3_tEffN4cute5tupleIJNS7_1CILi128EEENS9_ILi256EEENS9_ILi160EEEEEENS8_IJiNS9_ILi1EEENS8_IJiiEEEEEESG_NS8_IJSE_iSF_EEENS4_12CausalFusionEJEEENS4_15FmhaFwdEpilogueIS6_fNS8_IJNS9_ILi64EEESC_SB_EEEEENS2_23IndividualTileSchedulerEJEEEEEvNT_6ParamsE)
        /*08a4*/ 	.short	0x0210
        /*08a6*/ 	.short	0x0870


	//----- nvinfo : EIATTR_SW_WAR
	.align		4
.L_46:
        /*08a8*/ 	.byte	0x04, 0x36
        /*08aa*/ 	.short	(.L_48 - .L_47)
.L_47:
        /*08ac*/ 	.word	0x00000008
.L_48:


//--------------------- .nv.callgraph             --------------------------
	.section	.nv.callgraph,"",@"SHT_CUDA_CALLGRAPH"
	.align	4
	.sectionentsize	8
	.align		4
        /*0000*/ 	.word	0x00000000
	.align		4
        /*0004*/ 	.word	0xffffffff
	.align		4
        /*0008*/ 	.word	index@(_ZN7cutlass13device_kernelINS_4fmha6kernel28FmhaKernelTmaWarpSpecializedINS1_10collective30FmhaMainloopTmaWarpSpecializedINS_12float_e4m3_tEffN4cute5tupleIJNS7_1CILi128EEENS9_ILi256EEENS9_ILi160EEEEEENS8_IJiNS9_ILi1EEENS8_IJiiEEEEEESG_NS8_IJSE_iSF_EEENS4_12CausalFusionEJEEENS4_15FmhaFwdEpilogueIS6_fNS8_IJNS9_ILi64EEESC_SB_EEEEENS2_23IndividualTileSchedulerEJEEEEEvNT_6ParamsE)
	.align		4
        /*000c*/ 	.word	index@(__assertfail)
	.align		4
        /*0010*/ 	.word	0x00000000
	.align		4
        /*0014*/ 	.word	0xfffffffe
	.align		4
        /*0018*/ 	.word	0x00000000
	.align		4
        /*001c*/ 	.word	0xfffffffd
	.align		4
        /*0020*/ 	.word	0x00000000
	.align		4
        /*0024*/ 	.word	0xfffffffc


//--------------------- .nv.constant4             --------------------------
	.section	.nv.constant4,"a",@progbits
	.align	8
	.align		8
.nv.constant4:
        /*0000*/ 	.dword	__assertfail
	.align		8
        /*0008*/ 	.dword	__unnamed_1
	.align		8
        /*0010*/ 	.dword	__unnamed_2
	.align		8
        /*0018*/ 	.dword	_ZN39_INTERNAL_29715e01_4_k_cu_0e81e7c8_29504cuda3std3__45__cpo5beginE
	.align		8
        /*0020*/ 	.dword	_ZN39_INTERNAL_29715e01_4_k_cu_0e81e7c8_29504cuda3std3__45__cpo3endE
	.align		8
        /*0028*/ 	.dword	_ZN39_INTERNAL_29715e01_4_k_cu_0e81e7c8_29504cuda3std3__45__cpo6cbeginE
	.align		8
        /*0030*/ 	.dword	_ZN39_INTERNAL_29715e01_4_k_cu_0e81e7c8_29504cuda3std3__45__cpo4cendE
	.align		8
        /*0038*/ 	.dword	_ZN39_INTERNAL_29715e01_4_k_cu_0e81e7c8_29504cuda3std3__441_GLOBAL__N__29715e01_4_k_cu_0e81e7c8_29506ignoreE
	.align		8
        /*0040*/ 	.dword	_ZN39_INTERNAL_29715e01_4_k_cu_0e81e7c8_29504cuda3std3__419piecewise_constructE
	.align		8
        /*0048*/ 	.dword	_ZN39_INTERNAL_29715e01_4_k_cu_0e81e7c8_29504cuda3std3__48in_placeE
	.align		8
        /*0050*/ 	.dword	_ZN39_INTERNAL_29715e01_4_k_cu_0e81e7c8_29504cuda3std6ranges3__45__cpo4swapE
	.align		8
        /*0058*/ 	.dword	_ZN39_INTERNAL_29715e01_4_k_cu_0e81e7c8_29504cuda3std6ranges3__45__cpo9iter_moveE
	.align		8
        /*0060*/ 	.dword	_ZN39_INTERNAL_29715e01_4_k_cu_0e81e7c8_29504cute7productE
	.align		8
        /*0068*/ 	.dword	_ZN39_INTERNAL_29715e01_4_k_cu_0e81e7c8_29504cute1_E
	.align		8
        /*0070*/ 	.dword	$str$24
	.align		8
        /*0078*/ 	.dword	$str$25


//--------------------- .text._ZN7cutlass13device_kernelINS_4fmha6kernel28FmhaKernelTmaWarpSpecializedINS1_10collective30FmhaMainloopTmaWarpSpecializedINS_12float_e4m3_tEffN4cute5tupleIJNS7_1CILi128EEENS9_ILi256EEENS9_ILi160EEEEEENS8_IJiNS9_ILi1EEENS8_IJiiEEEEEESG_NS8_IJSE_iSF_EEENS4_12CausalFusionEJEEENS4_15FmhaFwdEpilogueIS6_fNS8_IJNS9_ILi64EEESC_SB_EEEEENS2_23IndividualTileSchedulerEJEEEEEvNT_6ParamsE --------------------------
	.section	.text._ZN7cutlass13device_kernelINS_4fmha6kernel28FmhaKernelTmaWarpSpecializedINS1_10collective30FmhaMainloopTmaWarpSpecializedINS_12float_e4m3_tEffN4cute5tupleIJNS7_1CILi128EEENS9_ILi256EEENS9_ILi160EEEEEENS8_IJiNS9_ILi1EEENS8_IJiiEEEEEESG_NS8_IJSE_iSF_EEENS4_12CausalFusionEJEEENS4_15FmhaFwdEpilogueIS6_fNS8_IJNS9_ILi64EEESC_SB_EEEEENS2_23IndividualTileSchedulerEJEEEEEvNT_6ParamsE,"ax",@progbits
	.align	128
.text._ZN7cutlass13device_kernelINS_4fmha6kernel28FmhaKernelTmaWarpSpecializedINS1_10collective30FmhaMainloopTmaWarpSpecializedINS_12float_e4m3_tEffN4cute5tupleIJNS7_1CILi128EEENS9_ILi256EEENS9_ILi160EEEEEENS8_IJiNS9_ILi1EEENS8_IJiiEEEEEESG_NS8_IJSE_iSF_EEENS4_12CausalFusionEJEEENS4_15FmhaFwdEpilogueIS6_fNS8_IJNS9_ILi64EEESC_SB_EEEEENS2_23IndividualTileSchedulerEJEEEEEvNT_6ParamsE:
        .type           _ZN7cutlass13device_kernelINS_4fmha6kernel28FmhaKernelTmaWarpSpecializedINS1_10collective30FmhaMainloopTmaWarpSpecializedINS_12float_e4m3_tEffN4cute5tupleIJNS7_1CILi128EEENS9_ILi256EEENS9_ILi160EEEEEENS8_IJiNS9_ILi1EEENS8_IJiiEEEEEESG_NS8_IJSE_iSF_EEENS4_12CausalFusionEJEEENS4_15FmhaFwdEpilogueIS6_fNS8_IJNS9_ILi64EEESC_SB_EEEEENS2_23IndividualTileSchedulerEJEEEEEvNT_6ParamsE,@function
        .size           _ZN7cutlass13device_kernelINS_4fmha6kernel28FmhaKernelTmaWarpSpecializedINS1_10collective30FmhaMainloopTmaWarpSpecializedINS_12float_e4m3_tEffN4cute5tupleIJNS7_1CILi128EEENS9_ILi256EEENS9_ILi160EEEEEENS8_IJiNS9_ILi1EEENS8_IJiiEEEEEESG_NS8_IJSE_iSF_EEENS4_12CausalFusionEJEEENS4_15FmhaFwdEpilogueIS6_fNS8_IJNS9_ILi64EEESC_SB_EEEEENS2_23IndividualTileSchedulerEJEEEEEvNT_6ParamsE,(.L_x_125 - _ZN7cutlass13device_kernelINS_4fmha6kernel28FmhaKernelTmaWarpSpecializedINS1_10collective30FmhaMainloopTmaWarpSpecializedINS_12float_e4m3_tEffN4cute5tupleIJNS7_1CILi128EEENS9_ILi256EEENS9_ILi160EEEEEENS8_IJiNS9_ILi1EEENS8_IJiiEEEEEESG_NS8_IJSE_iSF_EEENS4_12CausalFusionEJEEENS4_15FmhaFwdEpilogueIS6_fNS8_IJNS9_ILi64EEESC_SB_EEEEENS2_23IndividualTileSchedulerEJEEEEEvNT_6ParamsE)
        .other          _ZN7cutlass13device_kernelINS_4fmha6kernel28FmhaKernelTmaWarpSpecializedINS1_10collective30FmhaMainloopTmaWarpSpecializedINS_12float_e4m3_tEffN4cute5tupleIJNS7_1CILi128EEENS9_ILi256EEENS9_ILi160EEEEEENS8_IJiNS9_ILi1EEENS8_IJiiEEEEEESG_NS8_IJSE_iSF_EEENS4_12CausalFusionEJEEENS4_15FmhaFwdEpilogueIS6_fNS8_IJNS9_ILi64EEESC_SB_EEEEENS2_23IndividualTileSchedulerEJEEEEEvNT_6ParamsE,@"STO_CUDA_ENTRY STV_DEFAULT"
_ZN7cutlass13device_kernelINS_4fmha6kernel28FmhaKernelTmaWarpSpecializedINS1_10collective30FmhaMainloopTmaWarpSpecializedINS_12float_e4m3_tEffN4cute5tupleIJNS7_1CILi128EEENS9_ILi256EEENS9_ILi160EEEEEENS8_IJiNS9_ILi1EEENS8_IJiiEEEEEESG_NS8_IJSE_iSF_EEENS4_12CausalFusionEJEEENS4_15FmhaFwdEpilogueIS6_fNS8_IJNS9_ILi64EEESC_SB_EEEEENS2_23IndividualTileSchedulerEJEEEEEvNT_6ParamsE:
[----:B------:R-:W1:Y:S01]  /*0000*/  LDC R1, c[0x0][0x28] ;  /* 0x00000a00ff017b82 */ /* 0x000e620000000800 */
[----:B------:R-:W2:Y:S01]  /*0010*/  S2R R3, SR_TID.X ;  /* 0x0000000000037919 */ /* 0x000ea20000002100 */
[----:B------:R-:W-:Y:S01]  /*0020*/  ELECT P1, URZ, PT ;  /* 0x00000000003f782f */ /* 0x000fe20003820000 */
[----:B------:R-:W-:Y:S01]  /*0030*/  BSSY B0, `(.L_x_0) ;  /* 0x0000017000007945 */ /* 0x000fe20003800000 */
[----:B--2---:R-:W-:-:S05]  /*0040*/  SHF.R.U32.HI R0, RZ, 0x5, R3 ;  /* 0x00000005ff007819 */ /* 0x004fca0000011603 */
[----:B------:R-:W2:Y:S02]  /*0050*/  SHFL.IDX PT, R2, R0, RZ, 0x1f ;  /* 0x00001fff00027589 */ /* 0x000ea400000e0000 */
[----:B--2---:R-:W-:Y:S02]  /*0060*/  R2UR UR4, R2 ;  /* 0x00000000020472ca */ /* 0x004fe400000e0000 */
[----:B------:R-:W-:-:S06]  /*0070*/  SHF.R.U32.HI R2, RZ, 0x7, R3 ;  /* 0x00000007ff027819 */ /* 0x000fcc0000011603 */
[----:B------:R-:W2:Y:S05]  /*0080*/  SHFL.IDX PT, R2, R2, RZ, 0x1f ;  /* 0x00001fff02027589 */ /* 0x000eaa00000e0000 */
[----:B------:R-:W-:Y:S02]  /*0090*/  USHF.R.S32.HI UR5, URZ, 0x1f, UR4 ;  /* 0x0000001f3f057899 */ /* 0x000fe40008011404 */
[----:B------:R-:W-:Y:S02]  /*00a0*/  ISETP.NE.OR P0, PT, RZ, UR4, !P1 ;  /* 0x00000004ff007c0c */ /* 0x000fe4000cf05670 */
[----:B------:R-:W-:-:S04]  /*00b0*/  ULEA.HI UR5, UR5, UR4, URZ, 0x2 ;  /* 0x0000000405057291 */ /* 0x000fc8000f8f103f */
[----:B------:R-:W-:-:S04]  /*00c0*/  ULOP3.LUT UR5, UR5, 0xfffffffc, URZ, 0xc0, !UPT ;  /* 0xfffffffc05057892 */ /* 0x000fc8000f8ec03f */
[----:B------:R-:W-:-:S03]  /*00d0*/  UIADD3 UR4, UR4, -UR5, URZ ;  /* 0x8000000504047290 */ /* 0x000fc6000fffe03f */
[----:B-1----:R-:W-:Y:S09]  /*00e0*/  @P0 BRA `(.L_x_1) ;  /* 0x00000000002c0947 */ /* 0x002ff20003800000 */
[----:B------:R-:W-:Y:S02]  /*00f0*/  ULDC.64 UR6, c[0x0][0x198] ;  /* 0x0000660000067ab9 */ /* 0x000fe40000000a00 */
[----:B------:R-:W-:Y:S02]  /*0100*/  UIADD3 UR8, UP0, UR6, 0xf0, URZ ;  /* 0x000000f006087890 */ /* 0x000fe4000ff1e03f */
[----:B------:R-:W-:Y:S02]  /*0110*/  UIADD3 UR10, UP1, UR6, 0x1f0, URZ ;  /* 0x000001f0060a7890 */ /* 0x000fe4000ff3e03f */
[----:B------:R-:W-:Y:S02]  /*0120*/  UIADD3 UR6, UP2, UR6, 0x2f0, URZ ;  /* 0x000002f006067890 */ /* 0x000fe4000ff5e03f */
[----:B------:R-:W-:Y:S02]  /*0130*/  UIADD3.X UR9, URZ, UR7, URZ, UP0, !UPT ;  /* 0x000000073f097290 */ /* 0x000fe400087fe43f */
[----:B------:R-:W-:-:S02]  /*0140*/  UIADD3.X UR11, URZ, UR7, URZ, UP1, !UPT ;  /* 0x000000073f0b7290 */ /* 0x000fc40008ffe43f */
[----:B------:R-:W-:-:S05]  /*0150*/  UIADD3.X UR7, URZ, UR7, URZ, UP2, !UPT ;  /* 0x000000073f077290 */ /* 0x000fca00097fe43f */
[----:B------:R1:W-:Y:S02]  /*0160*/  UTMACCTL.PF [UR8] ;  /* 0x00000000080079b9 */ /* 0x0003e40008040000 */
[----:B------:R1:W-:Y:S02]  /*0170*/  UTMACCTL.PF [UR10] ;  /* 0x000000000a0079b9 */ /* 0x0003e40008040000 */
[----:B------:R1:W-:Y:S02]  /*0180*/  UTMACCTL.PF [UR6] ;  /* 0x00000000060079b9 */ /* 0x0003e40008040000 */
[----:B-1----:R-:W-:Y:S01]  /*0190*/  NOP ;  /* 0x0000000000007918 */ /* 0x002fe20000000000 */
.L_x_1:
[----:B------:R-:W-:Y:S05]  /*01a0*/  BSYNC B0 ;  /* 0x0000000000007941 */ /* 0x000fea0003800000 */
.L_x_0:
[----:B------:R-:W1:Y:S01]  /*01b0*/  SHFL.IDX PT, R4, R0, RZ, 0x1f ;  /* 0x00001fff00047589 */ /* 0x000e6200000e0000 */
[----:B--2---:R-:W-:Y:S01]  /*01c0*/  R2UR UR38, R2 ;  /* 0x00000000022672ca */ /* 0x004fe200000e0000 */
[----:B------:R-:W-:-:S12]  /*01d0*/  UISETP.NE.AND UP0, UPT, UR4, 0x1, UPT ;  /* 0x000000010400788c */ /* 0x000fd8000bf05270 */
[----:B------:R-:W-:Y:S02]  /*01e0*/  UIADD3 UR7, UR38, -0x1, URZ ;  /* 0xffffffff26077890 */ /* 0x000fe4000fffe03f */
[----:B------:R-:W-:Y:S02]  /*01f0*/  UISETP.EQ.AND UP0, UPT, UR38, URZ, !UP0 ;  /* 0x0000003f2600728c */ /* 0x000fe4000c702270 */
[----:B------:R-:W-:Y:S02]  /*0200*/  UISETP.GE.U32.AND UP1, UPT, UR7, 0x4, UPT ;  /* 0x000000040700788c */ /* 0x000fe4000bf26070 */
[----:B------:R-:W-:Y:S01]  /*0210*/  USEL UR5, URZ, 0x1, !UP0 ;  /* 0x000000013f057887 */ /* 0x000fe2000c000000 */
[----:B-1----:R-:W-:-:S03]  /*0220*/  ISETP.NE.AND P0, PT, R4, RZ, PT ;  /* 0x000000ff0400720c */ /* 0x002fc60003f05270 */
[----:B------:R-:W-:-:S10]  /*0230*/  USEL UR5, UR5, 0x2, UP1 ;  /* 0x0000000205057887 */ /* 0x000fd40008800000 */
[----:B------:R-:W-:Y:S05]  /*0240*/  @P0 BRA `(.L_x_2) ;  /* 0x0000000000480947 */ /* 0x000fea0003800000 */
[----:B------:R-:W1:Y:S01]  /*0250*/  S2UR UR8, SR_CgaCtaId ;  /* 0x00000000000879c3 */ /* 0x000e620000008800 */
[----:B------:R-:W-:Y:S01]  /*0260*/  UMOV UR6, 0x400 ;  /* 0x0000040000067882 */ /* 0x000fe20000000000 */
[----:B------:R-:W-:Y:S01]  /*0270*/  UMOV UR9, 0x1 ;  /* 0x0000000100097882 */ /* 0x000fe20000000000 */
[----:B------:R-:W-:Y:S01]  /*0280*/  UMOV UR10, 0x80 ;  /* 0x00000080000a7882 */ /* 0x000fe20000000000 */
[----:B------:R-:W-:Y:S01]  /*0290*/  ELECT P0, URZ, PT ;  /* 0x00000000003f782f */ /* 0x000fe20003800000 */
[----:B------:R-:W-:-:S04]  /*02a0*/  UIADD3 UR10, -UR10, 0x100000, URZ ;  /* 0x001000000a0a7890 */ /* 0x000fc8000fffe13f */
[----:B------:R-:W-:Y:S02]  /*02b0*/  USHF.L.U32 UR11, UR10, 0xb, URZ ;  /* 0x0000000b0a0b7899 */ /* 0x000fe4000800063f */
[----:B------:R-:W-:Y:S02]  /*02c0*/  USHF.L.U32 UR10, UR10, 0x1, URZ ;  /* 0x000000010a0a7899 */ /* 0x000fe4000800063f */
[----:B-1----:R-:W-:Y:S02]  /*02d0*/  ULEA UR6, UR8, UR6, 0x18 ;  /* 0x0000000608067291 */ /* 0x002fe4000f8ec03f */
[----:B------:R-:W-:-:S04]  /*02e0*/  UIADD3 UR8, -UR9, 0x100000, URZ ;  /* 0x0010000009087890 */ /* 0x000fc8000fffe13f */
[----:B------:R-:W-:Y:S02]  /*02f0*/  USHF.L.U32 UR9, UR8, 0xb, URZ ;  /* 0x0000000b08097899 */ /* 0x000fe4000800063f */
[----:B------:R-:W-:Y:S01]  /*0300*/  USHF.L.U32 UR8, UR8, 0x1, URZ ;  /* 0x0000000108087899 */ /* 0x000fe2000800063f */
[----:B------:R-:W1:Y:S11]  /*0310*/  FENCE.VIEW.ASYNC.S ;  /* 0x00000000000073c6 */ /* 0x000e760000000000 */
[----:B-1----:R1:W2:Y:S01]  /*0320*/  SYNCS.EXCH.64 URZ, [UR6+0x37050], UR8 ;  /* 0x03705008063f75b2 */ /* 0x0022a20008000100 */
[----:B------:R1:W3:Y:S01]  /*0330*/  SYNCS.EXCH.64 URZ, [UR6+0x37060], UR10 ;  /* 0x0370600a063f75b2 */ /* 0x0002e20008000100 */
[----:B------:R1:W4:Y:S01]  /*0340*/  SYNCS.EXCH.64 URZ, [UR6+0x37058], UR8 ;  /* 0x03705808063f75b2 */ /* 0x0003220008000100 */
[----:B------:R1:W1:Y:S01]  /*0350*/  SYNCS.EXCH.64 URZ, [UR6+0x37068], UR10 ;  /* 0x0370680a063f75b2 */ /* 0x0002620008000100 */
[----:B------:R-:W-:Y:S01]  /*0360*/  NOP ;  /* 0x0000000000007918 */ /* 0x000fe20000000000 */
.L_x_2:
[----:B------:R-:W5:Y:S01]  /*0370*/  SHFL.IDX PT, R2, R0, RZ, 0x1f ;  /* 0x00001fff00027589 */ /* 0x000f6200000e0000 */
[----:B------:R-:W-:Y:S01]  /*0380*/  NOP ;  /* 0x0000000000007918 */ /* 0x000fe20000000000 */
[----:B-----5:R-:W-:-:S13]  /*0390*/  ISETP.NE.AND P0, PT, R2, RZ, PT ;  /* 0x000000ff0200720c */ /* 0x020fda0003f05270 */
[----:B------:R-:W-:Y:S05]  /*03a0*/  @P0 BRA `(.L_x_3) ;  /* 0x0000000000600947 */ /* 0x000fea0003800000 */
[----:B-1----:R-:W1:Y:S01]  /*03b0*/  S2UR UR8, SR_CgaCtaId ;  /* 0x00000000000879c3 */ /* 0x002e620000008800 */
[----:B------:R-:W-:Y:S01]  /*03c0*/  UMOV UR6, 0x400 ;  /* 0x0000040000067882 */ /* 0x000fe20000000000 */
[----:B------:R-:W-:Y:S01]  /*03d0*/  UMOV UR10, 0x1 ;  /* 0x00000001000a7882 */ /* 0x000fe20000000000 */
[----:B------:R-:W-:Y:S01]  /*03e0*/  UMOV UR9, 0x100 ;  /* 0x0000010000097882 */ /* 0x000fe20000000000 */
[----:B------:R-:W-:-:S04]  /*03f0*/  UIADD3 UR10, -UR10, 0x100000, URZ ;  /* 0x001000000a0a7890 */ /* 0x000fc8000fffe13f */
[----:B------:R-:W-:Y:S02]  /*0400*/  USHF.L.U32 UR11, UR10, 0xb, URZ ;  /* 0x0000000b0a0b7899 */ /* 0x000fe4000800063f */
[----:B------:R-:W-:Y:S01]  /*0410*/  USHF.L.U32 UR10, UR10, 0x1, URZ ;  /* 0x000000010a0a7899 */ /* 0x000fe2000800063f */
[----:B------:R-:W-:Y:S01]  /*0420*/  ELECT P0, URZ, PT ;  /* 0x00000000003f782f */ /* 0x000fe20003800000 */
[----:B-1----:R-:W-:Y:S02]  /*0430*/  ULEA UR6, UR8, UR6, 0x18 ;  /* 0x0000000608067291 */ /* 0x002fe4000f8ec03f */
[----:B------:R-:W-:-:S04]  /*0440*/  UIADD3 UR8, -UR9, 0x100000, URZ ;  /* 0x0010000009087890 */ /* 0x000fc8000fffe13f */
[----:B------:R-:W-:Y:S02]  /*0450*/  USHF.L.U32 UR9, UR8, 0xb, URZ ;  /* 0x0000000b08097899 */ /* 0x000fe4000800063f */
[----:B------:R-:W-:Y:S01]  /*0460*/  USHF.L.U32 UR8, UR8, 0x1, URZ ;  /* 0x0000000108087899 */ /* 0x000fe2000800063f */
[----:B------:R-:W1:Y:S03]  /*0470*/  FENCE.VIEW.ASYNC.S ;  /* 0x00000000000073c6 */ /* 0x000e660000000000 */
[----:B-1----:R1:W1:Y:S08]  /*0480*/  SYNCS.EXCH.64 URZ, [UR6+0x37000], UR10 ;  /* 0x0370000a063f75b2 */ /* 0x0022700008000100 */
[----:B------:R1:W1:Y:S01]  /*0490*/  SYNCS.EXCH.64 URZ, [UR6+0x37028], UR8 ;  /* 0x03702808063f75b2 */ /* 0x0002620008000100 */
        /* <DEDUP_REMOVED lines=8> */
[----:B------:R-:W-:Y:S01]  /*0520*/  NOP ;  /* 0x0000000000007918 */ /* 0x000fe20000000000 */
.L_x_3:
        /* <DEDUP_REMOVED lines=21> */
[----:B------:R-:W-:Y:S01]  /*0680*/  NOP ;  /* 0x0000000000007918 */ /* 0x000fe20000000000 */
.L_x_4:
[----:B------:R-:W5:Y:S01]  /*0690*/  SHFL.IDX PT, R2, R0, RZ, 0x1f ;  /* 0x00001fff00027589 */ /* 0x000f6200000e0000 */
[----:B------:R-:W-:Y:S01]  /*06a0*/  ELECT P0, URZ, PT ;  /* 0x00000000003f782f */ /* 0x000fe20003800000 */
[----:B------:R-:W-:Y:S01]  /*06b0*/  NOP ;  /* 0x0000000000007918 */ /* 0x000fe20000000000 */
[----:B-1----:R-:W-:Y:S02]  /*06c0*/  UMOV UR8, 0x80 ;  /* 0x0000008000087882 */ /* 0x002fe40000000000 */
[C---:B-----5:R-:W-:Y:S02]  /*06d0*/  ISETP.NE.OR P0, PT, R2.reuse, RZ, !P0 ;  /* 0x000000ff0200720c */ /* 0x060fe40004705670 */
[----:B------:R-:W-:-:S11]  /*06e0*/  ISETP.NE.AND P2, PT, R2, RZ, PT ;  /* 0x000000ff0200720c */ /* 0x000fd60003f45270 */
[----:B------:R-:W-:Y:S01]  /*06f0*/  VOTEU.ALL UP0, P0 ;  /* 0x00000000003f7886 */ /* 0x000fe20000000000 */
[----:B------:R-:W-:Y:S01]  /*0700*/  VOTEU.ALL UP2, P0 ;  /* 0x00000000003f7886 */ /* 0x000fe20000040000 */
[----:B------:R-:W-:Y:S01]  /*0710*/  VOTEU.ALL UP3, P0 ;  /* 0x00000000003f7886 */ /* 0x000fe20000060000 */
[----:B------:R-:W-:Y:S02]  /*0720*/  VOTEU.ALL UP4, P0 ;  /* 0x00000000003f7886 */ /* 0x000fe40000080000 */
[----:B------:R-:W1:Y:S01]  /*0730*/  @!UP0 S2UR UR10, SR_CgaCtaId ;  /* 0x00000000000a89c3 */ /* 0x000e620000008800 */
[----:B------:R-:W-:Y:S01]  /*0740*/  @!UP0 UMOV UR6, 0x400 ;  /* 0x0000040000068882 */ /* 0x000fe20000000000 */
[----:B------:R-:W-:-:S04]  /*0750*/  @!UP0 UIADD3 UR8, -UR8, 0x100000, URZ ;  /* 0x0010000008088890 */ /* 0x000fc8000fffe13f */
[----:B------:R-:W-:Y:S02]  /*0760*/  @!UP0 USHF.L.U32 UR9, UR8, 0xb, URZ ;  /* 0x0000000b08098899 */ /* 0x000fe4000800063f */
[----:B------:R-:W-:Y:S02]  /*0770*/  @!UP0 USHF.L.U32 UR8, UR8, 0x1, URZ ;  /* 0x0000000108088899 */ /* 0x000fe4000800063f */
[----:B-1----:R-:W-:Y:S01]  /*0780*/  @!UP0 ULEA UR6, UR10, UR6, 0x18 ;  /* 0x000000060a068291 */ /* 0x002fe2000f8ec03f */
[----:B------:R-:W-:Y:S01]  /*0790*/  VOTEU.ALL UP0, P0 ;  /* 0x00000000003f7886 */ /* 0x000fe20000000000 */
[----:B------:R-:W1:Y:S10]  /*07a0*/  FENCE.VIEW.ASYNC.S ;  /* 0x00000000000073c6 */ /* 0x000e740000000000 */
[----:B-1----:R1:W1:Y:S01]  /*07b0*/  @!UP0 SYNCS.EXCH.64 URZ, [UR6+0x37090], UR8 ;  /* 0x03709008063f85b2 */ /* 0x0022620008000100 */
[----:B------:R1:W1:Y:S01]  /*07c0*/  @!UP2 SYNCS.EXCH.64 URZ, [UR6+0x37098], UR8 ;  /* 0x03709808063fa5b2 */ /* 0x0002620008000100 */
[----:B------:R1:W1:Y:S01]  /*07d0*/  @!UP3 SYNCS.EXCH.64 URZ, [UR6+0x370a0], UR8 ;  /* 0x0370a008063fb5b2 */ /* 0x0002620008000100 */
[----:B------:R1:W1:Y:S01]  /*07e0*/  @!UP4 SYNCS.EXCH.64 URZ, [UR6+0x370a8], UR8 ;  /* 0x0370a808063fc5b2 */ /* 0x0002620008000100 */
[----:B------:R-:W-:Y:S01]  /*07f0*/  NOP ;  /* 0x0000000000007918 */ /* 0x000fe20000000000 */
[----:B------:R-:W-:Y:S05]  /*0800*/  @P2 BRA `(.L_x_5) ;  /* 0x0000000000582947 */ /* 0x000fea0003800000 */
[----:B-1----:R-:W1:Y:S01]  /*0810*/  S2UR UR8, SR_CgaCtaId ;  /* 0x00000000000879c3 */ /* 0x002e620000008800 */
        /* <DEDUP_REMOVED lines=12> */
[----:B-1----:R1:W1:Y:S01]  /*08e0*/  SYNCS.EXCH.64 URZ, [UR6+0x370c0], UR8 ;  /* 0x0370c008063f75b2 */ /* 0x0022620008000100 */
        /* <DEDUP_REMOVED lines=8> */
.L_x_5:
[----:B------:R-:W-:Y:S01]  /*0970*/  ISETP.NE.AND P0, PT, RZ, UR38, PT ;  /* 0x00000026ff007c0c */ /* 0x000fe2000bf05270 */
[----:B------:R-:W-:Y:S01]  /*0980*/  IMAD.U32 R0, RZ, RZ, UR4 ;  /* 0x00000004ff007e24 */ /* 0x000fe2000f8e00ff */
[----:B------:R-:W-:Y:S01]  /*0990*/  NOP ;  /* 0x0000000000007918 */ /* 0x000fe20000000000 */
[----:B-1234-:R-:W-:Y:S03]  /*09a0*/  BAR.SYNC.DEFER_BLOCKING 0x0 ;  /* 0x0000000000007b1d */ /* 0x01efe60000010000 */
[----:B------:R-:W-:-:S07]  /*09b0*/  ISETP.EQ.AND P2, PT, R0, 0x1, P1 ;  /* 0x000000010000780c */ /* 0x000fce0000f42270 */
[----:B------:R-:W-:Y:S06]  /*09c0*/  @!P0 BRA `(.L_x_6) ;  /* 0x0000019800a48947 */ /* 0x000fec0003800000 */
[----:B------:R-:W-:-:S06]  /*09d0*/  UISETP.GT.U32.AND UP0, UPT, UR7, 0x3, UPT ;  /* 0x000000030700788c */ /* 0x000fcc000bf04070 */
[----:B------:R-:W-:-:S13]  /*09e0*/  PLOP3.LUT P0, PT, PT, PT, UP0, 0x80, 0x0 ;  /* 0x000000000000781c */ /* 0x000fda0003f0f008 */
[----:B------:R-:W-:Y:S05]  /*09f0*/  @P0 EXIT ;  /* 0x000000000000094d */ /* 0x000fea0003800000 */
.L_x_7:
[----:B------:R-:W-:-:S08]  /*0a00*/  NOP ;  /* 0x0000000000007918 */ /* 0x000fd00000000000 */
[----:B------:R-:W1:Y:S02]  /*0a10*/  USETMAXREG.TRY_ALLOC.CTAPOOL UP0, 0xf0 ;  /* 0x000000f0000079c8 */ /* 0x000e640008000600 */
[----:B-1----:R-:W-:-:S13]  /*0a20*/  PLOP3.LUT P0, PT, PT, PT, UP0, 0x80, 0x0 ;  /* 0x000000000000781c */ /* 0x002fda0003f0f008 */
[----:B------:R-:W-:Y:S05]  /*0a30*/  @!P0 BRA `(.L_x_7) ;  /* 0xfffffffc00f08947 */ /* 0x000fea000383ffff */
[----:B------:R-:W-:Y:S01]  /*0a40*/  UISETP.NE.AND UP0, UPT, UR38, 0x1, UPT ;  /* 0x000000012600788c */ /* 0x000fe2000bf05270 */
[----:B------:R-:W1:Y:S01]  /*0a50*/  S2UR UR8, SR_CTAID.X ;  /* 0x00000000000879c3 */ /* 0x000e620000002500 */
[----:B------:R-:W-:Y:S01]  /*0a60*/  UMOV UR4, URZ ;  /* 0x0000003f00047c82 */ /* 0x000fe20008000000 */
[----:B------:R-:W-:-:S03]  /*0a70*/  UMOV UR6, URZ ;  /* 0x0000003f00067c82 */ /* 0x000fc60008000000 */
[----:B------:R-:W-:-:S13]  /*0a80*/  PLOP3.LUT P0, PT, PT, PT, UP0, 0x80, 0x0 ;  /* 0x000000000000781c */ /* 0x000fda0003f0f008 */
[----:B------:R-:W-:Y:S05]  /*0a90*/  @!P0 BRA `(.L_x_8) ;  /* 0x00000000003c8947 */ /* 0x000fea0003800000 */
[----:B------:R-:W-:Y:S01]  /*0aa0*/  UISETP.NE.AND UP0, UPT, UR38, 0x2, UPT ;  /* 0x000000022600788c */ /* 0x000fe2000bf05270 */
[----:B------:R-:W-:-:S05]  /*0ab0*/  UMOV UR6, 0x1 ;  /* 0x0000000100067882 */ /* 0x000fca0000000000 */
[----:B------:R-:W-:-:S13]  /*0ac0*/  PLOP3.LUT P1, PT, PT, PT, UP0, 0x80, 0x0 ;  /* 0x000000000000781c */ /* 0x000fda0003f2f008 */
[----:B------:R-:W-:Y:S05]  /*0ad0*/  @!P1 BRA `(.L_x_8) ;  /* 0x00000000002c9947 */ /* 0x000fea0003800000 */
[----:B------:R-:W-:-:S06]  /*0ae0*/  UISETP.NE.AND UP0, UPT, UR38, 0x3, UPT ;  /* 0x000000032600788c */ /* 0x000fcc000bf05270 */
[----:B------:R-:W-:-:S13]  /*0af0*/  PLOP3.LUT P1, PT, PT, PT, UP0, 0x80, 0x0 ;  /* 0x000000000000781c */ /* 0x000fda0003f2f008 */
[----:B------:R-:W-:Y:S05]  /*0b00*/  @!P1 BRA `(.L_x_9) ;  /* 0x0000000000189947 */ /* 0x000fea0003800000 */
[----:B------:R-:W-:-:S11]  /*0b10*/  UISETP.NE.AND UP0, UPT, UR38, 0x4, UPT ;  /* 0x000000042600788c */ /* 0x000fd6000bf05270 */
[----:B------:R-:W-:Y:S01]  /*0b20*/  @!UP0 UMOV UR4, 0x1 ;  /* 0x0000000100048882 */ /* 0x000fe20000000000 */
[----:B------:R-:W-:Y:S01]  /*0b30*/  @!UP0 UMOV UR6, 0x1 ;  /* 0x0000000100068882 */ /* 0x000fe20000000000 */
[----:B------:R-:W-:Y:S01]  /*0b40*/  @UP0 UMOV UR4, URZ ;  /* 0x0000003f00040c82 */ /* 0x000fe20008000000 */
[----:B------:R-:W-:Y:S01]  /*0b50*/  @UP0 UMOV UR6, URZ ;  /* 0x0000003f00060c82 */ /* 0x000fe20008000000 */
[----:B------:R-:W-:Y:S05]  /*0b60*/  BRA `(.L_x_8) ;  /* 0x0000000000087947 */ /* 0x000fea0003800000 */
.L_x_9:
[----:B------:R-:W-:Y:S01]  /*0b70*/  UMOV UR4, 0x1 ;  /* 0x0000000100047882 */ /* 0x000fe20000000000 */
[----:B------:R-:W-:-:S05]  /*0b80*/  UMOV UR6, URZ ;  /* 0x0000003f00067c82 */ /* 0x000fca0008000000 */
.L_x_8:
[----:B------:R-:W-:Y:S05]  /*0b90*/  @!P0 BRA `(.L_x_10) ;  /* 0x0000000000408947 */ /* 0x000fea0003800000 */
[----:B------:R-:W-:-:S06]  /*0ba0*/  UISETP.NE.AND UP0, UPT, UR38, 0x2, UPT ;  /* 0x000000022600788c */ /* 0x000fcc000bf05270 */
[----:B------:R-:W-:-:S13]  /*0bb0*/  PLOP3.LUT P0, PT, PT, PT, UP0, 0x80, 0x0 ;  /* 0x000000000000781c */ /* 0x000fda0003f0f008 */
[----:B------:R-:W-:Y:S05]  /*0bc0*/  @!P0 BRA `(.L_x_11) ;  /* 0x00000000002c8947 */ /* 0x000fea0003800000 */
[----:B------:R-:W-:-:S06]  /*0bd0*/  UISETP.NE.AND UP0, UPT, UR38, 0x3, UPT ;  /* 0x000000032600788c */ /* 0x000fcc000bf05270 */
[----:B------:R-:W-:-:S13]  /*0be0*/  PLOP3.LUT P0, PT, PT, PT, UP0, 0x80, 0x0 ;  /* 0x000000000000781c */ /* 0x000fda0003f0f008 */
[----:B------:R-:W-:Y:S05]  /*0bf0*/  @!P0 BRA `(.L_x_12) ;  /* 0x0000000000188947 */ /* 0x000fea0003800000 */
[----:B------:R-:W-:Y:S01]  /*0c00*/  UISETP.NE.AND UP0, UPT, UR38, 0x4, UPT ;  /* 0x000000042600788c */ /* 0x000fe2000bf05270 */
[----:B-1----:R-:W-:-:S05]  /*0c10*/  UMOV UR37, UR8 ;  /* 0x0000000800257c82 */ /* 0x002fca0008000000 */
[----:B------:R-:W-:-:S13]  /*0c20*/  PLOP3.LUT P0, PT, PT, PT, UP0, 0x80, 0x0 ;  /* 0x000000000000781c */ /* 0x000fda0003f0f008 */
[----:B------:R-:W-:Y:S05]  /*0c30*/  @P0 BRA `(.L_x_13) ;  /* 0x00000000001c0947 */ /* 0x000fea0003800000 */
[----:B------:R-:W-:Y:S01]  /*0c40*/  ULEA UR37, UR8, 0x3, 0x1 ;  /* 0x0000000308257891 */ /* 0x000fe2000f8e083f */
[----:B------:R-:W-:Y:S11]  /*0c50*/  BRA `(.L_x_13) ;  /* 0x0000000000147947 */ /* 0x000ff60003800000 */
.L_x_12:
[----:B-1----:R-:W-:Y:S01]  /*0c60*/  ULEA UR37, UR8, 0x2, 0x1 ;  /* 0x0000000208257891 */ /* 0x002fe2000f8e083f */
[----:B------:R-:W-:Y:S11]  /*0c70*/  BRA `(.L_x_13) ;  /* 0x00000000000c7947 */ /* 0x000ff60003800000 */
.L_x_11:
[----:B-1----:R-:W-:Y:S01]  /*0c80*/  ULEA UR37, UR8, 0x1, 0x1 ;  /* 0x0000000108257891 */ /* 0x002fe2000f8e083f */
[----:B------:R-:W-:Y:S11]  /*0c90*/  BRA `(.L_x_13) ;  /* 0x0000000000047947 */ /* 0x000ff60003800000 */
.L_x_10:
[----:B-1----:R-:W-:-:S12]  /*0ca0*/  USHF.L.U32 UR37, UR8, 0x1, URZ ;  /* 0x0000000108257899 */ /* 0x002fd8000800063f */
.L_x_13:
[----:B------:R-:W-:-:S04]  /*0cb0*/  ULOP3.LUT UR9, UR5, 0x1, URZ, 0xfc, !UPT ;  /* 0x0000000105097892 */ /* 0x000fc8000f8efc3f */
[----:B------:R-:W-:-:S06]  /*0cc0*/  UISETP.NE.AND UP0, UPT, UR9, 0x3, UPT ;  /* 0x000000030900788c */ /* 0x000fcc000bf05270 */
[----:B------:R-:W-:-:S13]  /*0cd0*/  PLOP3.LUT P0, PT, PT, PT, UP0, 0x80, 0x0 ;  /* 0x000000000000781c */ /* 0x000fda0003f0f008 */
[----:B------:R-:W-:Y:S05]  /*0ce0*/  @!P0 BRA `(.L_x_14) ;  /* 0x0000000000048947 */ /* 0x000fea0003800000 */
[----:B------:R-:W-:Y:S01]  /*0cf0*/  BPT.TRAP 0x1 ;  /* 0x000000040000795c */ /* 0x000fe20000300000 */
.L_x_14:
[----:B------:R-:W1:Y:S01]  /*0d00*/  S2UR UR9, SR_CgaCtaId ;  /* 0x00000000000979c3 */ /* 0x000e620000008800 */
[----:B------:R-:W-:Y:S01]  /*0d10*/  UMOV UR36, 0x400 ;  /* 0x0000040000247882 */ /* 0x000fe20000000000 */
[----:B------:R-:W-:Y:S01]  /*0d20*/  IMAD.U32 R8, RZ, RZ, UR4 ;  /* 0x00000004ff087e24 */ /* 0x000fe2000f8e00ff */
[----:B------:R-:W-:Y:S01]  /*0d30*/  SHF.R.S32.HI R0, RZ, 0x1f, R3 ;  /* 0x0000001fff007819 */ /* 0x000fe20000011403 */
[----:B------:R-:W-:-:S03]  /*0d40*/  ULEA UR4, UR8, 0x17f, 0x7 ;  /* 0x0000017f08047891 */ /* 0x000fc6000f8e383f */
[----:B------:R-:W-:Y:S01]  /*0d50*/  LEA.HI R0, R0, R3, RZ, 0x7 ;  /* 0x0000000300007211 */ /* 0x000fe200078f38ff */
[----:B------:R-:W2:Y:S01]  /*0d60*/  LDC R2, c[0x0][0x28c] ;  /* 0x0000a300ff027b82 */ /* 0x000ea20000000800 */
[----:B------:R-:W-:Y:S01]  /*0d70*/  SHF.L.U32 R8, R8, 0x1f, RZ ;  /* 0x0000001f08087819 */ /* 0x000fe200000006ff */
[----:B------:R-:W-:Y:S01]  /*0d80*/  USHF.R.U32.HI UR4, URZ, 0x8, UR4 ;  /* 0x000000083f047899 */ /* 0x000fe20008011604 */
[----:B------:R-:W-:-:S05]  /*0d90*/  LOP3.LUT R0, R0, 0xffffff80, RZ, 0xc0, !PT ;  /* 0xffffff8000007812 */ /* 0x000fca00078ec0ff */
[----:B------:R-:W-:-:S05]  /*0da0*/  IMAD.IADD R0, R3, 0x1, -R0 ;  /* 0x0000000103007824 */ /* 0x000fca00078e0a00 */
[----:B------:R-:W-:Y:S01]  /*0db0*/  SHF.R.S32.HI R7, RZ, 0x1f, R0 ;  /* 0x0000001fff077819 */ /* 0x000fe20000011400 */
[----:B-1----:R-:W-:-:S03]  /*0dc0*/  ULEA UR36, UR9, UR36, 0x18 ;  /* 0x0000002409247291 */ /* 0x002fc6000f8ec03f */
[----:B------:R-:W-:Y:S01]  /*0dd0*/  LEA.HI R4, R7, R0, RZ, 0x2 ;  /* 0x0000000007047211 */ /* 0x000fe200078f10ff */
[----:B------:R-:W-:-:S03]  /*0de0*/  ULEA UR9, UR6, UR36, 0x3 ;  /* 0x0000002406097291 */ /* 0x000fc6000f8e183f */
[--C-:B------:R-:W-:Y:S02]  /*0df0*/  SHF.R.S32.HI R6, RZ, 0x2, R4.reuse ;  /* 0x00000002ff067819 */ /* 0x100fe40000011404 */
[----:B------:R-:W-:Y:S01]  /*0e00*/  SHF.R.S32.HI R5, RZ, 0x1f, R4 ;  /* 0x0000001fff057819 */ /* 0x000fe20000011404 */
[----:B--2---:R-:W-:-:S03]  /*0e10*/  VIADD R2, R2, 0xff ;  /* 0x000000ff02027836 */ /* 0x004fc60000000000 */
[----:B------:R-:W-:Y:S01]  /*0e20*/  LEA.HI R5, R5, R6, RZ, 0x3 ;  /* 0x0000000605057211 */ /* 0x000fe200078f18ff */
[----:B------:R-:W1:Y:S03]  /*0e30*/  SYNCS.PHASECHK.TRANS64.TRYWAIT P1, [UR9+0x37050], R8 ;  /* 0x03705008ff0075a7 */ /* 0x000e660008020149 */
[----:B------:R-:W-:Y:S02]  /*0e40*/  LOP3.LUT R9, R5, 0xfffffff8, RZ, 0xc0, !PT ;  /* 0xfffffff805097812 */ /* 0x000fe400078ec0ff */
[----:B------:R-:W-:-:S03]  /*0e50*/  SHF.R.S32.HI R5, RZ, 0x1f, R2 ;  /* 0x0000001fff057819 */ /* 0x000fc60000011402 */
[----:B------:R-:W-:Y:S01]  /*0e60*/  IMAD.IADD R9, R6, 0x1, -R9 ;  /* 0x0000000106097824 */ /* 0x000fe200078e0a09 */
[----:B------:R-:W-:Y:S02]  /*0e70*/  LEA.HI R5, R5, R2, RZ, 0x8 ;  /* 0x0000000205057211 */ /* 0x000fe400078f40ff */
[----:B------:R-:W-:Y:S02]  /*0e80*/  LEA.HI R6, R7, R0, RZ, 0x5 ;  /* 0x0000000007067211 */ /* 0x000fe400078f28ff */
[----:B------:R-:W-:Y:S02]  /*0e90*/  LOP3.LUT R7, R4, 0x7ffffffc, RZ, 0xc0, !PT ;  /* 0x7ffffffc04077812 */ /* 0x000fe400078ec0ff */
[----:B------:R-:W-:Y:S02]  /*0ea0*/  SHF.R.S32.HI R5, RZ, 0x8, R5 ;  /* 0x00000008ff057819 */ /* 0x000fe40000011405 */
[----:B------:R-:W-:Y:S01]  /*0eb0*/  SHF.R.S32.HI R6, RZ, 0x5, R6 ;  /* 0x00000005ff067819 */ /* 0x000fe20000011406 */
[----:B------:R-:W-:Y:S01]  /*0ec0*/  IMAD.IADD R7, R0, 0x1, -R7 ;  /* 0x0000000100077824 */ /* 0x000fe200078e0a07 */
[----:B------:R-:W-:-:S03]  /*0ed0*/  VIMNMX R12, R5, UR4, PT ;  /* 0x00000004050c7c48 */ /* 0x000fc6000bfe0100 */
[----:B------:R-:W-:Y:S02]  /*0ee0*/  IMAD R0, R6, 0x10, R9 ;  /* 0x0000001006007824 */ /* 0x000fe400078e0209 */
[----:B------:R-:W-:Y:S01]  /*0ef0*/  IMAD.U32 R9, RZ, RZ, UR37 ;  /* 0x00000025ff097e24 */ /* 0x000fe2000f8e00ff */
[----:B-1----:R-:W-:Y:S06]  /*0f00*/  @!P1 BRA `(.L_x_15) ;  /* 0x000001ac00689947 */ /* 0x002fec0003800000 */
.L_x_107:
[----:B------:R-:W-:Y:S02]  /*0f10*/  IMAD.SHL.U32 R17, R7, 0x2, RZ ;  /* 0x0000000207117824 */ /* 0x000fe400078e00ff */
[----:B------:R-:W-:Y:S01]  /*0f20*/  IMAD R0, R9, 0x40, R0 ;  /* 0x0000004009007824 */ /* 0x000fe200078e0200 */
[----:B------:R-:W-:Y:S06]  /*0f30*/  @!P0 BRA `(.L_x_16) ;  /* 0x0000000000048947 */ /* 0x000fec0003800000 */
[----:B------:R-:W-:Y:S01]  /*0f40*/  BPT.TRAP 0x1 ;  /* 0x000000040000795c */ /* 0x000fe20000300000 */
.L_x_16:
[----:B------:R-:W-:Y:S01]  /*0f50*/  SHF.L.U32 R6, RZ, 0x1f, RZ ;  /* 0x0000001fff067819 */ /* 0x000fe200000006ff */
[----:B------:R-:W-:Y:S01]  /*0f60*/  UIADD3 UR28, UR36, 0x37090, URZ ;  /* 0x00037090241c7890 */ /* 0x000fe2000fffe03f */
[----:B------:R-:W-:Y:S02]  /*0f70*/  ISETP.NE.AND P2, PT, RZ, UR7, PT ;  /* 0x00000007ff007c0c */ /* 0x000fe4000bf45270 */
[----:B------:R-:W2:Y:S02]  /*0f80*/  SYNCS.PHASECHK.TRANS64.TRYWAIT P1, [UR36+0x37000], R6 ;  /* 0x03700006ff0075a7 */ /* 0x000ea40008020164 */
[----:B--2---:R-:W-:Y:S09]  /*0f90*/  @!P1 BRA `(.L_x_17) ;  /* 0x000001ac005c9947 */ /* 0x004ff20003800000 */
.L_x_108:
[----:B------:R-:W-:Y:S01]  /*0fa0*/  ULEA UR4, UR38, UR28, 0x3 ;  /* 0x0000001c26047291 */ /* 0x000fe2000f8e183f */
[----:B------:R-:W-:-:S04]  /*0fb0*/  SEL R2, RZ, 0x1, P2 ;  /* 0x00000001ff027807 */ /* 0x000fc80001000000 */
[----:B------:R-:W-:-:S04]  /*0fc0*/  SHF.L.U32 R2, R2, 0x1f, RZ ;  /* 0x0000001f02027819 */ /* 0x000fc800000006ff */
[----:B------:R-:W2:Y:S02]  /*0fd0*/  SYNCS.PHASECHK.TRANS64.TRYWAIT P1, [UR4+-0x8], R2 ;  /* 0xfffff802ff0075a7 */ /* 0x000ea40008020144 */
[----:B--2---:R-:W-:Y:S05]  /*0fe0*/  @!P1 BRA `(.L_x_18) ;  /* 0x000001ac00609947 */ /* 0x004fea0003800000 */
.L_x_109:
[----:B------:R-:W-:Y:S01]  /*0ff0*/  USHF.R.U32.HI UR4, URZ, 0x4, UR36 ;  /* 0x000000043f047899 */ /* 0x000fe20008011624 */
[----:B------:R-:W-:Y:S01]  /*1000*/  WARPGROUP.ARRIVE ;  /* 0x00000000000079c5 */ /* 0x000fe20000000000 */
[----:B------:R-:W-:Y:S01]  /*1010*/  UIADD3 UR8, UR36, 0x5000, URZ ;  /* 0x0000500024087890 */ /* 0x000fe2000fffe03f */
[C---:B-1----:R-:W-:Y:S01]  /*1020*/  VIADD R5, R17.reuse, 0x8 ;  /* 0x0000000811057836 */ /* 0x042fe20000000000 */
[----:B------:R-:W-:Y:S01]  /*1030*/  ULOP3.LUT UR4, UR4, 0x3fff, URZ, 0xc0, !UPT ;  /* 0x00003fff04047892 */ /* 0x000fe2000f8ec03f */
[C---:B------:R-:W-:Y:S01]  /*1040*/  VIADD R7, R17.reuse, 0x9 ;  /* 0x0000000911077836 */ /* 0x040fe20000000000 */
[----:B------:R-:W-:Y:S01]  /*1050*/  USHF.R.U32.HI UR8, URZ, 0x4, UR8 ;  /* 0x000000043f087899 */ /* 0x000fe20008011608 */
[C---:B------:R-:W-:Y:S01]  /*1060*/  ISETP.GE.AND P3, PT, R0.reuse, R17, PT ;  /* 0x000000110000720c */ /* 0x040fe20003f66270 */
[----:B------:R-:W-:Y:S01]  /*1070*/  ULOP3.LUT UR9, UR4, 0x10000, URZ, 0xfc, !UPT ;  /* 0x0001000004097892 */ /* 0x000fe2000f8efc3f */
[C---:B------:R-:W-:Y:S01]  /*1080*/  ISETP.GE.AND P5, PT, R0.reuse, R5, PT ;  /* 0x000000050000720c */ /* 0x040fe20003fa6270 */
[----:B------:R-:W-:Y:S01]  /*1090*/  ULOP3.LUT UR4, UR8, 0x3fff, URZ, 0xc0, !UPT ;  /* 0x00003fff08047892 */ /* 0x000fe2000f8ec03f */
[C---:B------:R-:W-:Y:S01]  /*10a0*/  VIADD R5, R17.reuse, 0x18 ;  /* 0x0000001811057836 */ /* 0x040fe20000000000 */
[----:B------:R-:W-:Y:S01]  /*10b0*/  UIMAD UR6, UR6, 0x280, UR9 ;  /* 0x00000280060678a4 */ /* 0x000fe2000f8e0209 */
[C---:B------:R-:W-:Y:S01]  /*10c0*/  ISETP.GE.AND P6, PT, R0.reuse, R7, PT ;  /* 0x000000070000720c */ /* 0x040fe20003fc6270 */
[----:B------:R-:W-:Y:S01]  /*10d0*/  ULOP3.LUT UR4, UR4, 0x10000, URZ, 0xfc, !UPT ;  /* 0x0001000004047892 */ /* 0x000fe2000f8efc3f */
[C---:B------:R-:W-:Y:S01]  /*10e0*/  ISETP.GT.AND P4, PT, R0.reuse, R17, PT ;  /* 0x000000110000720c */ /* 0x040fe20003f84270 */
[----:B------:R-:W-:Y:S01]  /*10f0*/  UMOV UR9, 0xc0000010 ;  /* 0xc000001000097882 */ /* 0x000fe20000000000 */
[----:B------:R-:W-:Y:S01]  /*1100*/  UMOV UR11, 0xc0000010 ;  /* 0xc0000010000b7882 */ /* 0x000fe20000000000 */
[----:B------:R-:W-:Y:S01]  /*1110*/  UIADD3 UR12, UR6, 0x80, URZ ;  /* 0x00000080060c7890 */ /* 0x000fe2000fffe03f */
[C---:B------:R-:W-:Y:S01]  /*1120*/  VIADD R7, R17.reuse, 0x19 ;  /* 0x0000001911077836 */ /* 0x040fe20000000000 */
[----:B------:R-:W-:Y:S01]  /*1130*/  UMOV UR8, UR6 ;  /* 0x0000000600087c82 */ /* 0x000fe20008000000 */
[----:B------:R-:W-:Y:S01]  /*1140*/  UMOV UR10, UR4 ;  /* 0x00000004000a7c82 */ /* 0x000fe20008000000 */
[----:B------:R-:W-:Y:S01]  /*1150*/  UIADD3 UR14, UR4, 0x200, URZ ;  /* 0x00000200040e7890 */ /* 0x000fe2000fffe03f */
[----:B------:R-:W-:Y:S01]  /*1160*/  QGMMA.64x256x32.F32.E4M3.E4M3 R24, gdesc[UR8], RZ, !UPT, gsb0 ;  /* 0x03e00000081879f3 */ /* 0x000fe2000c0008ff */
[----:B------:R-:W-:Y:S01]  /*1170*/  UMOV UR13, 0xc0000010 ;  /* 0xc0000010000d7882 */ /* 0x000fe20000000000 */
[----:B------:R-:W-:Y:S01]  /*1180*/  UMOV UR15, 0xc0000010 ;  /* 0xc0000010000f7882 */ /* 0x000fe20000000000 */
[----:B------:R-:W-:Y:S01]  /*1190*/  UIADD3 UR16, UR6, 0x100, URZ ;  /* 0x0000010006107890 */ /* 0x000fe2000fffe03f */
[C---:B------:R-:W-:Y:S01]  /*11a0*/  VIADD R9, R17.reuse, 0x10 ;  /* 0x0000001011097836 */ /* 0x040fe20000000000 */
[----:B------:R-:W-:Y:S01]  /*11b0*/  UIADD3 UR18, UR4, 0x400, URZ ;  /* 0x0000040004127890 */ /* 0x000fe2000fffe03f */
[C---:B------:R-:W-:Y:S01]  /*11c0*/  VIADD R11, R17.reuse, 0x11 ;  /* 0x00000011110b7836 */ /* 0x040fe20000000000 */
[----:B------:R-:W-:Y:S01]  /*11d0*/  UMOV UR17, 0xc0000010 ;  /* 0xc000001000117882 */ /* 0x000fe20000000000 */
[----:B------:R-:W-:Y:S01]  /*11e0*/  UMOV UR19, 0xc0000010 ;  /* 0xc000001000137882 */ /* 0x000fe20000000000 */
[----:B------:R-:W-:Y:S01]  /*11f0*/  UIADD3 UR20, UR6, 0x180, URZ ;  /* 0x0000018006147890 */ /* 0x000fe2000fffe03f */
[C---:B------:R-:W-:Y:S01]  /*1200*/  ISETP.GE.AND P1, PT, R0.reuse, R9, PT ;  /* 0x000000090000720c */ /* 0x040fe20003f26270 */
[----:B------:R-:W-:Y:S01]  /*1210*/  UIADD3 UR22, UR4, 0x600, URZ ;  /* 0x0000060004167890 */ /* 0x000fe2000fffe03f */
[----:B------:R-:W-:Y:S01]  /*1220*/  ISETP.GE.AND P2, PT, R0, R11, PT ;  /* 0x0000000b0000720c */ /* 0x000fe20003f46270 */
        /* <DEDUP_REMOVED lines=8> */
[C---:B------:R-:W-:Y:S01]  /*12b0*/  VIADD R13, R17.reuse, 0x49 ;  /* 0x00000049110d7836 */ /* 0x040fe20000000000 */
[----:B------:R-:W-:Y:S01]  /*12c0*/  ULDC UR6, c[0x0][0x604] ;  /* 0x0001810000067ab9 */ /* 0x000fe20000000800 */
[----:B------:R-:W-:Y:S01]  /*12d0*/  VIADD R15, R17, 0x51 ;  /* 0x00000051110f7836 */ /* 0x000fe20000000000 */
[----:B------:R-:W-:Y:S01]  /*12e0*/  ULDC UR10, c[0x0][0x604] ;  /* 0x00018100000a7ab9 */ /* 0x000fe20000000800 */
[----:B------:R-:W-:Y:S01]  /*12f0*/  USHF.L.U32 UR7, UR7, 0x3, URZ ;  /* 0x0000000307077899 */ /* 0x000fe2000800063f */
[----:B------:R-:W-:-:S03]  /*1300*/  IMAD.MOV.U32 R167, RZ, RZ, RZ ;  /* 0x000000ffffa77224 */ /* 0x000fc600078e00ff */
[----:B------:R-:W-:Y:S01]  /*1310*/  ULOP3.LUT UR7, UR7, 0x8, URZ, 0xc, !UPT ;  /* 0x0000000807077892 */ /* 0x000fe2000f8e0c3f */
[----:B------:R-:W-:Y:S02]  /*1320*/  WARPGROUP.DEPBAR.LE gsb0, 0x0 ;  /* 0x00008000000079c5 */ /* 0x000fe40000010000 */
[----:B------:R-:W-:-:S06]  /*1330*/  WARPGROUP.ARRIVE ;  /* 0x00000000000079c5 */ /* 0x000fcc0000000000 */
[----:B------:R-:W-:Y:S03]  /*1340*/  QGMMA.64x256x32.F32.E4M3.E4M3 R24, gdesc[UR12], R24, gsb0 ;  /* 0x03e000000c1879f3 */ /* 0x000fe60008000818 */
[----:B------:R-:W-:Y:S02]  /*1350*/  WARPGROUP.DEPBAR.LE gsb0, 0x0 ;  /* 0x00008000000079c5 */ /* 0x000fe40000010000 */
[----:B------:R-:W-:-:S15]  /*1360*/  WARPGROUP.ARRIVE ;  /* 0x00000000000079c5 */ /* 0x000fde0000000000 */
[----:B------:R-:W-:-:S08]  /*1370*/  NOP ;  /* 0x0000000000007918 */ /* 0x000fd00000000000 */
        /* <DEDUP_REMOVED lines=10> */
[----:B------:R-:W-:Y:S02]  /*1420*/  FSEL R24, R24, -INF , P3 ;  /* 0xff80000018187808 */ /* 0x000fe40001800000 */
[----:B------:R-:W-:Y:S02]  /*1430*/  FSEL R152, R30, -INF , P3 ;  /* 0xff8000001e987808 */ /* 0x000fe40001800000 */
[----:B------:R-:W-:Y:S01]  /*1440*/  ISETP.GE.AND P3, PT, R0, R5, PT ;  /* 0x000000050000720c */ /* 0x000fe20003f66270 */
[----:B------:R-:W-:Y:S01]  /*1450*/  VIADD R5, R17, 0x20 ;  /* 0x0000002011057836 */ /* 0x000fe20000000000 */
[----:B------:R-:W-:-:S02]  /*1460*/  FSEL R25, R25, -INF , P4 ;  /* 0xff80000019197808 */ /* 0x000fc40002000000 */
[----:B------:R-:W-:Y:S02]  /*1470*/  FSEL R31, R31, -INF , P4 ;  /* 0xff8000001f1f7808 */ /* 0x000fe40002000000 */
[----:B------:R-:W-:Y:S01]  /*1480*/  ISETP.GE.AND P4, PT, R0, R7, PT ;  /* 0x000000070000720c */ /* 0x000fe20003f86270 */
[C---:B------:R-:W-:Y:S01]  /*1490*/  VIADD R7, R17.reuse, 0x21 ;  /* 0x0000002111077836 */ /* 0x040fe20000000000 */
        /* <DEDUP_REMOVED lines=15> */
[----:B------:R-:W-:Y:S01]  /*1590*/  VIADD R7, R17, 0x31 ;  /* 0x0000003111077836 */ /* 0x000fe20000000000 */
[----:B------:R-:W-:Y:S02]  /*15a0*/  FSEL R36, R36, -INF , P3 ;  /* 0xff80000024247808 */ /* 0x000fe40001800000 */
[----:B------:R-:W-:Y:S02]  /*15b0*/  FSEL R33, R42, -INF , P3 ;  /* 0xff8000002a217808 */ /* 0x000fe40001800000 */
[----:B------:R-:W-:Y:S02]  /*15c0*/  ISETP.GE.AND P3, PT, R0, R5, PT ;  /* 0x000000050000720c */ /* 0x000fe40003f66270 */
        /* <DEDUP_REMOVED lines=9> */
[C---:B------:R-:W-:Y:S01]  /*1660*/  ISETP.GE.AND P6, PT, R0.reuse, R9, PT ;  /* 0x000000090000720c */ /* 0x040fe20003fc6270 */
[----:B------:R-:W-:Y:S01]  /*1670*/  VIADD R9, R17, 0x40 ;  /* 0x0000004011097836 */ /* 0x000fe20000000000 */
[----:B------:R-:W-:Y:S02]  /*1680*/  FSEL R10, R45, -INF , P2 ;  /* 0xff8000002d0a7808 */ /* 0x000fe40001000000 */
[----:B------:R-:W-:Y:S02]  /*1690*/  FSEL R51, R51, -INF , P2 ;  /* 0xff80000033337808 */ /* 0x000fe40001000000 */
[----:B------:R-:W-:Y:S02]  /*16a0*/  ISETP.GE.AND P2, PT, R0, R11, PT ;  /* 0x0000000b0000720c */ /* 0x000fe40003f46270 */
[----:B------:R-:W-:-:S02]  /*16b0*/  FSEL R11, R49, -INF , P4 ;  /* 0xff800000310b7808 */ /* 0x000fc40002000000 */
[----:B------:R-:W-:Y:S02]  /*16c0*/  FSEL R55, R55, -INF , P4 ;  /* 0xff80000037377808 */ /* 0x000fe40002000000 */
[C---:B------:R-:W-:Y:S02]  /*16d0*/  ISETP.GE.AND P4, PT, R0.reuse, R13, PT ;  /* 0x0000000d0000720c */ /* 0x040fe40003f86270 */
[----:B------:R-:W-:Y:S02]  /*16e0*/  FSEL R13, R53, -INF , P6 ;  /* 0xff800000350d7808 */ /* 0x000fe40003000000 */
[----:B------:R-:W-:Y:S02]  /*16f0*/  FSEL R59, R59, -INF , P6 ;  /* 0xff8000003b3b7808 */ /* 0x000fe40003000000 */
[----:B------:R-:W-:Y:S01]  /*1700*/  ISETP.GE.AND P6, PT, R0, R15, PT ;  /* 0x0000000f0000720c */ /* 0x000fe20003fc6270 */
[----:B------:R-:W-:Y:S01]  /*1710*/  VIADD R15, R17, 0x59 ;  /* 0x00000059110f7836 */ /* 0x000fe20000000000 */
[----:B------:R-:W-:-:S02]  /*1720*/  FSEL R14, R57, -INF , P2 ;  /* 0xff800000390e7808 */ /* 0x000fc40001000000 */
[----:B------:R-:W-:Y:S02]  /*1730*/  FSEL R63, R63, -INF , P2 ;  /* 0xff8000003f3f7808 */ /* 0x000fe40001000000 */
[C---:B------:R-:W-:Y:S01]  /*1740*/  ISETP.GE.AND P2, PT, R0.reuse, R15, PT ;  /* 0x0000000f0000720c */ /* 0x040fe20003f46270 */
[----:B------:R-:W-:Y:S01]  /*1750*/  VIADD R15, R17, 0x61 ;  /* 0x00000061110f7836 */ /* 0x000fe20000000000 */
        /* <DEDUP_REMOVED lines=26> */
[----:B------:R-:W-:Y:S02]  /*1900*/  ISETP.GE.AND P6, PT, R0, R15, PT ;  /* 0x0000000f0000720c */ /* 0x000fe40003fc6270 */
[----:B------:R-:W-:-:S02]  /*1910*/  FMNMX R15, R24, R25, !PT ;  /* 0x00000019180f7209 */ /* 0x000fc40007800000 */
[----:B------:R-:W-:Y:S02]  /*1920*/  FSEL R52, R52, -INF , P5 ;  /* 0xff80000034347808 */ /* 0x000fe40002800000 */
[----:B------:R-:W-:Y:S02]  /*1930*/  FSEL R49, R58, -INF , P5 ;  /* 0xff8000003a317808 */ /* 0x000fe40002800000 */
[----:B------:R-:W-:Y:S01]  /*1940*/  ISETP.GE.AND P5, PT, R0, R9, PT ;  /* 0x000000090000720c */ /* 0x000fe20003fa6270 */
[----:B------:R-:W-:Y:S01]  /*1950*/  VIADD R9, R17, 0x58 ;  /* 0x0000005811097836 */ /* 0x000fe20000000000 */
[----:B------:R-:W-:Y:S02]  /*1960*/  FMNMX R2, R28, R15, !PT ;  /* 0x0000000f1c027209 */ /* 0x000fe40007800000 */
[----:B------:R-:W-:Y:S02]  /*1970*/  FSEL R56, R56, -INF , P1 ;  /* 0xff80000038387808 */ /* 0x000fe40000800000 */
[----:B------:R-:W-:-:S02]  /*1980*/  FSEL R53, R62, -INF , P1 ;  /* 0xff8000003e357808 */ /* 0x000fc40000800000 */
[----:B------:R-:W-:Y:S01]  /*1990*/  ISETP.GE.AND P1, PT, R0, R9, PT ;  /* 0x000000090000720c */ /* 0x000fe20003f26270 */
[----:B------:R-:W-:Y:S01]  /*19a0*/  VIADD R9, R17, 0x60 ;  /* 0x0000006011097836 */ /* 0x000fe20000000000 */
[----:B------:R-:W-:Y:S02]  /*19b0*/  FMNMX R15, R29, R2, !PT ;  /* 0x000000021d0f7209 */ /* 0x000fe40007800000 */
[----:B------:R-:W-:Y:S02]  /*19c0*/  FSEL R60, R60, -INF , P3 ;  /* 0xff8000003c3c7808 */ /* 0x000fe40001800000 */
[----:B------:R-:W-:Y:S02]  /*19d0*/  FMNMX R15, R32, R15, !PT ;  /* 0x0000000f200f7209 */ /* 0x000fe40007800000 */
[----:B------:R-:W-:Y:S02]  /*19e0*/  FSEL R57, R66, -INF , P3 ;  /* 0xff80000042397808 */ /* 0x000fe40001800000 */
[----:B------:R-:W-:Y:S01]  /*19f0*/  ISETP.GE.AND P3, PT, R0, R9, PT ;  /* 0x000000090000720c */ /* 0x000fe20003f66270 */
[----:B------:R-:W-:Y:S01]  /*1a00*/  VIADD R9, R17, 0x68 ;  /* 0x0000006811097836 */ /* 0x000fe20000000000 */
[----:B------:R-:W-:-:S02]  /*1a10*/  FMNMX R15, R4, R15, !PT ;  /* 0x0000000f040f7209 */ /* 0x000fc40007800000 */
[----:B------:R-:W-:Y:S02]  /*1a20*/  FSEL R64, R64, -INF , P5 ;  /* 0xff80000040407808 */ /* 0x000fe40002800000 */
[----:B------:R-:W-:Y:S02]  /*1a30*/  FSEL R61, R70, -INF , P5 ;  /* 0xff800000463d7808 */ /* 0x000fe40002800000 */
[----:B------:R-:W-:Y:S01]  /*1a40*/  ISETP.GE.AND P5, PT, R0, R9, PT ;  /* 0x000000090000720c */ /* 0x000fe20003fa6270 */
[----:B------:R-:W-:Y:S01]  /*1a50*/  VIADD R9, R17, 0x70 ;  /* 0x0000007011097836 */ /* 0x000fe20000000000 */
[----:B------:R-:W-:Y:S02]  /*1a60*/  FMNMX R2, R36, R15, !PT ;  /* 0x0000000f24027209 */ /* 0x000fe40007800000 */
[----:B------:R-:W-:Y:S02]  /*1a70*/  FSEL R68, R68, -INF , P1 ;  /* 0xff80000044447808 */ /* 0x000fe40000800000 */
[----:B------:R-:W-:Y:S01]  /*1a80*/  FMNMX R15, R5, R2, !PT ;  /* 0x00000002050f7209 */ /* 0x000fe20007800000 */
[----:B------:R-:W-:Y:S01]  /*1a90*/  VIADD R2, R0, 0x8 ;  /* 0x0000000800027836 */ /* 0x000fe20000000000 */
[----:B------:R-:W-:-:S02]  /*1aa0*/  FSEL R74, R74, -INF , P1 ;  /* 0xff8000004a4a7808 */ /* 0x000fc40000800000 */
[----:B------:R-:W-:Y:S01]  /*1ab0*/  ISETP.GE.AND P1, PT, R0, R9, PT ;  /* 0x000000090000720c */ /* 0x000fe20003f26270 */
[C---:B------:R-:W-:Y:S01]  /*1ac0*/  VIADD R9, R17.reuse, 0x78 ;  /* 0x0000007811097836 */ /* 0x040fe20000000000 */
[----:B------:R-:W-:Y:S02]  /*1ad0*/  FMNMX R8, R40, R15, !PT ;  /* 0x0000000f28087209 */ /* 0x000fe40007800000 */
[----:B------:R-:W-:Y:S02]  /*1ae0*/  FSEL R72, R72, -INF , P3 ;  /* 0xff80000048487808 */ /* 0x000fe40001800000 */
[----:B------:R-:W-:Y:S02]  /*1af0*/  FSEL R78, R78, -INF , P3 ;  /* 0xff8000004e4e7808 */ /* 0x000fe40001800000 */
[----:B------:R-:W-:Y:S01]  /*1b00*/  ISETP.GE.AND P3, PT, R0, R9, PT ;  /* 0x000000090000720c */ /* 0x000fe20003f66270 */
[----:B------:R-:W-:Y:S01]  /*1b10*/  VIADD R9, R17, 0x80 ;  /* 0x0000008011097836 */ /* 0x000fe20000000000 */
[----:B------:R-:W-:-:S02]  /*1b20*/  FMNMX R15, R7, R8, !PT ;  /* 0x00000008070f7209 */ /* 0x000fc40007800000 */
[----:B------:R-:W-:Y:S02]  /*1b30*/  FSEL R38, R89, -INF , P6 ;  /* 0xff80000059267808 */ /* 0x000fe40003000000 */
[----:B------:R-:W-:Y:S02]  /*1b40*/  FSEL R95, R95, -INF , P6 ;  /* 0xff8000005f5f7808 */ /* 0x000fe40003000000 */
[----:B------:R-:W-:Y:S02]  /*1b50*/  ISETP.GE.AND P6, PT, R2, R17, PT ;  /* 0x000000110200720c */ /* 0x000fe40003fc6270 */
[----:B------:R-:W-:Y:S02]  /*1b60*/  FMNMX R15, R44, R15, !PT ;  /* 0x0000000f2c0f7209 */ /* 0x000fe40007800000 */
[----:B------:R-:W-:Y:S02]  /*1b70*/  FSEL R76, R76, -INF , P5 ;  /* 0xff8000004c4c7808 */ /* 0x000fe40002800000 */
[----:B------:R-:W-:-:S02]  /*1b80*/  FSEL R82, R82, -INF , P5 ;  /* 0xff80000052527808 */ /* 0x000fc40002800000 */
[----:B------:R-:W-:Y:S01]  /*1b90*/  ISETP.GE.AND P5, PT, R0, R9, PT ;  /* 0x000000090000720c */ /* 0x000fe20003fa6270 */
[C---:B------:R-:W-:Y:S01]  /*1ba0*/  VIADD R9, R17.reuse, 0x88 ;  /* 0x0000008811097836 */ /* 0x040fe20000000000 */
[----:B------:R-:W-:Y:S02]  /*1bb0*/  FSEL R8, R26, -INF , P6 ;  /* 0xff8000001a087808 */ /* 0x000fe40003000000 */
[----:B------:R-:W-:Y:S02]  /*1bc0*/  ISETP.GT.AND P6, PT, R2, R17, PT ;  /* 0x000000110200720c */ /* 0x000fe40003fc4270 */
[----:B------:R-:W-:Y:S01]  /*1bd0*/  FMNMX R23, R10, R15, !PT ;  /* 0x0000000f0a177209 */ /* 0x000fe20007800000 */
[----:B------:R-:W-:Y:S01]  /*1be0*/  VIADD R15, R17, 0xa1 ;  /* 0x000000a1110f7836 */ /* 0x000fe20000000000 */
[----:B------:R-:W-:Y:S02]  /*1bf0*/  FSEL R80, R80, -INF , P1 ;  /* 0xff80000050507808 */ /* 0x000fe40000800000 */
[----:B------:R-:W-:-:S02]  /*1c00*/  FSEL R86, R86, -INF , P1 ;  /* 0xff80000056567808 */ /* 0x000fc40000800000 */
[----:B------:R-:W-:Y:S02]  /*1c10*/  FSEL R157, R27, -INF , P6 ;  /* 0xff8000001b9d7808 */ /* 0x000fe40003000000 */
[----:B------:R-:W-:Y:S01]  /*1c20*/  ISETP.GE.AND P1, PT, R0, R9, PT ;  /* 0x000000090000720c */ /* 0x000fe20003f26270 */
[----:B------:R-:W-:Y:S01]  /*1c30*/  VIADD R9, R17, 0x89 ;  /* 0x0000008911097836 */ /* 0x000fe20000000000 */
[----:B------:R-:W-:Y:S02]  /*1c40*/  FMNMX R46, R48, R23, !PT ;  /* 0x00000017302e7209 */ /* 0x000fe40007800000 */
[----:B------:R-:W-:Y:S02]  /*1c50*/  FMNMX R23, R8, R157, !PT ;  /* 0x0000009d08177209 */ /* 0x000fe40007800000 */
[----:B------:R-:W-:Y:S02]  /*1c60*/  FMNMX R27, R11, R46, !PT ;  /* 0x0000002e0b1b7209 */ /* 0x000fe40007800000 */
[----:B------:R-:W-:-:S02]  /*1c70*/  FSEL R22, R81, -INF , P2 ;  /* 0xff80000051167808 */ /* 0x000fc40001000000 */
[----:B------:R-:W-:Y:S02]  /*1c80*/  FSEL R87, R87, -INF , P2 ;  /* 0xff80000057577808 */ /* 0x000fe40001000000 */
[----:B------:R-:W-:Y:S01]  /*1c90*/  ISETP.GE.AND P2, PT, R0, R9, PT ;  /* 0x000000090000720c */ /* 0x000fe20003f46270 */
[----:B------:R-:W-:Y:S01]  /*1ca0*/  VIADD R9, R17, 0x90 ;  /* 0x0000009011097836 */ /* 0x000fe20000000000 */
[----:B------:R-:W-:Y:S02]  /*1cb0*/  FMNMX R46, R152, R23, !PT ;  /* 0x00000017982e7209 */ /* 0x000fe40007800000 */
[----:B------:R-:W-:Y:S02]  /*1cc0*/  FMNMX R50, R52, R27, !PT ;  /* 0x0000001b34327209 */ /* 0x000fe40007800000 */
[----:B------:R-:W-:Y:S02]  /*1cd0*/  FSEL R26, R93, -INF , P2 ;  /* 0xff8000005d1a7808 */ /* 0x000fe40001000000 */
[----:B------:R-:W-:-:S02]  /*1ce0*/  FSEL R99, R99, -INF , P2 ;  /* 0xff80000063637808 */ /* 0x000fc40001000000 */
[----:B------:R-:W-:Y:S02]  /*1cf0*/  ISETP.GE.AND P2, PT, R0, R15, PT ;  /* 0x0000000f0000720c */ /* 0x000fe40003f46270 */
[----:B------:R-:W-:Y:S02]  /*1d00*/  FMNMX R46, R31, R46, !PT ;  /* 0x0000002e1f2e7209 */ /* 0x000fe40007800000 */
[----:B------:R-:W-:Y:S02]  /*1d10*/  FMNMX R15, R13, R50, !PT ;  /* 0x000000320d0f7209 */ /* 0x000fe40007800000 */
[----:B------:R-:W-:Y:S02]  /*1d20*/  FMNMX R50, R153, R46, !PT ;  /* 0x0000002e99327209 */ /* 0x000fe40007800000 */
[----:B------:R-:W-:Y:S02]  /*1d30*/  FMNMX R23, R56, R15, !PT ;  /* 0x0000000f38177209 */ /* 0x000fe40007800000 */
[----:B------:R-:W-:-:S02]  /*1d40*/  FMNMX R15, R35, R50, !PT ;  /* 0x00000032230f7209 */ /* 0x000fc40007800000 */
[----:B------:R-:W-:Y:S02]  /*1d50*/  FMNMX R23, R14, R23, !PT ;  /* 0x000000170e177209 */ /* 0x000fe40007800000 */
[----:B------:R-:W-:Y:S02]  /*1d60*/  FMNMX R50, R154, R15, !PT ;  /* 0x0000000f9a327209 */ /* 0x000fe40007800000 */
        /* <DEDUP_REMOVED lines=12> */
[----:B------:R-:W-:Y:S02]  /*1e30*/  FMNMX R23, R18, R23, !PT ;  /* 0x0000001712177209 */ /* 0x000fe40007800000 */
[----:B------:R-:W-:Y:S01]  /*1e40*/  ISETP.GE.AND P4, PT, R0, R9, PT ;  /* 0x000000090000720c */ /* 0x000fe20003f86270 */
[----:B------:R-:W-:Y:S01]  /*1e50*/  VIADD R9, R17, 0x98 ;  /* 0x0000009811097836 */ /* 0x000fe20000000000 */
        /* <DEDUP_REMOVED lines=16> */
[----:B------:R-:W-:Y:S01]  /*1f60*/  ISETP.GE.AND P6, PT, R0, R9, PT ;  /* 0x000000090000720c */ /* 0x000fe20003fc6270 */
[----:B------:R-:W-:Y:S01]  /*1f70*/  VIADD R9, R17, 0xa8 ;  /* 0x000000a811097836 */ /* 0x000fe20000000000 */
[----:B------:R-:W-:-:S02]  /*1f80*/  FMNMX R58, R45, R58, !PT ;  /* 0x0000003a2d3a7209 */ /* 0x000fc40007800000 */
[----:B------:R-:W-:Y:S02]  /*1f90*/  FMNMX R62, R76, R15, !PT ;  /* 0x0000000f4c3e7209 */ /* 0x000fe40007800000 */
[----:B------:R-:W-:Y:S02]  /*1fa0*/  FMNMX R58, R55, R58, !PT ;  /* 0x0000003a373a7209 */ /* 0x000fe40007800000 */
[----:B------:R-:W-:Y:S02]  /*1fb0*/  FSEL R96, R96, -INF , P3 ;  /* 0xff80000060607808 */ /* 0x000fe40001800000 */
[----:B------:R-:W-:Y:S02]  /*1fc0*/  FSEL R102, R102, -INF , P3 ;  /* 0xff80000066667808 */ /* 0x000fe40001800000 */
[----:B------:R-:W-:Y:S02]  /*1fd0*/  FMNMX R15, R21, R62, !PT ;  /* 0x0000003e150f7209 */ /* 0x000fe40007800000 */
[----:B------:R-:W-:Y:S01]  /*1fe0*/  ISETP.GE.AND P3, PT, R0, R9, PT ;  /* 0x000000090000720c */ /* 0x000fe20003f66270 */
[----:B------:R-:W-:Y:S01]  /*1ff0*/  VIADD R9, R17, 0xa9 ;  /* 0x000000a911097836 */ /* 0x000fe20000000000 */
[----:B------:R-:W-:-:S02]  /*2000*/  FMNMX R62, R49, R58, !PT ;  /* 0x0000003a313e7209 */ /* 0x000fc40007800000 */
[----:B------:R-:W-:Y:S02]  /*2010*/  FMNMX R15, R80, R15, !PT ;  /* 0x0000000f500f7209 */ /* 0x000fe40007800000 */
[----:B------:R-:W-:Y:S02]  /*2020*/  FSEL R46, R97, -INF , P4 ;  /* 0xff800000612e7808 */ /* 0x000fe40002000000 */
[----:B------:R-:W-:Y:S02]  /*2030*/  FSEL R103, R103, -INF , P4 ;  /* 0xff80000067677808 */ /* 0x000fe40002000000 */
[----:B------:R-:W-:Y:S01]  /*2040*/  ISETP.GE.AND P4, PT, R0, R9, PT ;  /* 0x000000090000720c */ /* 0x000fe20003f86270 */
[----:B------:R-:W-:Y:S01]  /*2050*/  VIADD R9, R17, 0xb0 ;  /* 0x000000b011097836 */ /* 0x000fe20000000000 */
[----:B------:R-:W-:Y:S02]  /*2060*/  FMNMX R62, R59, R62, !PT ;  /* 0x0000003e3b3e7209 */ /* 0x000fe40007800000 */
[----:B------:R-:W-:-:S02]  /*2070*/  FMNMX R15, R22, R15, !PT ;  /* 0x0000000f160f7209 */ /* 0x000fc40007800000 */
        /* <DEDUP_REMOVED lines=105> */
[----:B------:R-:W-:Y:S02]  /*2710*/  FSEL R134, R129, -INF , P2 ;  /* 0xff80000081867808 */ /* 0x000fe40001000000 */
[----:B------:R-:W-:Y:S02]  /*2720*/  FMNMX R23, R128, R23, !PT ;  /* 0x0000001780177209 */ /* 0x000fe40007800000 */
[----:B------:R-:W-:Y:S02]  /*2730*/  FSEL R93, R135, -INF , P2 ;  /* 0xff800000875d7808 */ /* 0x000fe40001000000 */
[----:B------:R-:W-:Y:S01]  /*2740*/  ISETP.GE.AND P2, PT, R0, R9, PT ;  /* 0x000000090000720c */ /* 0x000fe20003f46270 */
[----:B------:R-:W-:Y:S01]  /*2750*/  VIADD R9, R17, 0xf0 ;  /* 0x000000f011097836 */ /* 0x000fe20000000000 */
[----:B------:R-:W-:Y:S02]  /*2760*/  FMNMX R15, R65, R66, !PT ;  /* 0x00000042410f7209 */ /* 0x000fe40007800000 */
[----:B------:R-:W-:-:S02]  /*2770*/  FSEL R132, R132, -INF , P3 ;  /* 0xff80000084847808 */ /* 0x000fc40001800000 */
        /* <DEDUP_REMOVED lines=26> */
[----:B------:R-:W-:Y:S02]  /*2920*/  ISETP.GE.AND P4, PT, R0, R9, PT ;  /* 0x000000090000720c */ /* 0x000fe40003f86270 */
[----:B------:R-:W-:Y:S02]  /*2930*/  FMNMX R66, R77, R66, !PT ;  /* 0x000000424d427209 */ /* 0x000fe40007800000 */
[----:B------:R-:W-:-:S02]  /*2940*/  FSEL R144, R144, -INF , P3 ;  /* 0xff80000090907808 */ /* 0x000fc40001800000 */
[----:B------:R-:W-:Y:S02]  /*2950*/  FMNMX R9, R141, R70, !PT ;  /* 0x000000468d097209 */ /* 0x000fe40007800000 */
[----:B------:R-:W-:Y:S02]  /*2960*/  FMNMX R66, R81, R66, !PT ;  /* 0x0000004251427209 */ /* 0x000fe40007800000 */
[----:B------:R-:W-:Y:S02]  /*2970*/  FSEL R145, R145, -INF , P4 ;  /* 0xff80000091917808 */ /* 0x000fe40002000000 */
        /* <DEDUP_REMOVED lines=8> */
[----:B------:R-:W-:Y:S01]  /*2a00*/  FSEL R142, R142, -INF , P5 ;  /* 0xff8000008e8e7808 */ /* 0x000fe20002800000 */
[----:B------:R-:W1:Y:S01]  /*2a10*/  SHFL.BFLY PT, R70, R15, 0x1, 0x1f ;  /* 0x0c201f000f467f89 */ /* 0x000e6200000e0000 */
[----:B------:R-:W-:-:S02]  /*2a20*/  FMNMX R9, R131, R66, !PT ;  /* 0x0000004283097209 */ /* 0x000fc40007800000 */
[----:B------:R-:W-:Y:S02]  /*2a30*/  FSEL R105, R143, -INF , P1 ;  /* 0xff8000008f697808 */ /* 0x000fe40000800000 */
[----:B------:R-:W-:Y:S02]  /*2a40*/  FMNMX R66, R92, R9, !PT ;  /* 0x000000095c427209 */ /* 0x000fe40007800000 */
[----:B------:R-:W-:Y:S02]  /*2a50*/  FSEL R146, R146, -INF , P6 ;  /* 0xff80000092927808 */ /* 0x000fe40003000000 */
[----:B------:R-:W-:Y:S02]  /*2a60*/  FMNMX R9, R93, R66, !PT ;  /* 0x000000425d097209 */ /* 0x000fe40007800000 */
[----:B------:R-:W-:Y:S02]  /*2a70*/  FSEL R147, R147, -INF , P2 ;  /* 0xff80000093937808 */ /* 0x000fe40001000000 */
[----:B------:R-:W-:-:S02]  /*2a80*/  FMNMX R66, R138, R9, !PT ;  /* 0x000000098a427209 */ /* 0x000fc40007800000 */
[----:B------:R-:W-:Y:S02]  /*2a90*/  FSEL R150, R150, -INF , P3 ;  /* 0xff80000096967808 */ /* 0x000fe40001800000 */
[----:B------:R-:W-:Y:S02]  /*2aa0*/  FMNMX R9, R97, R66, !PT ;  /* 0x0000004261097209 */ /* 0x000fe40007800000 */
[----:B------:R-:W-:Y:S02]  /*2ab0*/  FSEL R129, R151, -INF , P4 ;  /* 0xff80000097817808 */ /* 0x000fe40002000000 */
[----:B------:R-:W-:Y:S02]  /*2ac0*/  FMNMX R66, R142, R9, !PT ;  /* 0x000000098e427209 */ /* 0x000fe40007800000 */
[----:B-1----:R-:W-:Y:S02]  /*2ad0*/  FMNMX R70, R15, R70, !PT ;  /* 0x000000460f467209 */ /* 0x002fe40007800000 */
[----:B------:R-:W-:-:S03]  /*2ae0*/  FMNMX R9, R105, R66, !PT ;  /* 0x0000004269097209 */ /* 0x000fc60007800000 */
[----:B------:R-:W1:Y:S01]  /*2af0*/  SHFL.BFLY PT, R23, R70, 0x2, 0x1f ;  /* 0x0c401f0046177f89 */ /* 0x000e6200000e0000 */
[----:B------:R-:W-:-:S04]  /*2b00*/  FMNMX R66, R146, R9, !PT ;  /* 0x0000000992427209 */ /* 0x000fc80007800000 */
[----:B------:R-:W-:-:S04]  /*2b10*/  FMNMX R9, R147, R66, !PT ;  /* 0x0000004293097209 */ /* 0x000fc80007800000 */
[----:B------:R-:W-:-:S04]  /*2b20*/  FMNMX R66, R150, R9, !PT ;  /* 0x0000000996427209 */ /* 0x000fc80007800000 */
[----:B------:R-:W-:-:S05]  /*2b30*/  FMNMX R66, R129, R66, !PT ;  /* 0x0000004281427209 */ /* 0x000fca0007800000 */
[----:B------:R-:W2:Y:S01]  /*2b40*/  SHFL.BFLY PT, R15, R66, 0x1, 0x1f ;  /* 0x0c201f00420f7f89 */ /* 0x000ea200000e0000 */
[----:B-1----:R-:W-:-:S04]  /*2b50*/  FMNMX R9, R70, R23, !PT ;  /* 0x0000001746097209 */ /* 0x002fc80007800000 */
[----:B------:R-:W-:-:S04]  /*2b60*/  FSETP.NEU.AND P1, PT, R9, -INF , PT ;  /* 0xff8000000900780b */ /* 0x000fc80003f2d000 */
[----:B------:R-:W-:-:S05]  /*2b70*/  FSEL R163, R9, RZ, P1 ;  /* 0x000000ff09a37208 */ /* 0x000fca0000800000 */
[----:B------:R-:W-:Y:S01]  /*2b80*/  FMUL R163, R163, UR6 ;  /* 0x00000006a3a37c20 */ /* 0x000fe20008400000 */
[----:B------:R-:W-:-:S03]  /*2b90*/  ULDC UR6, c[0x0][0x604] ;  /* 0x0001810000067ab9 */ /* 0x000fc60000000800 */
[--C-:B------:R-:W-:Y:S01]  /*2ba0*/  FFMA R101, R24, UR6, -R163.reuse ;  /* 0x0000000618657c23 */ /* 0x100fe200080008a3 */
[----:B------:R-:W-:Y:S01]  /*2bb0*/  ULDC UR6, c[0x0][0x604] ;  /* 0x0001810000067ab9 */ /* 0x000fe20000000800 */
[----:B--2---:R-:W-:Y:S01]  /*2bc0*/  FMNMX R15, R66, R15, !PT ;  /* 0x0000000f420f7209 */ /* 0x004fe20007800000 */
[--C-:B------:R-:W-:Y:S01]  /*2bd0*/  FFMA R25, R25, UR6, -R163.reuse ;  /* 0x0000000619197c23 */ /* 0x100fe200080008a3 */
[----:B------:R-:W-:Y:S01]  /*2be0*/  ULDC UR6, c[0x0][0x604] ;  /* 0x0001810000067ab9 */ /* 0x000fe20000000800 */
[----:B------:R-:W-:Y:S01]  /*2bf0*/  FSETP.GEU.AND P1, PT, R101, -126, PT ;  /* 0xc2fc00006500780b */ /* 0x000fe20003f2e000 */
[--C-:B------:R-:W-:Y:S01]  /*2c00*/  FFMA R28, R28, UR6, -R163.reuse ;  /* 0x000000061c1c7c23 */ /* 0x100fe200080008a3 */
[----:B------:R-:W1:Y:S01]  /*2c10*/  SHFL.BFLY PT, R24, R15, 0x2, 0x1f ;  /* 0x0c401f000f187f89 */ /* 0x000e6200000e0000 */
[----:B------:R-:W-:Y:S01]  /*2c20*/  FSETP.GEU.AND P4, PT, R25, -126, PT ;  /* 0xc2fc00001900780b */ /* 0x000fe20003f8e000 */
[----:B------:R-:W-:Y:S02]  /*2c30*/  ULDC UR6, c[0x0][0x604] ;  /* 0x0001810000067ab9 */ /* 0x000fe40000000800 */
[--C-:B------:R-:W-:Y:S01]  /*2c40*/  FFMA R29, R29, UR6, -R163.reuse ;  /* 0x000000061d1d7c23 */ /* 0x100fe200080008a3 */
[----:B------:R-:W-:Y:S01]  /*2c50*/  ULDC UR6, c[0x0][0x604] ;  /* 0x0001810000067ab9 */ /* 0x000fe20000000800 */
[----:B------:R-:W-:Y:S01]  /*2c60*/  FSETP.GEU.AND P3, PT, R28, -126, PT ;  /* 0xc2fc00001c00780b */ /* 0x000fe20003f6e000 */
[--C-:B------:R-:W-:Y:S01]  /*2c70*/  FFMA R32, R32, UR6, -R163.reuse ;  /* 0x0000000620207c23 */ /* 0x100fe200080008a3 */
[----:B------:R-:W-:Y:S01]  /*2c80*/  ULDC UR6, c[0x0][0x604] ;  /* 0x0001810000067ab9 */ /* 0x000fe20000000800 */
[----:B------:R-:W-:Y:S01]  /*2c90*/  FSETP.GEU.AND P6, PT, R29, -126, PT ;  /* 0xc2fc00001d00780b */ /* 0x000fe20003fce000 */
[--C-:B------:R-:W-:Y:S01]  /*2ca0*/  FFMA R4, R4, UR6, -R163.reuse ;  /* 0x0000000604047c23 */ /* 0x100fe200080008a3 */
[----:B------:R-:W-:Y:S01]  /*2cb0*/  @!P1 FMUL R101, R101, 0.5 ;  /* 0x3f00000065659820 */ /* 0x000fe20000400000 */
[----:B------:R-:W-:Y:S01]  /*2cc0*/  ULDC UR6, c[0x0][0x604] ;  /* 0x0001810000067ab9 */ /* 0x000fe20000000800 */
[----:B------:R-:W-:Y:S01]  /*2cd0*/  FSETP.GEU.AND P5, PT, R32, -126, PT ;  /* 0xc2fc00002000780b */ /* 0x000fe20003fae000 */
[----:B------:R-:W-:Y:S01]  /*2ce0*/  @!P4 FMUL R25, R25, 0.5 ;  /* 0x3f0000001919c820 */ /* 0x000fe20000400000 */
[--C-:B------:R-:W-:Y:S01]  /*2cf0*/  FFMA R36, R36, UR6, -R163.reuse ;  /* 0x0000000624247c23 */ /* 0x100fe200080008a3 */
[----:B------:R-:W-:Y:S01]  /*2d00*/  ULDC UR6, c[0x0][0x604] ;  /* 0x0001810000067ab9 */ /* 0x000fe20000000800 */
[----:B------:R-:W2:Y:S01]  /*2d10*/  MUFU.EX2 R101, R101 ;  /* 0x0000006500657308 */ /* 0x000ea20000000800 */
[----:B------:R-:W-:Y:S01]  /*2d20*/  FFMA R5, R5, UR6, -R163 ;  /* 0x0000000605057c23 */ /* 0x000fe200080008a3 */
[----:B------:R-:W-:Y:S01]  /*2d30*/  @!P3 FMUL R28, R28, 0.5 ;  /* 0x3f0000001c1cb820 */ /* 0x000fe20000400000 */
[----:B------:R-:W-:-:S02]  /*2d40*/  ULDC UR6, c[0x0][0x604] ;  /* 0x0001810000067ab9 */ /* 0x000fc40000000800 */
[----:B------:R-:W-:Y:S01]  /*2d50*/  @!P6 FMUL R29, R29, 0.5 ;  /* 0x3f0000001d1de820 */ /* 0x000fe20000400000 */
[--C-:B------:R-:W-:Y:S01]  /*2d60*/  FFMA R40, R40, UR6, -R163.reuse ;  /* 0x0000000628287c23 */ /* 0x100fe200080008a3 */
[----:B-1----:R-:W-:Y:S01]  /*2d70*/  FMNMX R15, R15, R24, !PT ;  /* 0x000000180f0f7209 */ /* 0x002fe20007800000 */
[----:B------:R-:W1:Y:S01]  /*2d80*/  MUFU.EX2 R125, R25 ;  /* 0x00000019007d7308 */ /* 0x000e620000000800 */
[----:B------:R-:W-:Y:S01]  /*2d90*/  @!P5 FMUL R32, R32, 0.5 ;  /* 0x3f0000002020d820 */ /* 0x000fe20000400000 */
[----:B------:R-:W-:Y:S01]  /*2da0*/  ULDC UR6, c[0x0][0x604] ;  /* 0x0001810000067ab9 */ /* 0x000fe20000000800 */
[----:B------:R-:W-:Y:S01]  /*2db0*/  FSETP.NEU.AND P2, PT, R15, -INF , PT ;  /* 0xff8000000f00780b */ /* 0x000fe20003f4d000 */
[--C-:B------:R-:W-:Y:S01]  /*2dc0*/  FFMA R7, R7, UR6, -R163.reuse ;  /* 0x0000000607077c23 */ /* 0x100fe200080008a3 */
[----:B------:R-:W-:Y:S02]  /*2dd0*/  ULDC UR6, c[0x0][0x604] ;  /* 0x0001810000067ab9 */ /* 0x000fe40000000800 */
[----:B------:R-:W-:Y:S01]  /*2de0*/  FSEL R160, R15, RZ, P2 ;  /* 0x000000ff0fa07208 */ /* 0x000fe20001000000 */
[----:B------:R-:W3:Y:S01]  /*2df0*/  MUFU.EX2 R121, R28 ;  /* 0x0000001c00797308 */ /* 0x000ee20000000800 */
[----:B--2---:R-:W-:Y:S01]  /*2e00*/  @!P1 FMUL R101, R101, R101 ;  /* 0x0000006565659220 */ /* 0x004fe20000400000 */
[----:B------:R-:W-:Y:S01]  /*2e10*/  FSETP.GEU.AND P1, PT, R36, -126, PT ;  /* 0xc2fc00002400780b */ /* 0x000fe20003f2e000 */
[----:B------:R-:W-:Y:S01]  /*2e20*/  FFMA R44, R44, UR6, -R163 ;  /* 0x000000062c2c7c23 */ /* 0x000fe200080008a3 */
[----:B------:R-:W-:Y:S01]  /*2e30*/  FSETP.GEU.AND P2, PT, R4, -126, PT ;  /* 0xc2fc00000400780b */ /* 0x000fe20003f4e000 */
[----:B------:R-:W-:-:S02]  /*2e40*/  ULDC UR6, c[0x0][0x604] ;  /* 0x0001810000067ab9 */ /* 0x000fc40000000800 */
[--C-:B------:R-:W-:Y:S01]  /*2e50*/  FFMA R10, R10, UR6, -R163.reuse ;  /* 0x000000060a0a7c23 */ /* 0x100fe200080008a3 */
[----:B------:R-:W2:Y:S01]  /*2e60*/  MUFU.EX2 R117, R29 ;  /* 0x0000001d00757308 */ /* 0x000ea20000000800 */
[----:B-1----:R-:W-:Y:S01]  /*2e70*/  @!P4 FMUL R125, R125, R125 ;  /* 0x0000007d7d7dc220 */ /* 0x002fe20000400000 */
[----:B------:R-:W-:Y:S01]  /*2e80*/  FSETP.GEU.AND P4, PT, R5, -126, PT ;  /* 0xc2fc00000500780b */ /* 0x000fe20003f8e000 */
[----:B------:R-:W-:Y:S02]  /*2e90*/  ULDC UR6, c[0x0][0x604] ;  /* 0x0001810000067ab9 */ /* 0x000fe40000000800 */
[--C-:B------:R-:W-:Y:S01]  /*2ea0*/  FFMA R48, R48, UR6, -R163.reuse ;  /* 0x0000000630307c23 */ /* 0x100fe200080008a3 */
[----:B------:R-:W-:Y:S01]  /*2eb0*/  ULDC UR6, c[0x0][0x604] ;  /* 0x0001810000067ab9 */ /* 0x000fe20000000800 */
[----:B------:R-:W-:Y:S01]  /*2ec0*/  @!P1 FMUL R36, R36, 0.5 ;  /* 0x3f00000024249820 */ /* 0x000fe20000400000 */
[----:B------:R-:W1:Y:S01]  /*2ed0*/  MUFU.EX2 R113, R32 ;  /* 0x0000002000717308 */ /* 0x000e620000000800 */
[----:B------:R-:W-:Y:S01]  /*2ee0*/  @!P2 FMUL R4, R4, 0.5 ;  /* 0x3f0000000404a820 */ /* 0x000fe20000400000 */
[----:B---3--:R-:W-:Y:S01]  /*2ef0*/  @!P3 FMUL R121, R121, R121 ;  /* 0x000000797979b220 */ /* 0x008fe20000400000 */
[----:B------:R-:W-:Y:S01]  /*2f00*/  FSETP.GEU.AND P3, PT, R40, -126, PT ;  /* 0xc2fc00002800780b */ /* 0x000fe20003f6e000 */
[----:B------:R-:W-:Y:S01]  /*2f10*/  FFMA R11, R11, UR6, -R163 ;  /* 0x000000060b0b7c23 */ /* 0x000fe200080008a3 */
[----:B------:R-:W-:-:S02]  /*2f20*/  ULDC UR6, c[0x0][0x604] ;  /* 0x0001810000067ab9 */ /* 0x000fc40000000800 */
[----:B------:R-:W-:Y:S01]  /*2f30*/  @!P4 FMUL R5, R5, 0.5 ;  /* 0x3f0000000505c820 */ /* 0x000fe20000400000 */
[----:B------:R-:W3:Y:S01]  /*2f40*/  MUFU.EX2 R109, R36 ;  /* 0x00000024006d7308 */ /* 0x000ee20000000800 */
[----:B--2---:R-:W-:Y:S01]  /*2f50*/  @!P6 FMUL R117, R117, R117 ;  /* 0x000000757575e220 */ /* 0x004fe20000400000 */
[----:B------:R-:W-:Y:S01]  /*2f60*/  FSETP.GEU.AND P6, PT, R7, -126, PT ;  /* 0xc2fc00000700780b */ /* 0x000fe20003fce000 */
[--C-:B------:R-:W-:Y:S01]  /*2f70*/  FFMA R52, R52, UR6, -R163.reuse ;  /* 0x0000000634347c23 */ /* 0x100fe200080008a3 */
[----:B------:R-:W-:Y:S02]  /*2f80*/  ULDC UR6, c[0x0][0x604] ;  /* 0x0001810000067ab9 */ /* 0x000fe40000000800 */
[--C-:B------:R-:W-:Y:S01]  /*2f90*/  FFMA R13, R13, UR6, -R163.reuse ;  /* 0x000000060d0d7c23 */ /* 0x100fe200080008a3 */
[----:B------:R-:W-:Y:S01]  /*2fa0*/  ULDC UR6, c[0x0][0x604] ;  /* 0x0001810000067ab9 */ /* 0x000fe20000000800 */
[----:B------:R-:W2:Y:S01]  /*2fb0*/  MUFU.EX2 R73, R5 ;  /* 0x0000000500497308 */ /* 0x000ea20000000800 */
[----:B-1----:R-:W-:Y:S01]  /*2fc0*/  @!P5 FMUL R113, R113, R113 ;  /* 0x000000717171d220 */ /* 0x002fe20000400000 */
[----:B------:R-:W-:Y:S01]  /*2fd0*/  FSETP.GEU.AND P5, PT, R44, -126, PT ;  /* 0xc2fc00002c00780b */ /* 0x000fe20003fae000 */
[----:B------:R-:W-:Y:S01]  /*2fe0*/  @!P3 FMUL R40, R40, 0.5 ;  /* 0x3f0000002828b820 */ /* 0x000fe20000400000 */
[----:B------:R-:W-:Y:S01]  /*2ff0*/  FFMA R56, R56, UR6, -R163 ;  /* 0x0000000638387c23 */ /* 0x000fe200080008a3 */
[----:B------:R-:W-:-:S02]  /*3000*/  ULDC UR6, c[0x0][0x604] ;  /* 0x0001810000067ab9 */ /* 0x000fc40000000800 */
[----:B------:R-:W-:Y:S01]  /*3010*/  @!P6 FMUL R7, R7, 0.5 ;  /* 0x3f0000000707e820 */ /* 0x000fe20000400000 */
[----:B------:R-:W1:Y:S01]  /*3020*/  MUFU.EX2 R89, R4 ;  /* 0x0000000400597308 */ /* 0x000e620000000800 */
[----:B---3--:R-:W-:Y:S01]  /*3030*/  @!P1 FMUL R109, R109, R109 ;  /* 0x0000006d6d6d9220 */ /* 0x008fe20000400000 */
[----:B------:R-:W-:Y:S01]  /*3040*/  FSETP.GEU.AND P1, PT, R48, -126, PT ;  /* 0xc2fc00003000780b */ /* 0x000fe20003f2e000 */
[--C-:B------:R-:W-:Y:S01]  /*3050*/  FFMA R14, R14, UR6, -R163.reuse ;  /* 0x000000060e0e7c23 */ /* 0x100fe200080008a3 */
[----:B------:R-:W-:Y:S02]  /*3060*/  ULDC UR6, c[0x0][0x604] ;  /* 0x0001810000067ab9 */ /* 0x000fe40000000800 */
[----:B------:R-:W-:Y:S01]  /*3070*/  FFMA R60, R60, UR6, -R163 ;  /* 0x000000063c3c7c23 */ /* 0x000fe200080008a3 */
[----:B------:R-:W-:Y:S01]  /*3080*/  @!P5 FMUL R44, R44, 0.5 ;  /* 0x3f0000002c2cd820 */ /* 0x000fe20000400000 */
[----:B------:R-:W3:Y:S01]  /*3090*/  MUFU.EX2 R107, R40 ;  /* 0x00000028006b7308 */ /* 0x000ee20000000800 */
[----:B--2---:R-:W-:Y:S01]  /*30a0*/  @!P4 FMUL R73, R73, R73 ;  /* 0x000000494949c220 */ /* 0x004fe20000400000 */
[----:B------:R-:W-:Y:S01]  /*30b0*/  FSETP.GEU.AND P4, PT, R11, -126, PT ;  /* 0xc2fc00000b00780b */ /* 0x000fe20003f8e000 */
[----:B------:R-:W-:-:S02]  /*30c0*/  ULDC UR6, c[0x0][0x604] ;  /* 0x0001810000067ab9 */ /* 0x000fc40000000800 */
[--C-:B------:R-:W-:Y:S01]  /*30d0*/  FFMA R16, R16, UR6, -R163.reuse ;  /* 0x0000000610107c23 */ /* 0x100fe200080008a3 */
[----:B------:R-:W-:Y:S01]  /*30e0*/  ULDC UR6, c[0x0][0x604] ;  /* 0x0001810000067ab9 */ /* 0x000fe20000000800 */
[----:B------:R-:W-:Y:S01]  /*30f0*/  @!P1 FMUL R48, R48, 0.5 ;  /* 0x3f00000030309820 */ /* 0x000fe20000400000 */
[----:B------:R-:W2:Y:S01]  /*3100*/  MUFU.EX2 R111, R7 ;  /* 0x00000007006f7308 */ /* 0x000ea20000000800 */
[----:B-1----:R-:W-:Y:S01]  /*3110*/  @!P2 FMUL R89, R89, R89 ;  /* 0x000000595959a220 */ /* 0x002fe20000400000 */
[----:B------:R-:W-:Y:S01]  /*3120*/  FSETP.GEU.AND P2, PT, R10, -126, PT ;  /* 0xc2fc00000a00780b */ /* 0x000fe20003f4e000 */
[--C-:B------:R-:W-:Y:S01]  /*3130*/  FFMA R64, R64, UR6, -R163.reuse ;  /* 0x0000000640407c23 */ /* 0x100fe200080008a3 */
[----:B------:R-:W-:Y:S02]  /*3140*/  ULDC UR6, c[0x0][0x604] ;  /* 0x0001810000067ab9 */ /* 0x000fe40000000800 */
[----:B------:R-:W-:Y:S01]  /*3150*/  FFMA R18, R18, UR6, -R163 ;  /* 0x0000000612127c23 */ /* 0x000fe200080008a3 */
[----:B------:R-:W-:Y:S01]  /*3160*/  @!P4 FMUL R11, R11, 0.5 ;  /* 0x3f0000000b0bc820 */ /* 0x000fe20000400000 */
[----:B------:R-:W1:Y:S01]  /*3170*/  MUFU.EX2 R135, R48 ;  /* 0x0000003000877308 */ /* 0x000e620000000800 */
[----:B---3--:R-:W-:Y:S01]  /*3180*/  @!P3 FMUL R107, R107, R107 ;  /* 0x0000006b6b6bb220 */ /* 0x008fe20000400000 */
[----:B------:R-:W-:Y:S01]  /*3190*/  FSETP.GEU.AND P3, PT, R52, -126, PT ;  /* 0xc2fc00003400780b */ /* 0x000fe20003f6e000 */
[----:B------:R-:W-:-:S02]  /*31a0*/  ULDC UR6, c[0x0][0x604] ;  /* 0x0001810000067ab9 */ /* 0x000fc40000000800 */
[--C-:B------:R-:W-:Y:S01]  /*31b0*/  FFMA R29, R68, UR6, -R163.reuse ;  /* 0x00000006441d7c23 */ /* 0x100fe200080008a3 */
[----:B------:R-:W-:Y:S01]  /*31c0*/  ULDC UR6, c[0x0][0x604] ;  /* 0x0001810000067ab9 */ /* 0x000fe20000000800 */
[----:B------:R-:W-:Y:S01]  /*31d0*/  @!P2 FMUL R10, R10, 0.5 ;  /* 0x3f0000000a0aa820 */ /* 0x000fe20000400000 */
[----:B------:R-:W3:Y:S01]  /*31e0*/  MUFU.EX2 R119, R44 ;  /* 0x0000002c00777308 */ /* 0x000ee20000000800 */
[----:B--2---:R-:W-:Y:S01]  /*31f0*/  @!P6 FMUL R111, R111, R111 ;  /* 0x0000006f6f6fe220 */ /* 0x004fe20000400000 */
[----:B------:R-:W-:Y:S01]  /*3200*/  FSETP.GEU.AND P6, PT, R13, -126, PT ;  /* 0xc2fc00000d00780b */ /* 0x000fe20003fce000 */
[--C-:B------:R-:W-:Y:S01]  /*3210*/  FFMA R19, R19, UR6, -R163.reuse ;  /* 0x0000000613137c23 */ /* 0x100fe200080008a3 */
[----:B------:R-:W-:Y:S02]  /*3220*/  ULDC UR6, c[0x0][0x604] ;  /* 0x0001810000067ab9 */ /* 0x000fe40000000800 */
[----:B------:R-:W-:Y:S01]  /*3230*/  FFMA R27, R72, UR6, -R163 ;  /* 0x00000006481b7c23 */ /* 0x000fe200080008a3 */
[----:B------:R-:W-:Y:S01]  /*3240*/  @!P3 FMUL R52, R52, 0.5 ;  /* 0x3f0000003434b820 */ /* 0x000fe20000400000 */
[----:B------:R-:W2:Y:S01]  /*3250*/  MUFU.EX2 R139, R11 ;  /* 0x0000000b008b7308 */ /* 0x000ea20000000800 */
[----:B-1----:R-:W-:Y:S01]  /*3260*/  @!P1 FMUL R135, R135, R135 ;  /* 0x0000008787879220 */ /* 0x002fe20000400000 */
[----:B------:R-:W-:Y:S01]  /*3270*/  FSETP.GEU.AND P1, PT, R60, -126, PT ;  /* 0xc2fc00003c00780b */ /* 0x000fe20003f2e000 */
[----:B------:R-:W-:-:S02]  /*3280*/  ULDC UR6, c[0x0][0x604] ;  /* 0x0001810000067ab9 */ /* 0x000fc40000000800 */
[--C-:B------:R-:W-:Y:S01]  /*3290*/  FFMA R20, R20, UR6, -R163.reuse ;  /* 0x0000000614147c23 */ /* 0x100fe200080008a3 */
[----:B------:R-:W-:Y:S01]  /*32a0*/  ULDC UR6, c[0x0][0x604] ;  /* 0x0001810000067ab9 */ /* 0x000fe20000000800 */
        /* <DEDUP_REMOVED lines=11> */
[----:B------:R-:W-:-:S04]  /*3360*/  ULDC UR6, c[0x0][0x604] ;  /* 0x0001810000067ab9 */ /* 0x000fc80000000800 */
[----:B------:R-:W-:Y:S01]  /*3370*/  @!P5 FMUL R56, R56, 0.5 ;  /* 0x3f0000003838d820 */ /* 0x000fe20000400000 */
[----:B------:R-:W2:Y:S01]  /*3380*/  MUFU.EX2 R148, R13 ;  /* 0x0000000d00947308 */ /* 0x000ea20000000800 */
[----:B-1----:R-:W-:Y:S01]  /*3390*/  @!P2 FMUL R127, R127, R127 ;  /* 0x0000007f7f7fa220 */ /* 0x002fe20000400000 */
[----:B------:R-:W-:-:S05]  /*33a0*/  FSETP.GEU.AND P2, PT, R14, -126, PT ;  /* 0xc2fc00000e00780b */ /* 0x000fca0003f4e000 */
[----:B------:R-:W-:Y:S01]  /*33b0*/  @!P4 FMUL R16, R16, 0.5 ;  /* 0x3f0000001010c820 */ /* 0x000fe20000400000 */
[----:B------:R-:W1:Y:S01]  /*33c0*/  MUFU.EX2 R159, R60 ;  /* 0x0000003c009f7308 */ /* 0x000e620000000800 */
[----:B---3--:R-:W-:Y:S01]  /*33d0*/  @!P3 FMUL R143, R143, R143 ;  /* 0x0000008f8f8fb220 */ /* 0x008fe20000400000 */
[----:B------:R-:W-:-:S05]  /*33e0*/  FSETP.GEU.AND P3, PT, R64, -126, PT ;  /* 0xc2fc00004000780b */ /* 0x000fca0003f6e000 */
[----:B------:R-:W-:Y:S01]  /*33f0*/  @!P2 FMUL R14, R14, 0.5 ;  /* 0x3f0000000e0ea820 */ /* 0x000fe20000400000 */
[----:B------:R-:W3:Y:S01]  /*3400*/  MUFU.EX2 R151, R56 ;  /* 0x0000003800977308 */ /* 0x000ee20000000800 */
[----:B--2---:R-:W-:Y:S01]  /*3410*/  @!P6 FMUL R148, R148, R148 ;  /* 0x000000949494e220 */ /* 0x004fe20000400000 */
[----:B------:R-:W-:-:S05]  /*3420*/  FSETP.GEU.AND P6, PT, R18, -126, PT ;  /* 0xc2fc00001200780b */ /* 0x000fca0003fce000 */
        /* <DEDUP_REMOVED lines=26> */
[----:B-1----:R-:W-:-:S06]  /*35d0*/  @!P1 FMUL R27, R27, R27 ;  /* 0x0000001b1b1b9220 */ /* 0x002fcc0000400000 */
[----:B------:R-:W-:Y:S01]  /*35e0*/  @!P6 FMUL R21, R21, 0.5 ;  /* 0x3f0000001515e820 */ /* 0x000fe20000400000 */
[----:B------:R1:W4:Y:S01]  /*35f0*/  MUFU.EX2 R40, R19 ;  /* 0x0000001300287308 */ /* 0x0003220000000800 */
[----:B---3--:R-:W-:-:S07]  /*3600*/  @!P5 FMUL R29, R29, R29 ;  /* 0x0000001d1d1dd220 */ /* 0x008fce0000400000 */
[----:B------:R-:W3:Y:S01]  /*3610*/  MUFU.EX2 R23, R23 ;  /* 0x0000001700177308 */ /* 0x000ee20000000800 */
[--C-:B-1----:R-:W-:Y:S01]  /*3620*/  FFMA R19, R80, UR6, -R163.reuse ;  /* 0x0000000650137c23 */ /* 0x102fe200080008a3 */
[----:B------:R-:W-:Y:S01]  /*3630*/  ULDC UR6, c[0x0][0x604] ;  /* 0x0001810000067ab9 */ /* 0x000fe20000000800 */
[----:B--2---:R-:W-:Y:S01]  /*3640*/  @!P4 FMUL R25, R25, R25 ;  /* 0x000000191919c220 */ /* 0x004fe20000400000 */
[--C-:B------:R-:W-:Y:S01]  /*3650*/  FFMA R13, R22, UR6, -R163.reuse ;  /* 0x00000006160d7c23 */ /* 0x100fe200080008a3 */
[----:B------:R-:W-:Y:S01]  /*3660*/  ULDC UR6, c[0x0][0x604] ;  /* 0x0001810000067ab9 */ /* 0x000fe20000000800 */
[----:B------:R-:W-:Y:S01]  /*3670*/  FSETP.GEU.AND P5, PT, R19, -126, PT ;  /* 0xc2fc00001300780b */ /* 0x000fe20003fae000 */
[--C-:B------:R-:W-:Y:S01]  /*3680*/  FFMA R11, R84, UR6, -R163.reuse ;  /* 0x00000006540b7c23 */ /* 0x100fe200080008a3 */
[----:B------:R-:W-:Y:S01]  /*3690*/  ULDC UR6, c[0x0][0x604] ;  /* 0x0001810000067ab9 */ /* 0x000fe20000000800 */
[----:B----4-:R-:W-:Y:S01]  /*36a0*/  @!P2 FMUL R40, R40, R40 ;  /* 0x000000282828a220 */ /* 0x010fe20000400000 */
[--C-:B------:R-:W-:Y:S01]  /*36b0*/  FFMA R7, R30, UR6, -R163.reuse ;  /* 0x000000061e077c23 */ /* 0x100fe200080008a3 */
[----:B------:R-:W-:Y:S01]  /*36c0*/  FSETP.GEU.AND P2, PT, R13, -126, PT ;  /* 0xc2fc00000d00780b */ /* 0x000fe20003f4e000 */
[----:B------:R-:W1:Y:S01]  /*36d0*/  MUFU.EX2 R21, R21 ;  /* 0x0000001500157308 */ /* 0x000e620000000800 */
[----:B------:R-:W-:Y:S01]  /*36e0*/  FSETP.GEU.AND P1, PT, R11, -126, PT ;  /* 0xc2fc00000b00780b */ /* 0x000fe20003f2e000 */
[----:B------:R-:W-:Y:S01]  /*36f0*/  ULDC UR6, c[0x0][0x604] ;  /* 0x0001810000067ab9 */ /* 0x000fe20000000800 */
[----:B------:R-:W-:Y:S01]  /*3700*/  FSETP.GEU.AND P4, PT, R7, -126, PT ;  /* 0xc2fc00000700780b */ /* 0x000fe20003f8e000 */
[--C-:B------:R-:W-:Y:S01]  /*3710*/  FFMA R4, R34, UR6, -R163.reuse ;  /* 0x0000000622047c23 */ /* 0x100fe200080008a3 */
[----:B------:R-:W-:Y:S01]  /*3720*/  ULDC UR6, c[0x0][0x604] ;  /* 0x0001810000067ab9 */ /* 0x000fe20000000800 */
[----:B---3--:R-:W-:Y:S01]  /*3730*/  @!P3 FMUL R23, R23, R23 ;  /* 0x000000171717b220 */ /* 0x008fe20000400000 */
[----:B------:R-:W-:Y:S01]  /*3740*/  @!P5 FMUL R19, R19, 0.5 ;  /* 0x3f0000001313d820 */ /* 0x000fe20000400000 */
[--C-:B------:R-:W-:Y:S01]  /*3750*/  FFMA R38, R38, UR6, -R163.reuse ;  /* 0x0000000626267c23 */ /* 0x100fe200080008a3 */
[----:B------:R-:W-:Y:S01]  /*3760*/  ULDC UR6, c[0x0][0x604] ;  /* 0x0001810000067ab9 */ /* 0x000fe20000000800 */
[----:B------:R-:W-:Y:S01]  /*3770*/  FSETP.GEU.AND P3, PT, R4, -126, PT ;  /* 0xc2fc00000400780b */ /* 0x000fe20003f6e000 */
[--C-:B------:R-:W-:Y:S01]  /*3780*/  FFMA R14, R42, UR6, -R163.reuse ;  /* 0x000000062a0e7c23 */ /* 0x100fe200080008a3 */
[----:B------:R-:W-:Y:S01]  /*3790*/  @!P2 FMUL R13, R13, 0.5 ;  /* 0x3f0000000d0da820 */ /* 0x000fe20000400000 */
[----:B------:R-:W2:Y:S01]  /*37a0*/  MUFU.EX2 R19, R19 ;  /* 0x0000001300137308 */ /* 0x000ea20000000800 */
[----:B------:R-:W-:Y:S01]  /*37b0*/  @!P1 FMUL R11, R11, 0.5 ;  /* 0x3f0000000b0b9820 */ /* 0x000fe20000400000 */
[----:B------:R-:W-:Y:S01]  /*37c0*/  ULDC UR6, c[0x0][0x604] ;  /* 0x0001810000067ab9 */ /* 0x000fe20000000800 */
[----:B------:R-:W-:Y:S01]  /*37d0*/  @!P4 FMUL R7, R7, 0.5 ;  /* 0x3f0000000707c820 */ /* 0x000fe20000400000 */
[--C-:B------:R-:W-:Y:S01]  /*37e0*/  FFMA R26, R26, UR6, -R163.reuse ;  /* 0x000000061a1a7c23 */ /* 0x100fe200080008a3 */
[----:B------:R-:W-:Y:S01]  /*37f0*/  ULDC UR6, c[0x0][0x604] ;  /* 0x0001810000067ab9 */ /* 0x000fe20000000800 */
[----:B-1----:R-:W-:Y:S01]  /*3800*/  @!P6 FMUL R21, R21, R21 ;  /* 0x000000151515e220 */ /* 0x002fe20000400000 */
[--C-:B------:R-:W-:Y:S01]  /*3810*/  FFMA R10, R96, UR6, -R163.reuse ;  /* 0x00000006600a7c23 */ /* 0x100fe200080008a3 */
[----:B------:R-:W1:Y:S01]  /*3820*/  MUFU.EX2 R11, R11 ;  /* 0x0000000b000b7308 */ /* 0x000e620000000800 */
[----:B------:R-:W-:Y:S01]  /*3830*/  ULDC UR6, c[0x0][0x604] ;  /* 0x0001810000067ab9 */ /* 0x000fe20000000800 */
[----:B------:R-:W-:Y:S01]  /*3840*/  FSETP.GEU.AND P6, PT, R38, -126, PT ;  /* 0xc2fc00002600780b */ /* 0x000fe20003fce000 */
[--C-:B------:R-:W-:Y:S01]  /*3850*/  FFMA R46, R46, UR6, -R163.reuse ;  /* 0x000000062e2e7c23 */ /* 0x100fe200080008a3 */
[----:B------:R-:W-:Y:S01]  /*3860*/  @!P3 FMUL R4, R4, 0.5 ;  /* 0x3f0000000404b820 */ /* 0x000fe20000400000 */
[----:B------:R-:W-:Y:S01]  /*3870*/  ULDC UR6, c[0x0][0x604] ;  /* 0x0001810000067ab9 */ /* 0x000fe20000000800 */
[----:B------:R-:W-:Y:S01]  /*3880*/  F2FP.SATFINITE.E4M3.F32.PACK_AB_MERGE_C R181, R167, R40, RZ ;  /* 0x00000028a7b5723e */ /* 0x000fe200048070ff */
[----:B------:R-:W-:Y:S01]  /*3890*/  FFMA R18, R100, UR6, -R163 ;  /* 0x0000000664127c23 */ /* 0x000fe200080008a3 */
        /* <DEDUP_REMOVED lines=32> */
[----:B------:R-:W-:Y:S01]  /*3aa0*/  FFMA R62, R62, UR6, -R163 ;  /* 0x000000063e3e7c23 */ /* 0x000fe200080008a3 */
[----:B------:R-:W-:Y:S01]  /*3ab0*/  ULDC UR6, c[0x0][0x604] ;  /* 0x0001810000067ab9 */ /* 0x000fe20000000800 */
        /* <DEDUP_REMOVED lines=9> */
[----:B------:R2:W4:Y:S01]  /*3b50*/  MUFU.EX2 R70, R26 ;  /* 0x0000001a00467308 */ /* 0x0005220000000800 */
[----:B-1----:R-:W-:Y:S01]  /*3b60*/  @!P4 FMUL R68, R68, R68 ;  /* 0x000000444444c220 */ /* 0x002fe20000400000 */
[----:B------:R-:W-:-:S05]  /*3b70*/  FSETP.GEU.AND P4, PT, R58, -126, PT ;  /* 0xc2fc00003a00780b */ /* 0x000fca0003f8e000 */
[----:B------:R-:W-:Y:S01]  /*3b80*/  @!P1 FMUL R20, R20, 0.5 ;  /* 0x3f00000014149820 */ /* 0x000fe20000400000 */
[----:B------:R-:W1:Y:S01]  /*3b90*/  MUFU.EX2 R66, R50 ;  /* 0x0000003200427308 */ /* 0x000e620000000800 */
[----:B---3--:R-:W-:Y:S01]  /*3ba0*/  @!P5 FMUL R14, R14, R14 ;  /* 0x0000000e0e0ed220 */ /* 0x008fe20000400000 */
[----:B------:R-:W-:Y:S01]  /*3bb0*/  FSETP.GEU.AND P5, PT, R16, -126, PT ;  /* 0xc2fc00001000780b */ /* 0x000fe20003fae000 */
[--C-:B--2---:R-:W-:Y:S01]  /*3bc0*/  FFMA R26, R116, UR6, -R163.reuse ;  /* 0x00000006741a7c23 */ /* 0x104fe200080008a3 */
[----:B------:R-:W-:Y:S02]  /*3bd0*/  ULDC UR6, c[0x0][0x604] ;  /* 0x0001810000067ab9 */ /* 0x000fe40000000800 */
[----:B------:R-:W-:Y:S01]  /*3be0*/  FFMA R60, R122, UR6, -R163 ;  /* 0x000000067a3c7c23 */ /* 0x000fe200080008a3 */
[----:B------:R-:W-:Y:S01]  /*3bf0*/  @!P4 FMUL R58, R58, 0.5 ;  /* 0x3f0000003a3ac820 */ /* 0x000fe20000400000 */
[----:B------:R-:W2:Y:S01]  /*3c00*/  MUFU.EX2 R18, R18 ;  /* 0x0000001200127308 */ /* 0x000ea20000000800 */
[----:B----4-:R-:W-:Y:S01]  /*3c10*/  @!P2 FMUL R70, R70, R70 ;  /* 0x000000464646a220 */ /* 0x010fe20000400000 */
[----:B------:R-:W-:Y:S01]  /*3c20*/  FSETP.GEU.AND P2, PT, R54, -126, PT ;  /* 0xc2fc00003600780b */ /* 0x000fe20003f4e000 */
[----:B------:R-:W-:-:S02]  /*3c30*/  ULDC UR6, c[0x0][0x604] ;  /* 0x0001810000067ab9 */ /* 0x000fc40000000800 */
[--C-:B------:R-:W-:Y:S01]  /*3c40*/  FFMA R22, R120, UR6, -R163.reuse ;  /* 0x0000000678167c23 */ /* 0x100fe200080008a3 */
[----:B------:R-:W-:Y:S01]  /*3c50*/  ULDC UR6, c[0x0][0x604] ;  /* 0x0001810000067ab9 */ /* 0x000fe20000000800 */
[----:B------:R-:W-:Y:S01]  /*3c60*/  @!P5 FMUL R16, R16, 0.5 ;  /* 0x3f0000001010d820 */ /* 0x000fe20000400000 */
[----:B------:R3:W4:Y:S01]  /*3c70*/  MUFU.EX2 R64, R58 ;  /* 0x0000003a00407308 */ /* 0x0007220000000800 */
[----:B-1----:R-:W-:Y:S01]  /*3c80*/  @!P6 FMUL R66, R66, R66 ;  /* 0x000000424242e220 */ /* 0x002fe20000400000 */
[----:B------:R-:W-:Y:S01]  /*3c90*/  FSETP.GEU.AND P6, PT, R62, -126, PT ;  /* 0xc2fc00003e00780b */ /* 0x000fe20003fce000 */
[--C-:B------:R-:W-:Y:S01]  /*3ca0*/  FFMA R44, R126, UR6, -R163.reuse ;  /* 0x000000067e2c7c23 */ /* 0x100fe200080008a3 */
[----:B------:R-:W-:Y:S02]  /*3cb0*/  ULDC UR6, c[0x0][0x604] ;  /* 0x0001810000067ab9 */ /* 0x000fe40000000800 */
[----:B------:R-:W-:Y:S01]  /*3cc0*/  FFMA R28, R124, UR6, -R163 ;  /* 0x000000067c1c7c23 */ /* 0x000fe200080008a3 */
[----:B------:R-:W-:Y:S01]  /*3cd0*/  @!P2 FMUL R54, R54, 0.5 ;  /* 0x3f0000003636a820 */ /* 0x000fe20000400000 */
[----:B------:R-:W1:Y:S01]  /*3ce0*/  MUFU.EX2 R20, R20 ;  /* 0x0000001400147308 */ /* 0x000e620000000800 */
[----:B--2---:R-:W-:Y:S01]  /*3cf0*/  @!P3 FMUL R18, R18, R18 ;  /* 0x000000121212b220 */ /* 0x004fe20000400000 */
[----:B------:R-:W-:Y:S01]  /*3d00*/  FSETP.GEU.AND P3, PT, R24, -126, PT ;  /* 0xc2fc00001800780b */ /* 0x000fe20003f6e000 */
[----:B------:R-:W-:-:S02]  /*3d10*/  ULDC UR6, c[0x0][0x604] ;  /* 0x0001810000067ab9 */ /* 0x000fc40000000800 */
[--C-:B---3--:R-:W-:Y:S01]  /*3d20*/  FFMA R58, R156, UR6, -R163.reuse ;  /* 0x000000069c3a7c23 */ /* 0x108fe200080008a3 */
[----:B------:R-:W-:Y:S01]  /*3d30*/  ULDC UR6, c[0x0][0x604] ;  /* 0x0001810000067ab9 */ /* 0x000fe20000000800 */
[----:B------:R-:W-:Y:S01]  /*3d40*/  @!P6 FMUL R62, R62, 0.5 ;  /* 0x3f0000003e3ee820 */ /* 0x000fe20000400000 */
[----:B------:R-:W2:Y:S01]  /*3d50*/  MUFU.EX2 R16, R16 ;  /* 0x0000001000107308 */ /* 0x000ea20000000800 */
[----:B----4-:R-:W-:Y:S01]  /*3d60*/  @!P4 FMUL R64, R64, R64 ;  /* 0x000000404040c220 */ /* 0x010fe20000400000 */
[----:B------:R-:W-:Y:S01]  /*3d70*/  FSETP.GEU.AND P4, PT, R44, -126, PT ;  /* 0xc2fc00002c00780b */ /* 0x000fe20003f8e000 */
[--C-:B------:R-:W-:Y:S01]  /*3d80*/  FFMA R32, R128, UR6, -R163.reuse ;  /* 0x0000000680207c23 */ /* 0x100fe200080008a3 */
[----:B------:R-:W-:Y:S02]  /*3d90*/  ULDC UR6, c[0x0][0x604] ;  /* 0x0001810000067ab9 */ /* 0x000fe40000000800 */
[----:B------:R-:W-:Y:S01]  /*3da0*/  FFMA R56, R134, UR6, -R163 ;  /* 0x0000000686387c23 */ /* 0x000fe200080008a3 */
[----:B------:R-:W-:Y:S01]  /*3db0*/  @!P3 FMUL R24, R24, 0.5 ;  /* 0x3f0000001818b820 */ /* 0x000fe20000400000 */
[----:B------:R-:W3:Y:S01]  /*3dc0*/  MUFU.EX2 R46, R54 ;  /* 0x00000036002e7308 */ /* 0x000ee20000000800 */
[----:B-1----:R-:W-:Y:S01]  /*3dd0*/  @!P1 FMUL R20, R20, R20 ;  /* 0x0000001414149220 */ /* 0x002fe20000400000 */
[----:B------:R-:W-:Y:S01]  /*3de0*/  FSETP.GEU.AND P1, PT, R22, -126, PT ;  /* 0xc2fc00001600780b */ /* 0x000fe20003f2e000 */
[----:B------:R-:W-:-:S02]  /*3df0*/  ULDC UR6, c[0x0][0x604] ;  /* 0x0001810000067ab9 */ /* 0x000fc40000000800 */
[--C-:B------:R-:W-:Y:S01]  /*3e00*/  FFMA R34, R132, UR6, -R163.reuse ;  /* 0x0000000684227c23 */ /* 0x100fe200080008a3 */
[----:B------:R-:W-:Y:S01]  /*3e10*/  ULDC UR6, c[0x0][0x604] ;  /* 0x0001810000067ab9 */ /* 0x000fe20000000800 */
[----:B------:R-:W-:Y:S01]  /*3e20*/  @!P4 FMUL R44, R44, 0.5 ;  /* 0x3f0000002c2cc820 */ /* 0x000fe20000400000 */
[----:B------:R-:W1:Y:S01]  /*3e30*/  MUFU.EX2 R62, R62 ;  /* 0x0000003e003e7308 */ /* 0x000e620000000800 */
[----:B--2---:R-:W-:Y:S01]  /*3e40*/  @!P5 FMUL R16, R16, R16 ;  /* 0x000000101010d220 */ /* 0x004fe20000400000 */
[----:B------:R-:W-:Y:S01]  /*3e50*/  FSETP.GEU.AND P5, PT, R26, -126, PT ;  /* 0xc2fc00001a00780b */ /* 0x000fe20003fae000 */
[--C-:B------:R-:W-:Y:S01]  /*3e60*/  FFMA R5, R133, UR6, -R163.reuse ;  /* 0x0000000685057c23 */ /* 0x100fe200080008a3 */
[----:B------:R-:W-:Y:S02]  /*3e70*/  ULDC UR6, c[0x0][0x604] ;  /* 0x0001810000067ab9 */ /* 0x000fe40000000800 */
[----:B------:R-:W-:Y:S01]  /*3e80*/  FFMA R30, R158, UR6, -R163 ;  /* 0x000000069e1e7c23 */ /* 0x000fe200080008a3 */
[----:B------:R-:W-:Y:S01]  /*3e90*/  @!P1 FMUL R22, R22, 0.5 ;  /* 0x3f00000016169820 */ /* 0x000fe20000400000 */
[----:B------:R-:W2:Y:S01]  /*3ea0*/  MUFU.EX2 R24, R24 ;  /* 0x0000001800187308 */ /* 0x000ea20000000800 */
[----:B---3--:R-:W-:Y:S01]  /*3eb0*/  @!P2 FMUL R46, R46, R46 ;  /* 0x0000002e2e2ea220 */ /* 0x008fe20000400000 */
[----:B------:R-:W-:Y:S01]  /*3ec0*/  FSETP.GEU.AND P2, PT, R60, -126, PT ;  /* 0xc2fc00003c00780b */ /* 0x000fe20003f4e000 */
[----:B------:R-:W-:-:S02]  /*3ed0*/  ULDC UR6, c[0x0][0x604] ;  /* 0x0001810000067ab9 */ /* 0x000fc40000000800 */
[--C-:B------:R-:W-:Y:S01]  /*3ee0*/  FFMA R42, R137, UR6, -R163.reuse ;  /* 0x00000006892a7c23 */ /* 0x100fe200080008a3 */
[----:B------:R-:W-:Y:S01]  /*3ef0*/  ULDC UR6, c[0x0][0x604] ;  /* 0x0001810000067ab9 */ /* 0x000fe20000000800 */
[----:B------:R-:W-:Y:S01]  /*3f00*/  @!P5 FMUL R26, R26, 0.5 ;  /* 0x3f0000001a1ad820 */ /* 0x000fe20000400000 */
[----:B------:R-:W3:Y:S01]  /*3f10*/  MUFU.EX2 R44, R44 ;  /* 0x0000002c002c7308 */ /* 0x000ee20000000800 */
        /* <DEDUP_REMOVED lines=10> */
[--C-:B------:R-:W-:Y:S01]  /*3fc0*/  FFMA R38, R144, UR6, -R163.reuse ;  /* 0x0000000690267c23 */ /* 0x100fe200080008a3 */
[----:B------:R-:W-:Y:S01]  /*3fd0*/  ULDC UR6, c[0x0][0x604] ;  /* 0x0001810000067ab9 */ /* 0x000fe20000000800 */
[----:B------:R-:W-:Y:S01]  /*3fe0*/  @!P6 FMUL R58, R58, 0.5 ;  /* 0x3f0000003a3ae820 */ /* 0x000fe20000400000 */
[----:B------:R-:W2:Y:S01]  /*3ff0*/  MUFU.EX2 R26, R26 ;  /* 0x0000001a001a7308 */ /* 0x000ea20000000800 */
[----:B---3--:R-:W-:Y:S01]  /*4000*/  @!P4 FMUL R44, R44, R44 ;  /* 0x0000002c2c2cc220 */ /* 0x008fe20000400000 */
        /* <DEDUP_REMOVED lines=9> */
[----:B------:R-:W-:Y:S01]  /*40a0*/  FFMA R50, R149, UR6, -R163 ;  /* 0x0000000695327c23 */ /* 0x000fe200080008a3 */
[----:B------:R-:W-:Y:S01]  /*40b0*/  ULDC UR6, c[0x0][0x604] ;  /* 0x0001810000067ab9 */ /* 0x000fe20000000800 */
[----:B------:R-:W-:Y:S01]  /*40c0*/  @!P4 FMUL R5, R5, 0.5 ;  /* 0x3f0000000505c820 */ /* 0x000fe20000400000 */
[----:B------:R-:W1:Y:S01]  /*40d0*/  MUFU.EX2 R58, R58 ;  /* 0x0000003a003a7308 */ /* 0x000e620000000800 */
[----:B--2---:R-:W-:Y:S01]  /*40e0*/  @!P5 FMUL R26, R26, R26 ;  /* 0x0000001a1a1ad220 */ /* 0x004fe20000400000 */
[----:B------:R-:W-:Y:S01]  /*40f0*/  FSETP.GEU.AND P5, PT, R32, -126, PT ;  /* 0xc2fc00002000780b */ /* 0x000fe20003fae000 */
[----:B------:R-:W-:Y:S01]  /*4100*/  FMUL R164, R160, UR6 ;  /* 0x00000006a0a47c20 */ /* 0x000fe20008400000 */
[----:B------:R-:W-:-:S03]  /*4110*/  ULDC UR6, c[0x0][0x604] ;  /* 0x0001810000067ab9 */ /* 0x000fc60000000800 */
        /* <DEDUP_REMOVED lines=33> */
[----:B------:R-:W-:Y:S01]  /*4330*/  ULDC UR6, c[0x0][0x604] ;  /* 0x0001810000067ab9 */ /* 0x000fe20000000800 */
[----:B------:R-:W-:Y:S01]  /*4340*/  FADD R186, R40, R5 ;  /* 0x0000000528ba7221 */ /* 0x000fe20000000000 */
[----:B------:R-:W-:Y:S01]  /*4350*/  FFMA R72, R39, UR6, -R164 ;  /* 0x0000000627487c23 */ /* 0x000fe200080008a4 */
[----:B------:R-:W-:Y:S01]  /*4360*/  @!P4 FMUL R52, R52, 0.5 ;  /* 0x3f0000003434c820 */ /* 0x000fe20000400000 */
[----:B------:R-:W1:Y:S01]  /*4370*/  MUFU.EX2 R42, R42 ;  /* 0x0000002a002a7308 */ /* 0x000e620000000800 */
[----:B--2---:R-:W-:Y:S01]  /*4380*/  @!P5 FMUL R32, R32, R32 ;  /* 0x000000202020d220 */ /* 0x004fe20000400000 */
[----:B------:R-:W-:Y:S01]  /*4390*/  FSETP.GEU.AND P5, PT, R36, -126, PT ;  /* 0xc2fc00002400780b */ /* 0x000fe20003fae000 */
[----:B------:R-:W-:Y:S01]  /*43a0*/  ULDC UR6, c[0x0][0x604] ;  /* 0x0001810000067ab9 */ /* 0x000fe20000000800 */
[----:B------:R-:W-:Y:S01]  /*43b0*/  FADD R184, R29, R34 ;  /* 0x000000221db87221 */ /* 0x000fe20000000000 */
[--C-:B------:R-:W-:Y:S01]  /*43c0*/  FFMA R141, R33, UR6, -R164.reuse ;  /* 0x00000006218d7c23 */ /* 0x100fe200080008a4 */
[----:B------:R-:W-:Y:S01]  /*43d0*/  ULDC UR6, c[0x0][0x604] ;  /* 0x0001810000067ab9 */ /* 0x000fe20000000800 */
[----:B------:R-:W-:Y:S01]  /*43e0*/  @!P1 FMUL R38, R38, 0.5 ;  /* 0x3f00000026269820 */ /* 0x000fe20000400000 */
[----:B------:R-:W2:Y:S01]  /*43f0*/  MUFU.EX2 R30, R30 ;  /* 0x0000001e001e7308 */ /* 0x000ea20000000800 */
[----:B---3--:R-:W-:Y:S01]  /*4400*/  @!P2 FMUL R56, R56, R56 ;  /* 0x000000383838a220 */ /* 0x008fe20000400000 */
[----:B------:R-:W-:Y:S01]  /*4410*/  FSETP.GEU.AND P2, PT, R54, -126, PT ;  /* 0xc2fc00003600780b */ /* 0x000fe20003f4e000 */
[----:B------:R-:W-:Y:S01]  /*4420*/  FFMA R43, R43, UR6, -R164 ;  /* 0x000000062b2b7c23 */ /* 0x000fe200080008a4 */
[----:B------:R-:W-:Y:S01]  /*4430*/  ULDC UR6, c[0x0][0x604] ;  /* 0x0001810000067ab9 */ /* 0x000fe20000000800 */
[----:B------:R-:W-:Y:S01]  /*4440*/  FADD R166, R169, R32 ;  /* 0x00000020a9a67221 */ /* 0x000fe20000000000 */
[----:B------:R-:W-:Y:S01]  /*4450*/  FFMA R37, R37, UR6, -R164 ;  /* 0x0000000625257c23 */ /* 0x000fe200080008a4 */
[----:B------:R-:W-:Y:S01]  /*4460*/  @!P5 FMUL R36, R36, 0.5 ;  /* 0x3f0000002424d820 */ /* 0x000fe20000400000 */
[----:B------:R-:W3:Y:S01]  /*4470*/  MUFU.EX2 R52, R52 ;  /* 0x0000003400347308 */ /* 0x000ee20000000800 */
[----:B-1----:R-:W-:Y:S01]  /*4480*/  @!P6 FMUL R42, R42, R42 ;  /* 0x0000002a2a2ae220 */ /* 0x002fe20000400000 */
[----:B------:R-:W-:Y:S01]  /*4490*/  FSETP.GEU.AND P6, PT, R50, -126, PT ;  /* 0xc2fc00003200780b */ /* 0x000fe20003fce000 */
[----:B------:R-:W-:Y:S01]  /*44a0*/  ULDC UR6, c[0x0][0x604] ;  /* 0x0001810000067ab9 */ /* 0x000fe20000000800 */
[----:B------:R-:W-:Y:S01]  /*44b0*/  FADD R168, R171, R56 ;  /* 0x00000038aba87221 */ /* 0x000fe20000000000 */
[--C-:B------:R-:W-:Y:S01]  /*44c0*/  FFMA R47, R47, UR6, -R164.reuse ;  /* 0x000000062f2f7c23 */ /* 0x100fe200080008a4 */
[----:B------:R-:W-:Y:S01]  /*44d0*/  ULDC UR6, c[0x0][0x604] ;  /* 0x0001810000067ab9 */ /* 0x000fe20000000800 */
[----:B------:R-:W-:Y:S01]  /*44e0*/  @!P2 FMUL R54, R54, 0.5 ;  /* 0x3f0000003636a820 */ /* 0x000fe20000400000 */
[----:B------:R-:W1:Y:S01]  /*44f0*/  MUFU.EX2 R38, R38 ;  /* 0x0000002600267308 */ /* 0x000e620000000800 */
[----:B--2---:R-:W-:Y:S01]  /*4500*/  @!P3 FMUL R30, R30, R30 ;  /* 0x0000001e1e1eb220 */ /* 0x004fe20000400000 */
[----:B------:R-:W-:Y:S01]  /*4510*/  FSETP.GEU.AND P3, PT, R136, -126, PT ;  /* 0xc2fc00008800780b */ /* 0x000fe20003f6e000 */
[----:B------:R-:W-:Y:S01]  /*4520*/  FFMA R41, R41, UR6, -R164 ;  /* 0x0000000629297c23 */ /* 0x000fe200080008a4 */
[----:B------:R-:W-:Y:S01]  /*4530*/  ULDC UR6, c[0x0][0x604] ;  /* 0x0001810000067ab9 */ /* 0x000fe20000000800 */
[----:B------:R-:W-:Y:S01]  /*4540*/  FADD R192, R25, R42 ;  /* 0x0000002a19c07221 */ /* 0x000fe20000000000 */
[--C-:B------:R-:W-:Y:S01]  /*4550*/  FFMA R51, R51, UR6, -R164.reuse ;  /* 0x0000000633337c23 */ /* 0x100fe200080008a4 */
[----:B------:R-:W-:Y:S01]  /*4560*/  @!P6 FMUL R50, R50, 0.5 ;  /* 0x3f0000003232e820 */ /* 0x000fe20000400000 */
[----:B------:R-:W2:Y:S01]  /*4570*/  MUFU.EX2 R36, R36 ;  /* 0x0000002400247308 */ /* 0x000ea20000000800 */
[----:B---3--:R-:W-:Y:S01]  /*4580*/  @!P4 FMUL R52, R52, R52 ;  /* 0x000000343434c220 */ /* 0x008fe20000400000 */
[----:B------:R-:W-:Y:S01]  /*4590*/  FSETP.GEU.AND P4, PT, R158, -126, PT ;  /* 0xc2fc00009e00780b */ /* 0x000fe20003f8e000 */
[----:B------:R-:W-:Y:S01]  /*45a0*/  ULDC UR6, c[0x0][0x604] ;  /* 0x0001810000067ab9 */ /* 0x000fe20000000800 */
[----:B------:R-:W-:Y:S01]  /*45b0*/  F2FP.SATFINITE.E4M3.F32.PACK_AB_MERGE_C R34, R167, R34, RZ ;  /* 0x00000022a722723e */ /* 0x000fe200048070ff */
        /* <DEDUP_REMOVED lines=8> */
[----:B------:R-:W-:Y:S01]  /*4640*/  F2FP.SATFINITE.E4M3.F32.PACK_AB_MERGE_C R5, R167, R5, RZ ;  /* 0x00000005a705723e */ /* 0x000fe200048070ff */
        /* <DEDUP_REMOVED lines=16> */
[--C-:B------:R-:W-:Y:S01]  /*4750*/  FFMA R63, R63, UR6, -R164.reuse ;  /* 0x000000063f3f7c23 */ /* 0x100fe200080008a4 */
[----:B------:R-:W-:Y:S01]  /*4760*/  @!P5 FMUL R162, R162, 0.5 ;  /* 0x3f000000a2a2d820 */ /* 0x000fe20000400000 */
[----:B------:R-:W3:Y:S01]  /*4770*/  MUFU.EX2 R160, R152 ;  /* 0x0000009800a07308 */ /* 0x000ee20000000800 */
[----:B-1----:R-:W-:Y:S01]  /*4780*/  @!P3 FMUL R8, R8, R8 ;  /* 0x000000080808b220 */ /* 0x002fe20000400000 */
[----:B------:R-:W-:Y:S01]  /*4790*/  FSETP.GEU.AND P3, PT, R153, -126, PT ;  /* 0xc2fc00009900780b */ /* 0x000fe20003f6e000 */
[----:B------:R-:W-:Y:S01]  /*47a0*/  ULDC UR6, c[0x0][0x604] ;  /* 0x0001810000067ab9 */ /* 0x000fe20000000800 */
[----:B------:R-:W-:Y:S01]  /*47b0*/  F2FP.SATFINITE.E4M3.F32.PACK_AB_MERGE_C R21, R167, R21, RZ ;  /* 0x00000015a715723e */ /* 0x000fe200048070ff */
        /* <DEDUP_REMOVED lines=9> */
[----:B------:R-:W-:Y:S01]  /*4850*/  FFMA R61, R61, UR6, -R164 ;  /* 0x000000063d3d7c23 */ /* 0x000fe200080008a4 */
[----:B------:R-:W-:Y:S01]  /*4860*/  @!P3 FMUL R153, R153, 0.5 ;  /* 0x3f0000009999b820 */ /* 0x000fe20000400000 */
[----:B------:R-:W2:Y:S01]  /*4870*/  MUFU.EX2 R162, R162 ;  /* 0x000000a200a27308 */ /* 0x000ea20000000800 */
[----:B---3--:R-:W-:Y:S01]  /*4880*/  @!P1 FMUL R160, R160, R160 ;  /* 0x000000a0a0a09220 */ /* 0x008fe20000400000 */
[----:B------:R-:W-:Y:S01]  /*4890*/  FSETP.GEU.AND P1, PT, R141, -126, PT ;  /* 0xc2fc00008d00780b */ /* 0x000fe20003f2e000 */
[----:B------:R-:W-:Y:S01]  /*48a0*/  ULDC UR6, c[0x0][0x604] ;  /* 0x0001810000067ab9 */ /* 0x000fe20000000800 */
[----:B------:R-:W-:Y:S01]  /*48b0*/  FADD R187, R11, R8 ;  /* 0x000000080bbb7221 */ /* 0x000fe20000000000 */
[--C-:B------:R-:W-:Y:S01]  /*48c0*/  FFMA R71, R71, UR6, -R164.reuse ;  /* 0x0000000647477c23 */ /* 0x100fe200080008a4 */
[----:B------:R-:W-:Y:S01]  /*48d0*/  ULDC UR6, c[0x0][0x604] ;  /* 0x0001810000067ab9 */ /* 0x000fe20000000800 */
[----:B------:R-:W-:Y:S01]  /*48e0*/  @!P6 FMUL R35, R35, 0.5 ;  /* 0x3f0000002323e820 */ /* 0x000fe20000400000 */
[----:B------:R-:W3:Y:S01]  /*48f0*/  MUFU.EX2 R31, R157 ;  /* 0x0000009d001f7308 */ /* 0x000ee20000000800 */
[----:B-1----:R-:W-:Y:S01]  /*4900*/  @!P4 FMUL R158, R158, R158 ;  /* 0x0000009e9e9ec220 */ /* 0x002fe20000400000 */
[----:B------:R-:W-:Y:S01]  /*4910*/  FSETP.GEU.AND P4, PT, R43, -126, PT ;  /* 0xc2fc00002b00780b */ /* 0x000fe20003f8e000 */
[----:B------:R-:W-:Y:S01]  /*4920*/  FFMA R74, R74, UR6, -R164 ;  /* 0x000000064a4a7c23 */ /* 0x000fe200080008a4 */
[----:B------:R-:W-:Y:S01]  /*4930*/  ULDC UR6, c[0x0][0x604] ;  /* 0x0001810000067ab9 */ /* 0x000fe20000000800 */
[----:B------:R-:W-:Y:S01]  /*4940*/  FADD R189, R7, R50 ;  /* 0x0000003207bd7221 */ /* 0x000fe20000000000 */
[--C-:B------:R-:W-:Y:S01]  /*4950*/  FFMA R75, R75, UR6, -R164.reuse ;  /* 0x000000064b4b7c23 */ /* 0x100fe200080008a4 */
[----:B------:R-:W-:Y:S01]  /*4960*/  @!P1 FMUL R141, R141, 0.5 ;  /* 0x3f0000008d8d9820 */ /* 0x000fe20000400000 */
[----:B------:R1:W4:Y:S01]  /*4970*/  MUFU.EX2 R39, R35 ;  /* 0x0000002300277308 */ /* 0x0003220000000800 */
[----:B--2---:R-:W-:Y:S01]  /*4980*/  @!P5 FMUL R162, R162, R162 ;  /* 0x000000a2a2a2d220 */ /* 0x004fe20000400000 */
[----:B------:R-:W-:Y:S01]  /*4990*/  FSETP.GEU.AND P5, PT, R154, -126, PT ;  /* 0xc2fc00009a00780b */ /* 0x000fe20003fae000 */
[----:B------:R-:W-:Y:S01]  /*49a0*/  ULDC UR6, c[0x0][0x604] ;  /* 0x0001810000067ab9 */ /* 0x000fe20000000800 */
[----:B------:R-:W-:Y:S01]  /*49b0*/  F2FP.SATFINITE.E4M3.F32.PACK_AB_MERGE_C R11, R167, R11, RZ ;  /* 0x0000000ba70b723e */ /* 0x000fe200048070ff */
[--C-:B------:R-:W-:Y:S01]  /*49c0*/  FFMA R78, R78, UR6, -R164.reuse ;  /* 0x000000064e4e7c23 */ /* 0x100fe200080008a4 */
[----:B------:R-:W-:Y:S01]  /*49d0*/  ULDC UR6, c[0x0][0x604] ;  /* 0x0001810000067ab9 */ /* 0x000fe20000000800 */
[----:B------:R-:W-:Y:S01]  /*49e0*/  @!P4 FMUL R43, R43, 0.5 ;  /* 0x3f0000002b2bc820 */ /* 0x000fe20000400000 */
[----:B------:R-:W2:Y:S01]  /*49f0*/  MUFU.EX2 R153, R153 ;  /* 0x0000009900997308 */ /* 0x000ea20000000800 */
[----:B---3--:R-:W-:Y:S01]  /*4a00*/  @!P2 FMUL R31, R31, R31 ;  /* 0x0000001f1f1fa220 */ /* 0x008fe20000400000 */
[----:B------:R-:W-:Y:S01]  /*4a10*/  FSETP.GEU.AND P2, PT, R72, -126, PT ;  /* 0xc2fc00004800780b */ /* 0x000fe20003f4e000 */
[--C-:B------:R-:W-:Y:S01]  /*4a20*/  FFMA R79, R79, UR6, -R164.reuse ;  /* 0x000000064f4f7c23 */ /* 0x100fe200080008a4 */
[----:B------:R-:W-:Y:S01]  /*4a30*/  ULDC UR6, c[0x0][0x604] ;  /* 0x0001810000067ab9 */ /* 0x000fe20000000800 */
[----:B-1----:R-:W-:Y:S01]  /*4a40*/  LOP3.LUT R35, R3, 0x3, RZ, 0xc0, !PT ;  /* 0x0000000303237812 */ /* 0x002fe200078ec0ff */
[----:B------:R-:W-:Y:S01]  /*4a50*/  FFMA R82, R82, UR6, -R164 ;  /* 0x0000000652527c23 */ /* 0x000fe200080008a4 */
[----:B------:R-:W-:Y:S01]  /*4a60*/  @!P5 FMUL R154, R154, 0.5 ;  /* 0x3f0000009a9ad820 */ /* 0x000fe20000400000 */
[----:B------:R-:W1:Y:S01]  /*4a70*/  MUFU.EX2 R144, R43 ;  /* 0x0000002b00907308 */ /* 0x000e620000000800 */
[----:B----4-:R-:W-:Y:S01]  /*4a80*/  @!P6 FMUL R39, R39, R39 ;  /* 0x000000272727e220 */ /* 0x010fe20000400000 */
[----:B------:R-:W-:Y:S01]  /*4a90*/  FSETP.GEU.AND P6, PT, R47, -126, PT ;  /* 0xc2fc00002f00780b */ /* 0x000fe20003fce000 */
[----:B------:R-:W-:Y:S01]  /*4aa0*/  ULDC UR6, c[0x0][0x604] ;  /* 0x0001810000067ab9 */ /* 0x000fe20000000800 */
[----:B------:R-:W-:Y:S01]  /*4ab0*/  VIADD R35, R35, 0xffffffff ;  /* 0xffffffff23237836 */ /* 0x000fe20000000000 */
[----:B------:R-:W-:Y:S01]  /*4ac0*/  F2FP.SATFINITE.E4M3.F32.PACK_AB_MERGE_C R7, R167, R7, RZ ;  /* 0x00000007a707723e */ /* 0x000fe200048070ff */
[----:B------:R-:W-:Y:S01]  /*4ad0*/  FADD R206, R19, R38 ;  /* 0x0000002613ce7221 */ /* 0x000fe20000000000 */
[----:B------:R-:W-:Y:S01]  /*4ae0*/  @!P2 FMUL R72, R72, 0.5 ;  /* 0x3f0000004848a820 */ /* 0x000fe20000400000 */
[----:B------:R-:W3:Y:S01]  /*4af0*/  MUFU.EX2 R141, R141 ;  /* 0x0000008d008d7308 */ /* 0x000ee20000000800 */
[----:B--2---:R-:W-:Y:S01]  /*4b00*/  @!P3 FMUL R153, R153, R153 ;  /* 0x000000999999b220 */ /* 0x004fe20000400000 */
[----:B------:R-:W-:Y:S01]  /*4b10*/  FSETP.GEU.AND P3, PT, R37, -126, PT ;  /* 0xc2fc00002500780b */ /* 0x000fe20003f6e000 */
[----:B------:R-:W-:Y:S01]  /*4b20*/  FADD R190, R27, R30 ;  /* 0x0000001e1bbe7221 */ /* 0x000fe20000000000 */
[----:B------:R-:W-:-:S02]  /*4b30*/  F2FP.SATFINITE.E4M3.F32.PACK_AB_MERGE_C R32, R167, R32, RZ ;  /* 0x00000020a720723e */ /* 0x000fc400048070ff */
[----:B------:R-:W-:Y:S01]  /*4b40*/  F2FP.SATFINITE.E4M3.F32.PACK_AB_MERGE_C R56, R167, R56, RZ ;  /* 0x00000038a738723e */ /* 0x000fe200048070ff */
[----:B------:R-:W-:Y:S01]  /*4b50*/  @!P6 FMUL R47, R47, 0.5 ;  /* 0x3f0000002f2fe820 */ /* 0x000fe20000400000 */
[----:B------:R-:W2:Y:S01]  /*4b60*/  MUFU.EX2 R152, R154 ;  /* 0x0000009a00987308 */ /* 0x000ea20000000800 */
[----:B-1----:R-:W-:Y:S01]  /*4b70*/  @!P4 FMUL R144, R144, R144 ;  /* 0x000000909090c220 */ /* 0x002fe20000400000 */
[----:B------:R-:W-:Y:S02]  /*4b80*/  FSETP.GEU.AND P4, PT, R55, -126, PT ;  /* 0xc2fc00003700780b */ /* 0x000fe40003f8e000 */
[C---:B------:R-:W-:Y:S02]  /*4b90*/  F2FP.SATFINITE.E4M3.F32.PACK_AB_MERGE_C R13, R167.reuse, R13, RZ ;  /* 0x0000000da70d723e */ /* 0x040fe400048070ff */
[----:B------:R-:W-:Y:S01]  /*4ba0*/  F2FP.SATFINITE.E4M3.F32.PACK_AB_MERGE_C R29, R167, R29, RZ ;  /* 0x0000001da71d723e */ /* 0x000fe200048070ff */
[----:B------:R-:W-:Y:S01]  /*4bb0*/  @!P3 FMUL R37, R37, 0.5 ;  /* 0x3f0000002525b820 */ /* 0x000fe20000400000 */
[----:B------:R1:W4:Y:S01]  /*4bc0*/  MUFU.EX2 R33, R72 ;  /* 0x0000004800217308 */ /* 0x0003220000000800 */
[----:B---3--:R-:W-:Y:S01]  /*4bd0*/  @!P1 FMUL R141, R141, R141 ;  /* 0x0000008d8d8d9220 */ /* 0x008fe20000400000 */
[----:B------:R-:W-:-:S02]  /*4be0*/  FSETP.GEU.AND P1, PT, R45, -126, PT ;  /* 0xc2fc00002d00780b */ /* 0x000fc40003f2e000 */
[----:B------:R-:W-:Y:S02]  /*4bf0*/  LOP3.LUT R11, R11, 0xff, RZ, 0xc0, !PT ;  /* 0x000000ff0b0b7812 */ /* 0x000fe400078ec0ff */
[----:B------:R-:W-:Y:S01]  /*4c00*/  LOP3.LUT R34, R34, 0xff, RZ, 0xc0, !PT ;  /* 0x000000ff22227812 */ /* 0x000fe200078ec0ff */
[----:B------:R-:W-:Y:S01]  /*4c10*/  @!P4 FMUL R55, R55, 0.5 ;  /* 0x3f0000003737c820 */ /* 0x000fe20000400000 */
[----:B------:R3:W5:Y:S01]  /*4c20*/  MUFU.EX2 R136, R47 ;  /* 0x0000002f00887308 */ /* 0x0007620000000800 */
[----:B--2---:R-:W-:Y:S01]  /*4c30*/  @!P5 FMUL R152, R152, R152 ;  /* 0x000000989898d220 */ /* 0x004fe20000400000 */
[----:B------:R-:W-:Y:S01]  /*4c40*/  FSETP.GEU.AND P5, PT, R41, -126, PT ;  /* 0xc2fc00002900780b */ /* 0x000fe20003fae000 */
[----:B-1----:R-:W-:Y:S01]  /*4c50*/  FFMA R72, R83, UR6, -R164 ;  /* 0x0000000653487c23 */ /* 0x002fe200080008a4 */
[----:B------:R-:W-:Y:S01]  /*4c60*/  ULDC UR6, c[0x0][0x604] ;  /* 0x0001810000067ab9 */ /* 0x000fe20000000800 */
[----:B------:R-:W-:Y:S02]  /*4c70*/  LOP3.LUT R5, R5, 0xffff, RZ, 0xc0, !PT ;  /* 0x0000ffff05057812 */ /* 0x000fe400078ec0ff */
[----:B------:R-:W-:Y:S01]  /*4c80*/  @!P1 FMUL R45, R45, 0.5 ;  /* 0x3f0000002d2d9820 */ /* 0x000fe20000400000 */
[----:B------:R1:W2:Y:S01]  /*4c90*/  MUFU.EX2 R133, R37 ;  /* 0x0000002500857308 */ /* 0x0002a20000000800 */
[----:B----4-:R-:W-:Y:S01]  /*4ca0*/  @!P2 FMUL R33, R33, R33 ;  /* 0x000000212121a220 */ /* 0x010fe20000400000 */
[----:B------:R-:W-:-:S02]  /*4cb0*/  FSETP.GEU.AND P2, PT, R51, -126, PT ;  /* 0xc2fc00003300780b */ /* 0x000fc40003f4e000 */
[C---:B---3--:R-:W-:Y:S02]  /*4cc0*/  F2FP.SATFINITE.E4M3.F32.PACK_AB_MERGE_C R47, R167.reuse, R160, RZ ;  /* 0x000000a0a72f723e */ /* 0x048fe400048070ff */
[----:B------:R-:W-:Y:S01]  /*4cd0*/  F2FP.SATFINITE.E4M3.F32.PACK_AB_MERGE_C R8, R167, R8, RZ ;  /* 0x00000008a708723e */ /* 0x000fe200048070ff */
[----:B------:R-:W-:Y:S01]  /*4ce0*/  @!P5 FMUL R41, R41, 0.5 ;  /* 0x3f0000002929d820 */ /* 0x000fe20000400000 */
[----:B------:R-:W3:Y:S01]  /*4cf0*/  MUFU.EX2 R145, R55 ;  /* 0x0000003700917308 */ /* 0x000ee20000000800 */
[----:B-----5:R-:W-:Y:S01]  /*4d00*/  @!P6 FMUL R136, R136, R136 ;  /* 0x000000888888e220 */ /* 0x020fe20000400000 */
[----:B------:R-:W-:Y:S01]  /*4d10*/  FSETP.GEU.AND P6, PT, R59, -126, PT ;  /* 0xc2fc00003b00780b */ /* 0x000fe20003fce000 */
[----:B-1----:R-:W-:Y:S01]  /*4d20*/  IMAD.U32 R37, RZ, RZ, UR7 ;  /* 0x00000007ff257e24 */ /* 0x002fe2000f8e00ff */
[----:B------:R-:W-:Y:S02]  /*4d30*/  F2FP.SATFINITE.E4M3.F32.PACK_AB_MERGE_C R50, R167, R50, RZ ;  /* 0x00000032a732723e */ /* 0x000fe400048070ff */
[----:B------:R-:W-:Y:S01]  /*4d40*/  LOP3.LUT R32, R32, 0xff, RZ, 0xc0, !PT ;  /* 0x000000ff20207812 */ /* 0x000fe200078ec0ff */
[----:B------:R-:W-:Y:S01]  /*4d50*/  @!P2 FMUL R51, R51, 0.5 ;  /* 0x3f0000003333a820 */ /* 0x000fe20000400000 */
[----:B------:R-:W1:Y:S01]  /*4d60*/  MUFU.EX2 R149, R45 ;  /* 0x0000002d00957308 */ /* 0x000e620000000800 */
[----:B--2---:R-:W-:Y:S01]  /*4d70*/  @!P3 FMUL R133, R133, R133 ;  /* 0x000000858585b220 */ /* 0x004fe20000400000 */
[----:B------:R-:W-:Y:S01]  /*4d80*/  FSETP.GEU.AND P3, PT, R49, -126, PT ;  /* 0xc2fc00003100780b */ /* 0x000fe20003f6e000 */
[----:B------:R2:W-:Y:S01]  /*4d90*/  SYNCS.ARRIVE.TRANS64.A1T0 RZ, [R37+UR28], RZ ;  /* 0x000000ff25ff79a7 */ /* 0x0005e2000810001c */
[----:B------:R-:W-:-:S02]  /*4da0*/  F2FP.SATFINITE.E4M3.F32.PACK_AB_MERGE_C R38, R167, R38, RZ ;  /* 0x00000026a726723e */ /* 0x000fc400048070ff */
[----:B------:R-:W-:Y:S01]  /*4db0*/  F2FP.SATFINITE.E4M3.F32.PACK_AB_MERGE_C R52, R167, R52, RZ ;  /* 0x00000034a734723e */ /* 0x000fe200048070ff */
[----:B------:R-:W-:Y:S01]  /*4dc0*/  @!P6 FMUL R59, R59, 0.5 ;  /* 0x3f0000003b3be820 */ /* 0x000fe20000400000 */
[----:B------:R4:W5:Y:S01]  /*4dd0*/  MUFU.EX2 R140, R41 ;  /* 0x00000029008c7308 */ /* 0x0009620000000800 */
[----:B---3--:R-:W-:Y:S01]  /*4de0*/  @!P4 FMUL R145, R145, R145 ;  /* 0x000000919191c220 */ /* 0x008fe20000400000 */
[----:B------:R-:W-:Y:S02]  /*4df0*/  FSETP.GEU.AND P4, PT, R67, -126, PT ;  /* 0xc2fc00004300780b */ /* 0x000fe40003f8e000 */
[----:B--2---:R-:W-:Y:S02]  /*4e00*/  F2FP.SATFINITE.E4M3.F32.PACK_AB_MERGE_C R37, R167, R158, RZ ;  /* 0x0000009ea725723e */ /* 0x004fe400048070ff */
[----:B------:R-:W-:Y:S01]  /*4e10*/  LOP3.LUT R29, R29, 0xff, RZ, 0xc0, !PT ;  /* 0x000000ff1d1d7812 */ /* 0x000fe200078ec0ff */
[----:B------:R-:W-:Y:S01]  /*4e20*/  @!P3 FMUL R49, R49, 0.5 ;  /* 0x3f0000003131b820 */ /* 0x000fe20000400000 */
[----:B------:R2:W3:Y:S01]  /*4e30*/  MUFU.EX2 R137, R51 ;  /* 0x0000003300897308 */ /* 0x0004e20000000800 */
[----:B-1----:R-:W-:Y:S01]  /*4e40*/  @!P1 FMUL R149, R149, R149 ;  /* 0x0000009595959220 */ /* 0x002fe20000400000 */
[----:B------:R-:W-:-:S02]  /*4e50*/  FSETP.GEU.AND P1, PT, R57, -126, PT ;  /* 0xc2fc00003900780b */ /* 0x000fc40003f2e000 */
[----:B----4-:R-:W-:Y:S02]  /*4e60*/  F2FP.SATFINITE.E4M3.F32.PACK_AB_MERGE_C R41, R167, R162, RZ ;  /* 0x000000a2a729723e */ /* 0x010fe400048070ff */
[----:B------:R-:W-:Y:S01]  /*4e70*/  PRMT R34, R5, 0x7604, R34 ;  /* 0x0000760405227816 */ /* 0x000fe20000000022 */
[----:B------:R-:W-:Y:S01]  /*4e80*/  @!P4 FMUL R67, R67, 0.5 ;  /* 0x3f0000004343c820 */ /* 0x000fe20000400000 */
[----:B------:R1:W4:Y:S01]  /*4e90*/  MUFU.EX2 R157, R59 ;  /* 0x0000003b009d7308 */ /* 0x0003220000000800 */
[----:B-----5:R-:W-:Y:S01]  /*4ea0*/  @!P5 FMUL R140, R140, R140 ;  /* 0x0000008c8c8cd220 */ /* 0x020fe20000400000 */
[----:B------:R-:W-:Y:S02]  /*4eb0*/  FSETP.GEU.AND P5, PT, R53, -126, PT ;  /* 0xc2fc00003500780b */ /* 0x000fe40003fae000 */
[C---:B--2---:R-:W-:Y:S02]  /*4ec0*/  F2FP.SATFINITE.E4M3.F32.PACK_AB_MERGE_C R51, R167.reuse, R153, RZ ;  /* 0x00000099a733723e */ /* 0x044fe400048070ff */
[----:B------:R-:W-:Y:S01]  /*4ed0*/  F2FP.SATFINITE.E4M3.F32.PACK_AB_MERGE_C R25, R167, R25, RZ ;  /* 0x00000019a719723e */ /* 0x000fe200048070ff */
[----:B------:R-:W-:Y:S01]  /*4ee0*/  @!P1 FMUL R57, R57, 0.5 ;  /* 0x3f00000039399820 */ /* 0x000fe20000400000 */
[----:B------:R2:W5:Y:S01]  /*4ef0*/  MUFU.EX2 R156, R49 ;  /* 0x00000031009c7308 */ /* 0x0005620000000800 */
[----:B---3--:R-:W-:Y:S01]  /*4f00*/  @!P2 FMUL R137, R137, R137 ;  /* 0x000000898989a220 */ /* 0x008fe20000400000 */
[----:B------:R-:W-:-:S02]  /*4f10*/  FSETP.GEU.AND P2, PT, R63, -126, PT ;  /* 0xc2fc00003f00780b */ /* 0x000fc40003f4e000 */
[C---:B-1----:R-:W-:Y:S02]  /*4f20*/  F2FP.SATFINITE.E4M3.F32.PACK_AB_MERGE_C R59, R167.reuse, R89, RZ ;  /* 0x00000059a73b723e */ /* 0x042fe400048070ff */
[----:B------:R-:W-:Y:S01]  /*4f30*/  F2FP.SATFINITE.E4M3.F32.PACK_AB_MERGE_C R30, R167, R30, RZ ;  /* 0x0000001ea71e723e */ /* 0x000fe200048070ff */
[----:B------:R-:W-:Y:S01]  /*4f40*/  @!P5 FMUL R53, R53, 0.5 ;  /* 0x3f0000003535d820 */ /* 0x000fe20000400000 */
[----:B------:R1:W3:Y:S01]  /*4f50*/  MUFU.EX2 R178, R67 ;  /* 0x0000004300b27308 */ /* 0x0002e20000000800 */
[----:B----4-:R-:W-:Y:S01]  /*4f60*/  @!P6 FMUL R157, R157, R157 ;  /* 0x0000009d9d9de220 */ /* 0x010fe20000400000 */
[----:B------:R-:W-:Y:S02]  /*4f70*/  FSETP.GEU.AND P6, PT, R71, -126, PT ;  /* 0xc2fc00004700780b */ /* 0x000fe40003fce000 */
[C---:B--2---:R-:W-:Y:S02]  /*4f80*/  F2FP.SATFINITE.E4M3.F32.PACK_AB_MERGE_C R49, R167.reuse, R152, RZ ;  /* 0x00000098a731723e */ /* 0x044fe400048070ff */
[----:B------:R-:W-:Y:S01]  /*4f90*/  F2FP.SATFINITE.E4M3.F32.PACK_AB_MERGE_C R42, R167, R42, RZ ;  /* 0x0000002aa72a723e */ /* 0x000fe200048070ff */
[----:B------:R-:W-:Y:S01]  /*4fa0*/  @!P2 FMUL R63, R63, 0.5 ;  /* 0x3f0000003f3fa820 */ /* 0x000fe20000400000 */
[----:B------:R2:W4:Y:S01]  /*4fb0*/  MUFU.EX2 R179, R57 ;  /* 0x0000003900b37308 */ /* 0x0005220000000800 */
[----:B-----5:R-:W-:Y:S01]  /*4fc0*/  @!P3 FMUL R156, R156, R156 ;  /* 0x0000009c9c9cb220 */ /* 0x020fe20000400000 */
[----:B------:R-:W-:-:S02]  /*4fd0*/  FSETP.GEU.AND P3, PT, R61, -126, PT ;  /* 0xc2fc00003d00780b */ /* 0x000fc40003f6e000 */
[----:B-1----:R-:W-:Y:S02]  /*4fe0*/  F2FP.SATFINITE.E4M3.F32.PACK_AB_MERGE_C R67, R167, R113, RZ ;  /* 0x00000071a743723e */ /* 0x002fe400048070ff */
[----:B------:R-:W-:Y:S01]  /*4ff0*/  LOP3.LUT R8, R8, 0xff, RZ, 0xc0, !PT ;  /* 0x000000ff08087812 */ /* 0x000fe200078ec0ff */
[----:B------:R-:W-:Y:S01]  /*5000*/  @!P6 FMUL R71, R71, 0.5 ;  /* 0x3f0000004747e820 */ /* 0x000fe20000400000 */
[----:B------:R-:W1:Y:S01]  /*5010*/  MUFU.EX2 R163, R53 ;  /* 0x0000003500a37308 */ /* 0x000e620000000800 */
[----:B---3--:R-:W-:Y:S01]  /*5020*/  @!P4 FMUL R178, R178, R178 ;  /* 0x000000b2b2b2c220 */ /* 0x008fe20000400000 */
[----:B------:R-:W-:Y:S02]  /*5030*/  FSETP.GEU.AND P4, PT, R79, -126, PT ;  /* 0xc2fc00004f00780b */ /* 0x000fe40003f8e000 */
[----:B--2---:R-:W-:Y:S02]  /*5040*/  F2FP.SATFINITE.E4M3.F32.PACK_AB_MERGE_C R57, R167, R73, RZ ;  /* 0x00000049a739723e */ /* 0x004fe400048070ff */
[----:B------:R-:W-:Y:S01]  /*5050*/  LOP3.LUT R67, R67, 0xff, RZ, 0xc0, !PT ;  /* 0x000000ff43437812 */ /* 0x000fe200078ec0ff */
[----:B------:R-:W-:Y:S01]  /*5060*/  @!P3 FMUL R61, R61, 0.5 ;  /* 0x3f0000003d3db820 */ /* 0x000fe20000400000 */
[----:B------:R2:W3:Y:S01]  /*5070*/  MUFU.EX2 R165, R63 ;  /* 0x0000003f00a57308 */ /* 0x0004e20000000800 */
[----:B----4-:R-:W-:Y:S01]  /*5080*/  @!P1 FMUL R179, R179, R179 ;  /* 0x000000b3b3b39220 */ /* 0x010fe20000400000 */
[----:B------:R-:W-:-:S02]  /*5090*/  FSETP.GEU.AND P1, PT, R78, -126, PT ;  /* 0xc2fc00004e00780b */ /* 0x000fc40003f2e000 */
[----:B------:R-:W-:Y:S02]  /*50a0*/  LOP3.LUT R38, R38, 0xff, RZ, 0xc0, !PT ;  /* 0x000000ff26267812 */ /* 0x000fe400078ec0ff */
[----:B------:R-:W-:Y:S01]  /*50b0*/  F2FP.SATFINITE.E4M3.F32.PACK_AB_MERGE_C R27, R167, R27, RZ ;  /* 0x0000001ba71b723e */ /* 0x000fe200048070ff */
[----:B------:R-:W-:Y:S01]  /*50c0*/  @!P4 FMUL R79, R79, 0.5 ;  /* 0x3f0000004f4fc820 */ /* 0x000fe20000400000 */
[----:B------:R-:W4:Y:S01]  /*50d0*/  MUFU.EX2 R176, R71 ;  /* 0x0000004700b07308 */ /* 0x000f220000000800 */
[----:B-1----:R-:W-:Y:S01]  /*50e0*/  @!P5 FMUL R163, R163, R163 ;  /* 0x000000a3a3a3d220 */ /* 0x002fe20000400000 */
[----:B------:R-:W-:Y:S02]  /*50f0*/  FSETP.GEU.AND P5, PT, R74, -126, PT ;  /* 0xc2fc00004a00780b */ /* 0x000fe40003fae000 */
[----:B--2---:R-:W-:Y:S02]  /*5100*/  F2FP.SATFINITE.E4M3.F32.PACK_AB_MERGE_C R63, R167, R125, RZ ;  /* 0x0000007da73f723e */ /* 0x004fe400048070ff */
[----:B------:R-:W-:Y:S01]  /*5110*/  LOP3.LUT R30, R30, 0xff, RZ, 0xc0, !PT ;  /* 0x000000ff1e1e7812 */ /* 0x000fe200078ec0ff */
[----:B------:R-:W-:Y:S01]  /*5120*/  @!P1 FMUL R78, R78, 0.5 ;  /* 0x3f0000004e4e9820 */ /* 0x000fe20000400000 */
[----:B------:R1:W2:Y:S01]  /*5130*/  MUFU.EX2 R177, R61 ;  /* 0x0000003d00b17308 */ /* 0x0002a20000000800 */
[----:B---3--:R-:W-:Y:S01]  /*5140*/  @!P2 FMUL R165, R165, R165 ;  /* 0x000000a5a5a5a220 */ /* 0x008fe20000400000 */
[----:B------:R-:W-:-:S02]  /*5150*/  FSETP.GEU.AND P2, PT, R75, -126, PT ;  /* 0xc2fc00004b00780b */ /* 0x000fc40003f4e000 */
[----:B------:R-:W-:Y:S02]  /*5160*/  LOP3.LUT R5, R42, 0xffff, RZ, 0xc0, !PT ;  /* 0x0000ffff2a057812 */ /* 0x000fe400078ec0ff */
[----:B------:R-:W-:Y:S01]  /*5170*/  LOP3.LUT R37, R37, 0xffff, RZ, 0xc0, !PT ;  /* 0x0000ffff25257812 */ /* 0x000fe200078ec0ff */
[----:B------:R-:W-:Y:S01]  /*5180*/  @!P5 FMUL R74, R74, 0.5 ;  /* 0x3f0000004a4ad820 */ /* 0x000fe20000400000 */
[----:B------:R-:W3:Y:S01]  /*5190*/  MUFU.EX2 R172, R79 ;  /* 0x0000004f00ac7308 */ /* 0x000ee20000000800 */
[----:B----4-:R-:W-:Y:S01]  /*51a0*/  @!P6 FMUL R176, R176, R176 ;  /* 0x000000b0b0b0e220 */ /* 0x010fe20000400000 */
[----:B------:R-:W-:Y:S01]  /*51b0*/  FSETP.GEU.AND P6, PT, R72, -126, PT ;  /* 0xc2fc00004800780b */ /* 0x000fe20003fce000 */
[----:B------:R-:W-:Y:S01]  /*51c0*/  IMAD.SHL.U32 R37, R37, 0x1000000, RZ ;  /* 0x0100000025257824 */ /* 0x000fe200078e00ff */
[----:B-1----:R-:W-:Y:S02]  /*51d0*/  F2FP.SATFINITE.E4M3.F32.PACK_AB_MERGE_C R61, R167, R117, RZ ;  /* 0x00000075a73d723e */ /* 0x002fe400048070ff */
[----:B------:R-:W-:Y:S01]  /*51e0*/  LOP3.LUT R27, R27, 0xff, RZ, 0xc0, !PT ;  /* 0x000000ff1b1b7812 */ /* 0x000fe200078ec0ff */
[----:B------:R-:W-:Y:S01]  /*51f0*/  @!P2 FMUL R75, R75, 0.5 ;  /* 0x3f0000004b4ba820 */ /* 0x000fe20000400000 */
[----:B------:R-:W1:Y:S01]  /*5200*/  MUFU.EX2 R173, R78 ;  /* 0x0000004e00ad7308 */ /* 0x000e620000000800 */
[----:B--2---:R-:W-:Y:S01]  /*5210*/  @!P3 FMUL R177, R177, R177 ;  /* 0x000000b1b1b1b220 */ /* 0x004fe20000400000 */
[----:B------:R-:W-:-:S02]  /*5220*/  FSETP.GEU.AND P3, PT, R82, -126, PT ;  /* 0xc2fc00005200780b */ /* 0x000fc40003f6e000 */
[----:B------:R-:W-:Y:S02]  /*5230*/  PRMT R30, R5, 0x7604, R30 ;  /* 0x00007604051e7816 */ /* 0x000fe4000000001e */
[C---:B------:R-:W-:Y:S01]  /*5240*/  F2FP.SATFINITE.E4M3.F32.PACK_AB_MERGE_C R55, R167.reuse, R107, RZ ;  /* 0x0000006ba737723e */ /* 0x040fe200048070ff */
[----:B------:R-:W-:Y:S01]  /*5250*/  @!P6 FMUL R72, R72, 0.5 ;  /* 0x3f0000004848e820 */ /* 0x000fe20000400000 */
[----:B------:R2:W4:Y:S01]  /*5260*/  MUFU.EX2 R175, R74 ;  /* 0x0000004a00af7308 */ /* 0x0005220000000800 */
[----:B---3--:R-:W-:Y:S01]  /*5270*/  @!P4 FMUL R172, R172, R172 ;  /* 0x000000acacacc220 */ /* 0x008fe20000400000 */
[C---:B------:R-:W-:Y:S02]  /*5280*/  F2FP.SATFINITE.E4M3.F32.PACK_AB_MERGE_C R36, R167.reuse, R36, RZ ;  /* 0x00000024a724723e */ /* 0x040fe400048070ff */
[C---:B------:R-:W-:Y:S02]  /*5290*/  F2FP.SATFINITE.E4M3.F32.PACK_AB_MERGE_C R54, R167.reuse, R54, RZ ;  /* 0x00000036a736723e */ /* 0x040fe400048070ff */
[----:B------:R-:W-:Y:S01]  /*52a0*/  F2FP.SATFINITE.E4M3.F32.PACK_AB_MERGE_C R169, R167, R169, RZ ;  /* 0x000000a9a7a9723e */ /* 0x000fe200048070ff */
[----:B------:R-:W-:Y:S01]  /*52b0*/  @!P3 FMUL R82, R82, 0.5 ;  /* 0x3f0000005252b820 */ /* 0x000fe20000400000 */
[----:B------:R-:W3:Y:S01]  /*52c0*/  MUFU.EX2 R174, R75 ;  /* 0x0000004b00ae7308 */ /* 0x000ee20000000800 */
[--C-:B--2---:R-:W-:Y:S01]  /*52d0*/  FFMA R74, R86, UR6, -R164.reuse ;  /* 0x00000006564a7c23 */ /* 0x104fe200080008a4 */
[----:B------:R-:W-:Y:S01]  /*52e0*/  ULDC UR6, c[0x0][0x604] ;  /* 0x0001810000067ab9 */ /* 0x000fe20000000800 */
[----:B-1----:R-:W-:Y:S01]  /*52f0*/  @!P1 FMUL R173, R173, R173 ;  /* 0x000000adadad9220 */ /* 0x002fe20000400000 */
[----:B------:R-:W-:Y:S01]  /*5300*/  FFMA R76, R87, UR6, -R164 ;  /* 0x00000006574c7c23 */ /* 0x000fe200080008a4 */
[----:B------:R-:W-:Y:S01]  /*5310*/  ULDC UR6, c[0x0][0x604] ;  /* 0x0001810000067ab9 */ /* 0x000fe20000000800 */
[----:B------:R-:W-:Y:S01]  /*5320*/  FADD R87, R73, R66 ;  /* 0x0000004249577221 */ /* 0x000fe20000000000 */
[--C-:B------:R-:W-:Y:S01]  /*5330*/  FFMA R78, R90, UR6, -R164.reuse ;  /* 0x000000065a4e7c23 */ /* 0x100fe200080008a4 */
[----:B------:R-:W-:Y:S01]  /*5340*/  ULDC UR6, c[0x0][0x604] ;  /* 0x0001810000067ab9 */ /* 0x000fe20000000800 */
[----:B----4-:R-:W-:Y:S01]  /*5350*/  @!P5 FMUL R175, R175, R175 ;  /* 0x000000afafafd220 */ /* 0x010fe20000400000 */
[----:B------:R-:W-:Y:S01]  /*5360*/  FFMA R80, R91, UR6, -R164 ;  /* 0x000000065b507c23 */ /* 0x000fe200080008a4 */
[----:B------:R-:W-:Y:S01]  /*5370*/  FSETP.GEU.AND P5, PT, R74, -126, PT ;  /* 0xc2fc00004a00780b */ /* 0x000fe20003fae000 */
[----:B------:R1:W2:Y:S01]  /*5380*/  MUFU.EX2 R170, R82 ;  /* 0x0000005200aa7308 */ /* 0x0002a20000000800 */
[----:B------:R-:W-:Y:S01]  /*5390*/  FSETP.GEU.AND P1, PT, R78, -126, PT ;  /* 0xc2fc00004e00780b */ /* 0x000fe20003f2e000 */
[----:B------:R-:W-:Y:S01]  /*53a0*/  ULDC UR6, c[0x0][0x604] ;  /* 0x0001810000067ab9 */ /* 0x000fe20000000800 */
[----:B------:R-:W-:Y:S01]  /*53b0*/  FSETP.GEU.AND P4, PT, R80, -126, PT ;  /* 0xc2fc00005000780b */ /* 0x000fe20003f8e000 */
[----:B------:R-:W-:Y:S01]  /*53c0*/  FADD R91, R89, R68 ;  /* 0x00000044595b7221 */ /* 0x000fe20000000000 */
[----:B---3--:R-:W-:Y:S01]  /*53d0*/  @!P2 FMUL R174, R174, R174 ;  /* 0x000000aeaeaea220 */ /* 0x008fe20000400000 */
[----:B------:R-:W-:Y:S01]  /*53e0*/  FSETP.GEU.AND P2, PT, R76, -126, PT ;  /* 0xc2fc00004c00780b */ /* 0x000fe20003f4e000 */
[----:B------:R-:W-:Y:S01]  /*53f0*/  FADD R89, R109, R18 ;  /* 0x000000126d597221 */ /* 0x000fe20000000000 */
[----:B------:R-:W3:Y:S01]  /*5400*/  MUFU.EX2 R72, R72 ;  /* 0x0000004800487308 */ /* 0x000ee20000000800 */
[--C-:B-1----:R-:W-:Y:S01]  /*5410*/  FFMA R82, R94, UR6, -R164.reuse ;  /* 0x000000065e527c23 */ /* 0x102fe200080008a4 */
[----:B------:R-:W-:Y:S01]  /*5420*/  ULDC UR6, c[0x0][0x604] ;  /* 0x0001810000067ab9 */ /* 0x000fe20000000800 */
[----:B------:R-:W-:Y:S01]  /*5430*/  F2FP.SATFINITE.E4M3.F32.PACK_AB_MERGE_C R68, R167, R68, RZ ;  /* 0x00000044a744723e */ /* 0x000fe200048070ff */
[--C-:B------:R-:W-:Y:S01]  /*5440*/  FFMA R84, R95, UR6, -R164.reuse ;  /* 0x000000065f547c23 */ /* 0x100fe200080008a4 */
[----:B------:R-:W-:Y:S01]  /*5450*/  @!P5 FMUL R74, R74, 0.5 ;  /* 0x3f0000004a4ad820 */ /* 0x000fe20000400000 */
[----:B------:R-:W-:Y:S01]  /*5460*/  @!P1 FMUL R78, R78, 0.5 ;  /* 0x3f0000004e4e9820 */ /* 0x000fe20000400000 */
[----:B------:R-:W-:Y:S01]  /*5470*/  ULDC UR6, c[0x0][0x604] ;  /* 0x0001810000067ab9 */ /* 0x000fe20000000800 */
[----:B------:R-:W-:Y:S01]  /*5480*/  @!P4 FMUL R80, R80, 0.5 ;  /* 0x3f0000005050c820 */ /* 0x000fe20000400000 */
[--C-:B------:R-:W-:Y:S01]  /*5490*/  FFMA R98, R98, UR6, -R164.reuse ;  /* 0x0000000662627c23 */ /* 0x100fe200080008a4 */
[----:B------:R-:W-:Y:S01]  /*54a0*/  ULDC UR6, c[0x0][0x604] ;  /* 0x0001810000067ab9 */ /* 0x000fe20000000800 */
[----:B------:R-:W-:Y:S01]  /*54b0*/  @!P2 FMUL R76, R76, 0.5 ;  /* 0x3f0000004c4ca820 */ /* 0x000fe20000400000 */
[----:B------:R-:W1:Y:S01]  /*54c0*/  MUFU.EX2 R78, R78 ;  /* 0x0000004e004e7308 */ /* 0x000e620000000800 */
[--C-:B------:R-:W-:Y:S01]  /*54d0*/  FFMA R99, R99, UR6, -R164.reuse ;  /* 0x0000000663637c23 */ /* 0x100fe200080008a4 */
[----:B------:R-:W-:Y:S01]  /*54e0*/  ULDC UR6, c[0x0][0x604] ;  /* 0x0001810000067ab9 */ /* 0x000fe20000000800 */
[----:B--2---:R-:W-:Y:S01]  /*54f0*/  @!P3 FMUL R170, R170, R170 ;  /* 0x000000aaaaaab220 */ /* 0x004fe20000400000 */
[--C-:B------:R-:W-:Y:S01]  /*5500*/  FFMA R102, R102, UR6, -R164.reuse ;  /* 0x0000000666667c23 */ /* 0x100fe200080008a4 */
[----:B---3--:R-:W-:Y:S01]  /*5510*/  @!P6 FMUL R72, R72, R72 ;  /* 0x000000484848e220 */ /* 0x008fe20000400000 */
[----:B------:R-:W-:Y:S01]  /*5520*/  ULDC UR6, c[0x0][0x604] ;  /* 0x0001810000067ab9 */ /* 0x000fe20000000800 */
[----:B------:R-:W-:Y:S01]  /*5530*/  FSETP.GEU.AND P3, PT, R82, -126, PT ;  /* 0xc2fc00005200780b */ /* 0x000fe20003f6e000 */
[----:B------:R-:W2:Y:S01]  /*5540*/  MUFU.EX2 R80, R80 ;  /* 0x0000005000507308 */ /* 0x000ea20000000800 */
[----:B------:R-:W-:Y:S01]  /*5550*/  FSETP.GEU.AND P6, PT, R84, -126, PT ;  /* 0xc2fc00005400780b */ /* 0x000fe20003fce000 */
[----:B------:R-:W-:Y:S01]  /*5560*/  FFMA R103, R103, UR6, -R164 ;  /* 0x0000000667677c23 */ /* 0x000fe200080008a4 */
[----:B------:R-:W-:Y:S01]  /*5570*/  ULDC UR6, c[0x0][0x604] ;  /* 0x0001810000067ab9 */ /* 0x000fe20000000800 */
[----:B------:R-:W-:Y:S01]  /*5580*/  FADD R95, R117, R70 ;  /* 0x00000046755f7221 */ /* 0x000fe20000000000 */
[----:B------:R-:W-:Y:S01]  /*5590*/  FFMA R134, R106, UR6, -R164 ;  /* 0x000000066a867c23 */ /* 0x000fe200080008a4 */
[----:B------:R-:W-:Y:S01]  /*55a0*/  ULDC UR6, c[0x0][0x604] ;  /* 0x0001810000067ab9 */ /* 0x000fe20000000800 */
[----:B------:R-:W-:Y:S01]  /*55b0*/  FADD R117, R119, R20 ;  /* 0x0000001477757221 */ /* 0x000fe20000000000 */
[----:B------:R-:W3:Y:S01]  /*55c0*/  MUFU.EX2 R76, R76 ;  /* 0x0000004c004c7308 */ /* 0x000ee20000000800 */
[----:B-1----:R-:W-:Y:S01]  /*55d0*/  @!P1 FMUL R78, R78, R78 ;  /* 0x0000004e4e4e9220 */ /* 0x002fe20000400000 */
[----:B------:R-:W-:Y:S01]  /*55e0*/  FSETP.GEU.AND P1, PT, R102, -126, PT ;  /* 0xc2fc00006600780b */ /* 0x000fe20003f2e000 */
[--C-:B------:R-:W-:Y:S01]  /*55f0*/  FFMA R65, R65, UR6, -R164.reuse ;  /* 0x0000000641417c23 */ /* 0x100fe200080008a4 */
[----:B------:R-:W-:Y:S01]  /*5600*/  @!P3 FMUL R82, R82, 0.5 ;  /* 0x3f0000005252b820 */ /* 0x000fe20000400000 */
[----:B------:R-:W-:Y:S01]  /*5610*/  ULDC UR6, c[0x0][0x604] ;  /* 0x0001810000067ab9 */ /* 0x000fe20000000800 */
[----:B------:R-:W-:Y:S01]  /*5620*/  @!P6 FMUL R84, R84, 0.5 ;  /* 0x3f0000005454e820 */ /* 0x000fe20000400000 */
[----:B------:R-:W-:Y:S01]  /*5630*/  FFMA R110, R110, UR6, -R164 ;  /* 0x000000066e6e7c23 */ /* 0x000fe200080008a4 */
        /* <DEDUP_REMOVED lines=14> */
[----:B------:R-:W-:Y:S01]  /*5720*/  F2FP.SATFINITE.E4M3.F32.PACK_AB_MERGE_C R70, R167, R70, RZ ;  /* 0x00000046a746723e */ /* 0x000fe200048070ff */
[----:B------:R-:W-:Y:S01]  /*5730*/  @!P4 FMUL R103, R103, 0.5 ;  /* 0x3f0000006767c820 */ /* 0x000fe20000400000 */
[----:B------:R-:W3:Y:S01]  /*5740*/  MUFU.EX2 R84, R84 ;  /* 0x0000005400547308 */ /* 0x000ee20000000800 */
[----:B-1----:R-:W-:Y:S01]  /*5750*/  @!P5 FMUL R74, R74, R74 ;  /* 0x0000004a4a4ad220 */ /* 0x002fe20000400000 */
[----:B------:R-:W-:Y:S01]  /*5760*/  FSETP.GEU.AND P5, PT, R98, -126, PT ;  /* 0xc2fc00006200780b */ /* 0x000fe20003fae000 */
[----:B------:R-:W-:Y:S01]  /*5770*/  FADD R89, R89, R184 ;  /* 0x000000b859597221 */ /* 0x000fe20000000000 */
[----:B------:R-:W-:Y:S01]  /*5780*/  F2FP.SATFINITE.E4M3.F32.PACK_AB_MERGE_C R31, R167, R31, RZ ;  /* 0x0000001fa71f723e */ /* 0x000fe200048070ff */
[----:B------:R-:W-:Y:S01]  /*5790*/  FADD R91, R91, R168 ;  /* 0x000000a85b5b7221 */ /* 0x000fe20000000000 */
[----:B------:R-:W-:Y:S01]  /*57a0*/  F2FP.SATFINITE.E4M3.F32.PACK_AB_MERGE_C R18, R167, R18, RZ ;  /* 0x00000012a712723e */ /* 0x000fe200048070ff */
[----:B------:R-:W-:Y:S01]  /*57b0*/  @!P2 FMUL R99, R99, 0.5 ;  /* 0x3f0000006363a820 */ /* 0x000fe20000400000 */
[----:B------:R1:W4:Y:S01]  /*57c0*/  MUFU.EX2 R106, R103 ;  /* 0x00000067006a7308 */ /* 0x0003220000000800 */
[----:B--2---:R-:W-:Y:S01]  /*57d0*/  @!P3 FMUL R82, R82, R82 ;  /* 0x000000525252b220 */ /* 0x004fe20000400000 */
[----:B------:R-:W-:Y:S01]  /*57e0*/  FSETP.GEU.AND P3, PT, R134, -126, PT ;  /* 0xc2fc00008600780b */ /* 0x000fe20003f6e000 */
[----:B------:R-:W-:Y:S01]  /*57f0*/  FADD R87, R87, R186 ;  /* 0x000000ba57577221 */ /* 0x000fe20000000000 */
[----:B------:R-:W-:-:S02]  /*5800*/  F2FP.SATFINITE.E4M3.F32.PACK_AB_MERGE_C R66, R167, R66, RZ ;  /* 0x00000042a742723e */ /* 0x000fc400048070ff */
[----:B------:R-:W-:Y:S01]  /*5810*/  F2FP.SATFINITE.E4M3.F32.PACK_AB_MERGE_C R119, R167, R119, RZ ;  /* 0x00000077a777723e */ /* 0x000fe200048070ff */
[----:B------:R-:W-:Y:S01]  /*5820*/  @!P5 FMUL R98, R98, 0.5 ;  /* 0x3f0000006262d820 */ /* 0x000fe20000400000 */
[----:B------:R2:W5:Y:S01]  /*5830*/  MUFU.EX2 R126, R102 ;  /* 0x00000066007e7308 */ /* 0x0005620000000800 */
[----:B---3--:R-:W-:Y:S01]  /*5840*/  @!P6 FMUL R84, R84, R84 ;  /* 0x000000545454e220 */ /* 0x008fe20000400000 */
[----:B------:R-:W-:Y:S01]  /*5850*/  FSETP.GEU.AND P6, PT, R65, -126, PT ;  /* 0xc2fc00004100780b */ /* 0x000fe20003fce000 */
[----:B-1----:R-:W-:Y:S01]  /*5860*/  FADD R103, R107, R16 ;  /* 0x000000106b677221 */ /* 0x002fe20000000000 */
[----:B------:R-:W-:Y:S01]  /*5870*/  LOP3.LUT R31, R31, 0xffff, RZ, 0xc0, !PT ;  /* 0x0000ffff1f1f7812 */ /* 0x000fe200078ec0ff */
[----:B------:R-:W-:Y:S01]  /*5880*/  FADD R79, R158, R84 ;  /* 0x000000549e4f7221 */ /* 0x000fe20000000000 */
[----:B------:R-:W-:Y:S01]  /*5890*/  FADD R158, R159, R28 ;  /* 0x0000001c9f9e7221 */ /* 0x000fe20000000000 */
[----:B------:R-:W-:Y:S01]  /*58a0*/  @!P3 FMUL R134, R134, 0.5 ;  /* 0x3f0000008686b820 */ /* 0x000fe20000400000 */
[----:B------:R1:W3:Y:S01]  /*58b0*/  MUFU.EX2 R108, R99 ;  /* 0x00000063006c7308 */ /* 0x0002e20000000800 */
[--C-:B--2---:R-:W-:Y:S01]  /*58c0*/  FFMA R102, R115, UR6, -R164.reuse ;  /* 0x0000000673667c23 */ /* 0x104fe200080008a4 */
[----:B----4-:R-:W-:Y:S01]  /*58d0*/  @!P4 FMUL R106, R106, R106 ;  /* 0x0000006a6a6ac220 */ /* 0x010fe20000400000 */
[----:B------:R-:W-:Y:S01]  /*58e0*/  ULDC UR6, c[0x0][0x604] ;  /* 0x0001810000067ab9 */ /* 0x000fe20000000800 */
[----:B------:R-:W-:Y:S01]  /*58f0*/  F2FP.SATFINITE.E4M3.F32.PACK_AB_MERGE_C R84, R167, R84, RZ ;  /* 0x00000054a754723e */ /* 0x000fe200048070ff */
[----:B------:R-:W-:Y:S01]  /*5900*/  FFMA R118, R118, UR6, -R164 ;  /* 0x0000000676767c23 */ /* 0x000fe200080008a4 */
[----:B------:R-:W-:Y:S01]  /*5910*/  FSETP.GEU.AND P4, PT, R102, -126, PT ;  /* 0xc2fc00006600780b */ /* 0x000fe20003f8e000 */
[----:B------:R-:W-:Y:S01]  /*5920*/  @!P6 FMUL R65, R65, 0.5 ;  /* 0x3f0000004141e820 */ /* 0x000fe20000400000 */
[----:B------:R-:W2:Y:S01]  /*5930*/  MUFU.EX2 R128, R98 ;  /* 0x0000006200807308 */ /* 0x000ea20000000800 */
[----:B-----5:R-:W-:Y:S01]  /*5940*/  @!P1 FMUL R126, R126, R126 ;  /* 0x0000007e7e7e9220 */ /* 0x020fe20000400000 */
[----:B------:R-:W-:Y:S01]  /*5950*/  FSETP.GEU.AND P1, PT, R114, -126, PT ;  /* 0xc2fc00007200780b */ /* 0x000fe20003f2e000 */
[----:B------:R-:W-:Y:S01]  /*5960*/  ULDC UR6, c[0x0][0x604] ;  /* 0x0001810000067ab9 */ /* 0x000fe20000000800 */
[----:B-1----:R-:W-:Y:S01]  /*5970*/  FADD R99, R111, R46 ;  /* 0x0000002e6f637221 */ /* 0x002fe20000000000 */
[----:B------:R-:W-:Y:S01]  /*5980*/  FFMA R77, R77, UR6, -R164 ;  /* 0x000000064d4d7c23 */ /* 0x000fe200080008a4 */
[----:B------:R-:W-:Y:S01]  /*5990*/  ULDC UR6, c[0x0][0x604] ;  /* 0x0001810000067ab9 */ /* 0x000fe20000000800 */
[----:B------:R-:W-:Y:S01]  /*59a0*/  FADD R73, R152, R126 ;  /* 0x0000007e98497221 */ /* 0x000fe20000000000 */
[----:B------:R1:W4:Y:S01]  /*59b0*/  MUFU.EX2 R104, R65 ;  /* 0x0000004100687308 */ /* 0x0003220000000800 */
[----:B---3--:R-:W-:Y:S01]  /*59c0*/  @!P2 FMUL R108, R108, R108 ;  /* 0x0000006c6c6ca220 */ /* 0x008fe20000400000 */
[----:B------:R-:W-:Y:S01]  /*59d0*/  FSETP.GEU.AND P2, PT, R69, -126, PT ;  /* 0xc2fc00004500780b */ /* 0x000fe20003f4e000 */
[----:B------:R-:W-:Y:S01]  /*59e0*/  @!P4 FMUL R102, R102, 0.5 ;  /* 0x3f0000006666c820 */ /* 0x000fe20000400000 */
[----:B------:R-:W-:Y:S01]  /*59f0*/  FFMA R81, R81, UR6, -R164 ;  /* 0x0000000651517c23 */ /* 0x000fe200080008a4 */
[----:B------:R-:W-:Y:S01]  /*5a00*/  ULDC UR6, c[0x0][0x604] ;  /* 0x0001810000067ab9 */ /* 0x000fe20000000800 */
[----:B------:R-:W-:Y:S01]  /*5a10*/  FADD R152, R155, R44 ;  /* 0x0000002c9b987221 */ /* 0x000fe20000000000 */
[----:B------:R-:W-:Y:S01]  /*5a20*/  @!P1 FMUL R114, R114, 0.5 ;  /* 0x3f00000072729820 */ /* 0x000fe20000400000 */
[----:B------:R-:W3:Y:S01]  /*5a30*/  MUFU.EX2 R134, R134 ;  /* 0x0000008600867308 */ /* 0x000ee20000000800 */
[----:B--2---:R-:W-:Y:S01]  /*5a40*/  @!P5 FMUL R128, R128, R128 ;  /* 0x000000808080d220 */ /* 0x004fe20000400000 */
[----:B------:R-:W-:Y:S01]  /*5a50*/  FSETP.GEU.AND P5, PT, R110, -126, PT ;  /* 0xc2fc00006e00780b */ /* 0x000fe20003fae000 */
[--C-:B------:R-:W-:Y:S01]  /*5a60*/  FFMA R96, R123, UR6, -R164.reuse ;  /* 0x000000067b607c23 */ /* 0x100fe200080008a4 */
[----:B------:R-:W-:Y:S01]  /*5a70*/  ULDC UR6, c[0x0][0x604] ;  /* 0x0001810000067ab9 */ /* 0x000fe20000000800 */
[----:B-1----:R-:W-:Y:S01]  /*5a80*/  F2FP.SATFINITE.E4M3.F32.PACK_AB_MERGE_C R65, R167, R109, RZ ;  /* 0x0000006da741723e */ /* 0x002fe200048070ff */
[--C-:B------:R-:W-:Y:S01]  /*5a90*/  FFMA R85, R85, UR6, -R164.reuse ;  /* 0x0000000655557c23 */ /* 0x100fe200080008a4 */
[----:B------:R-:W-:Y:S01]  /*5aa0*/  @!P2 FMUL R69, R69, 0.5 ;  /* 0x3f0000004545a820 */ /* 0x000fe20000400000 */
[----:B------:R-:W1:Y:S01]  /*5ab0*/  MUFU.EX2 R122, R114 ;  /* 0x00000072007a7308 */ /* 0x000e620000000800 */
[----:B----4-:R-:W-:Y:S01]  /*5ac0*/  @!P6 FMUL R104, R104, R104 ;  /* 0x000000686868e220 */ /* 0x010fe20000400000 */
[----:B------:R-:W-:Y:S01]  /*5ad0*/  ULDC UR6, c[0x0][0x604] ;  /* 0x0001810000067ab9 */ /* 0x000fe20000000800 */
[----:B------:R-:W-:Y:S01]  /*5ae0*/  FSETP.GEU.AND P6, PT, R77, -126, PT ;  /* 0xc2fc00004d00780b */ /* 0x000fe20003fce000 */
[--C-:B------:R-:W-:Y:S01]  /*5af0*/  FFMA R88, R88, UR6, -R164.reuse ;  /* 0x0000000658587c23 */ /* 0x100fe200080008a4 */
[----:B------:R-:W-:Y:S01]  /*5b00*/  ULDC UR6, c[0x0][0x604] ;  /* 0x0001810000067ab9 */ /* 0x000fe20000000800 */
[----:B------:R-:W-:Y:S01]  /*5b10*/  F2FP.SATFINITE.E4M3.F32.PACK_AB_MERGE_C R123, R167, R136, RZ ;  /* 0x00000088a77b723e */ /* 0x000fe200048070ff */
        /* <DEDUP_REMOVED lines=8> */
[----:B------:R-:W-:Y:S01]  /*5ba0*/  ULDC UR6, c[0x0][0x604] ;  /* 0x0001810000067ab9 */ /* 0x000fe20000000800 */
[----:B------:R-:W3:Y:S01]  /*5bb0*/  MUFU.EX2 R98, R69 ;  /* 0x0000004500627308 */ /* 0x000ee20000000800 */
[----:B-1----:R-:W-:Y:S01]  /*5bc0*/  @!P1 FMUL R122, R122, R122 ;  /* 0x0000007a7a7a9220 */ /* 0x002fe20000400000 */
[----:B------:R-:W-:Y:S01]  /*5bd0*/  FSETP.GEU.AND P1, PT, R85, -126, PT ;  /* 0xc2fc00005500780b */ /* 0x000fe20003f2e000 */
[----:B------:R-:W-:Y:S01]  /*5be0*/  @!P6 FMUL R77, R77, 0.5 ;  /* 0x3f0000004d4de820 */ /* 0x000fe20000400000 */
[----:B------:R-:W-:Y:S01]  /*5bf0*/  FFMA R114, R92, UR6, -R164 ;  /* 0x000000065c727c23 */ /* 0x000fe200080008a4 */
[----:B------:R-:W-:Y:S01]  /*5c00*/  ULDC UR6, c[0x0][0x604] ;  /* 0x0001810000067ab9 */ /* 0x000fe20000000800 */
[----:B------:R-:W-:Y:S01]  /*5c10*/  FADD R192, R99, R192 ;  /* 0x000000c063c07221 */ /* 0x000fe20000000000 */
        /* <DEDUP_REMOVED lines=9> */
[----:B------:R2:W4:Y:S01]  /*5cb0*/  MUFU.EX2 R100, R77 ;  /* 0x0000004d00647308 */ /* 0x0005220000000800 */
        /* <DEDUP_REMOVED lines=12> */
[----:B--2---:R-:W-:Y:S01]  /*5d80*/  FADD R77, R153, R128 ;  /* 0x00000080994d7221 */ /* 0x004fe20000000000 */
[--C-:B------:R-:W-:Y:S01]  /*5d90*/  FFMA R110, R146, UR6, -R164.reuse ;  /* 0x00000006926e7c23 */ /* 0x100fe200080008a4 */
[----:B------:R-:W-:Y:S01]  /*5da0*/  @!P2 FMUL R96, R96, 0.5 ;  /* 0x3f0000006060a820 */ /* 0x000fe20000400000 */
[----:B------:R1:W2:Y:S01]  /*5db0*/  MUFU.EX2 R118, R85 ;  /* 0x0000005500767308 */ /* 0x0002a20000000800 */
[----:B----4-:R-:W-:Y:S01]  /*5dc0*/  @!P6 FMUL R100, R100, R100 ;  /* 0x000000646464e220 */ /* 0x010fe20000400000 */
[----:B------:R-:W-:Y:S01]  /*5dd0*/  FSETP.GEU.AND P6, PT, R94, -126, PT ;  /* 0xc2fc00005e00780b */ /* 0x000fe20003fce000 */
[----:B------:R-:W-:Y:S01]  /*5de0*/  ULDC UR6, c[0x0][0x604] ;  /* 0x0001810000067ab9 */ /* 0x000fe20000000800 */
[----:B------:R-:W-:Y:S01]  /*5df0*/  F2FP.SATFINITE.E4M3.F32.PACK_AB_MERGE_C R153, R167, R155, RZ ;  /* 0x0000009ba799723e */ /* 0x000fe200048070ff */
[--C-:B------:R-:W-:Y:S01]  /*5e00*/  FFMA R45, R147, UR6, -R164.reuse ;  /* 0x00000006932d7c23 */ /* 0x100fe200080008a4 */
[----:B------:R-:W-:Y:S01]  /*5e10*/  ULDC UR6, c[0x0][0x604] ;  /* 0x0001810000067ab9 */ /* 0x000fe20000000800 */
[----:B------:R-:W-:Y:S01]  /*5e20*/  @!P5 FMUL R81, R81, 0.5 ;  /* 0x3f0000005151d820 */ /* 0x000fe20000400000 */
[----:B------:R4:W5:Y:S01]  /*5e30*/  MUFU.EX2 R90, R88 ;  /* 0x00000058005a7308 */ /* 0x0009620000000800 */
[----:B---3--:R-:W-:Y:S01]  /*5e40*/  @!P3 FMUL R120, R120, R120 ;  /* 0x000000787878b220 */ /* 0x008fe20000400000 */
[----:B------:R-:W-:Y:S01]  /*5e50*/  FSETP.GEU.AND P3, PT, R116, -126, PT ;  /* 0xc2fc00007400780b */ /* 0x000fe20003f6e000 */
[----:B------:R-:W-:Y:S01]  /*5e60*/  FFMA R43, R129, UR6, -R164 ;  /* 0x00000006812b7c23 */ /* 0x000fe200080008a4 */
[----:B------:R-:W-:Y:S01]  /*5e70*/  F2FP.SATFINITE.E4M3.F32.PACK_AB_MERGE_C R155, R167, R156, RZ ;  /* 0x0000009ca79b723e */ /* 0x000fe200048070ff */
[----:B-1----:R-:W-:Y:S01]  /*5e80*/  FADD R85, R162, R78 ;  /* 0x0000004ea2557221 */ /* 0x002fe20000000000 */
[----:B------:R-:W-:Y:S01]  /*5e90*/  FADD R105, R101, R4 ;  /* 0x0000000465697221 */ /* 0x000fe20000000000 */
[----:B------:R-:W-:Y:S01]  /*5ea0*/  @!P6 FMUL R94, R94, 0.5 ;  /* 0x3f0000005e5ee820 */ /* 0x000fe20000400000 */
[----:B------:R1:W3:Y:S01]  /*5eb0*/  MUFU.EX2 R132, R81 ;  /* 0x0000005100847308 */ /* 0x0002e20000000800 */
[----:B----4-:R-:W-:Y:S01]  /*5ec0*/  FFMA R88, R97, UR10, -R164 ;  /* 0x0000000a61587c23 */ /* 0x010fe200080008a4 */
[----:B--2---:R-:W-:Y:S01]  /*5ed0*/  @!P1 FMUL R118, R118, R118 ;  /* 0x0000007676769220 */ /* 0x004fe20000400000 */
[----:B------:R-:W-:Y:S01]  /*5ee0*/  FSETP.GEU.AND P1, PT, R130, -126, PT ;  /* 0xc2fc00008200780b */ /* 0x000fe20003f2e000 */
[----:B------:R-:W-:Y:S01]  /*5ef0*/  ULDC UR10, c[0x0][0x604] ;  /* 0x00018100000a7ab9 */ /* 0x000fe20000000800 */
[----:B------:R-:W-:Y:S01]  /*5f00*/  FADD R97, R121, R14 ;  /* 0x0000000e79617221 */ /* 0x000fe20000000000 */
[----:B------:R-:W-:Y:S01]  /*5f10*/  FFMA R53, R150, UR10, -R164 ;  /* 0x0000000a96357c23 */ /* 0x000fe200080008a4 */
[----:B------:R-:W-:Y:S01]  /*5f20*/  @!P3 FMUL R116, R116, 0.5 ;  /* 0x3f0000007474b820 */ /* 0x000fe20000400000 */
[----:B------:R-:W2:Y:S01]  /*5f30*/  MUFU.EX2 R96, R96 ;  /* 0x0000006000607308 */ /* 0x000ea20000000800 */
[----:B-----5:R-:W-:Y:S01]  /*5f40*/  @!P4 FMUL R90, R90, R90 ;  /* 0x0000005a5a5ac220 */ /* 0x020fe20000400000 */
[----:B------:R-:W-:Y:S01]  /*5f50*/  FSETP.GEU.AND P4, PT, R88, -126, PT ;  /* 0xc2fc00005800780b */ /* 0x000fe20003f8e000 */
[----:B-1----:R-:W-:Y:S01]  /*5f60*/  FADD R81, R160, R82 ;  /* 0x00000052a0517221 */ /* 0x002fe20000000000 */
[----:B------:R-:W-:Y:S01]  /*5f70*/  FADD R160, R161, R58 ;  /* 0x0000003aa1a07221 */ /* 0x000fe20000000000 */
[----:B------:R-:W-:Y:S01]  /*5f80*/  FADD R129, R136, R98 ;  /* 0x0000006288817221 */ /* 0x000fe20000000000 */
[----:B------:R-:W-:Y:S01]  /*5f90*/  FADD R164, R165, R90 ;  /* 0x0000005aa5a47221 */ /* 0x000fe20000000000 */
[----:B------:R-:W-:Y:S01]  /*5fa0*/  FADD R113, R144, R104 ;  /* 0x0000006890717221 */ /* 0x000fe20000000000 */
[----:B------:R-:W-:Y:S01]  /*5fb0*/  @!P1 FMUL R130, R130, 0.5 ;  /* 0x3f00000082829820 */ /* 0x000fe20000400000 */
[----:B---3--:R-:W-:Y:S01]  /*5fc0*/  @!P5 FMUL R132, R132, R132 ;  /* 0x000000848484d220 */ /* 0x008fe20000400000 */
[----:B------:R-:W-:Y:S01]  /*5fd0*/  FSETP.GEU.AND P5, PT, R114, -126, PT ;  /* 0xc2fc00007200780b */ /* 0x000fe20003fae000 */
[----:B------:R-:W1:Y:S01]  /*5fe0*/  MUFU.EX2 R94, R94 ;  /* 0x0000005e005e7308 */ /* 0x000e620000000800 */
[----:B------:R-:W-:Y:S01]  /*5ff0*/  FADD R95, R95, R160 ;  /* 0x000000a05f5f7221 */ /* 0x000fe20000000000 */
[----:B------:R-:W-:Y:S01]  /*6000*/  FADD R154, R156, R132 ;  /* 0x000000849c9a7221 */ /* 0x000fe20000000000 */
[----:B------:R-:W-:Y:S01]  /*6010*/  LOP3.LUT R160, R57, 0xffff, RZ, 0xc0, !PT ;  /* 0x0000ffff39a07812 */ /* 0x000fe200078ec0ff */
[----:B------:R-:W-:Y:S01]  /*6020*/  @!P4 FMUL R88, R88, 0.5 ;  /* 0x3f0000005858c820 */ /* 0x000fe20000400000 */
[----:B------:R-:W-:Y:S01]  /*6030*/  F2FP.SATFINITE.E4M3.F32.PACK_AB_MERGE_C R128, R167, R128, RZ ;  /* 0x00000080a780723e */ /* 0x000fe200048070ff */
[----:B--2---:R-:W-:Y:S01]  /*6040*/  @!P2 FMUL R96, R96, R96 ;  /* 0x000000606060a220 */ /* 0x004fe20000400000 */
[----:B------:R-:W-:Y:S01]  /*6050*/  FSETP.GEU.AND P2, PT, R92, -126, PT ;  /* 0xc2fc00005c00780b */ /* 0x000fe20003f4e000 */
[----:B------:R-:W2:Y:S01]  /*6060*/  MUFU.EX2 R116, R116 ;  /* 0x0000007400747308 */ /* 0x000ea20000000800 */
[----:B------:R-:W-:Y:S01]  /*6070*/  FADD R131, R133, R124 ;  /* 0x0000007c85837221 */ /* 0x000fe20000000000 */
[----:B------:R-:W-:Y:S01]  /*6080*/  FADD R156, R157, R96 ;  /* 0x000000609d9c7221 */ /* 0x000fe20000000000 */
[----:B------:R-:W-:Y:S01]  /*6090*/  FADD R162, R163, R118 ;  /* 0x00000076a3a27221 */ /* 0x000fe20000000000 */
[----:B------:R-:W-:Y:S01]  /*60a0*/  @!P5 FMUL R114, R114, 0.5 ;  /* 0x3f0000007272d820 */ /* 0x000fe20000400000 */
[----:B------:R-:W-:Y:S01]  /*60b0*/  FADD R97, R97, R158 ;  /* 0x0000009e61617221 */ /* 0x000fe20000000000 */
[----:B------:R-:W-:Y:S01]  /*60c0*/  FADD R83, R83, R156 ;  /* 0x0000009c53537221 */ /* 0x000fe20000000000 */
[----:B------:R-:W-:Y:S01]  /*60d0*/  LOP3.LUT R156, R61, 0xffff, RZ, 0xc0, !PT ;  /* 0x0000ffff3d9c7812 */ /* 0x000fe200078ec0ff */
[----:B------:R-:W3:Y:S01]  /*60e0*/  MUFU.EX2 R130, R130 ;  /* 0x0000008200827308 */ /* 0x000ee20000000800 */
[----:B-1----:R-:W-:Y:S01]  /*60f0*/  @!P6 FMUL R94, R94, R94 ;  /* 0x0000005e5e5ee220 */ /* 0x002fe20000400000 */
[----:B------:R-:W-:Y:S01]  /*6100*/  FSETP.GEU.AND P6, PT, R86, -126, PT ;  /* 0xc2fc00005600780b */ /* 0x000fe20003fce000 */
[----:B------:R-:W-:Y:S01]  /*6110*/  FADD R136, R139, R62 ;  /* 0x0000003e8b887221 */ /* 0x000fe20000000000 */
[----:B------:R-:W-:Y:S01]  /*6120*/  @!P2 FMUL R92, R92, 0.5 ;  /* 0x3f0000005c5ca820 */ /* 0x000fe20000400000 */
[----:B------:R-:W-:Y:S01]  /*6130*/  LOP3.LUT R61, R65, 0xff, RZ, 0xc0, !PT ;  /* 0x000000ff413d7812 */ /* 0x000fe200078ec0ff */
[----:B------:R-:W-:Y:S01]  /*6140*/  FADD R85, R85, R154 ;  /* 0x0000009a55557221 */ /* 0x000fe20000000000 */
[----:B------:R-:W-:Y:S01]  /*6150*/  LOP3.LUT R158, R59, 0xffff, RZ, 0xc0, !PT ;  /* 0x0000ffff3b9e7812 */ /* 0x000fe200078ec0ff */
[----:B------:R-:W1:Y:S01]  /*6160*/  MUFU.EX2 R88, R88 ;  /* 0x0000005800587308 */ /* 0x000e620000000800 */
[----:B--2---:R-:W-:Y:S01]  /*6170*/  @!P3 FMUL R116, R116, R116 ;  /* 0x000000747474b220 */ /* 0x004fe20000400000 */
[----:B------:R-:W-:Y:S01]  /*6180*/  FSETP.GEU.AND P3, PT, R112, -126, PT ;  /* 0xc2fc00007000780b */ /* 0x000fe20003f6e000 */
[----:B------:R-:W-:Y:S01]  /*6190*/  FADD R164, R79, R164 ;  /* 0x000000a44fa47221 */ /* 0x000fe20000000000 */
[----:B------:R-:W-:Y:S01]  /*61a0*/  PRMT R61, R160, 0x7604, R61 ;  /* 0x00007604a03d7816 */ /* 0x000fe2000000003d */
[----:B------:R-:W-:Y:S01]  /*61b0*/  FADD R150, R149, R120 ;  /* 0x0000007895967221 */ /* 0x000fe20000000000 */
[----:B------:R-:W-:Y:S01]  /*61c0*/  LOP3.LUT R160, R21, 0xffff, RZ, 0xc0, !PT ;  /* 0x0000ffff15a07812 */ /* 0x000fe200078ec0ff */
[----:B------:R-:W-:Y:S01]  /*61d0*/  @!P6 FMUL R86, R86, 0.5 ;  /* 0x3f0000005656e820 */ /* 0x000fe20000400000 */
[----:B------:R-:W2:Y:S01]  /*61e0*/  MUFU.EX2 R114, R114 ;  /* 0x0000007200727308 */ /* 0x000ea20000000800 */
[----:B---3--:R-:W-:Y:S01]  /*61f0*/  @!P1 FMUL R130, R130, R130 ;  /* 0x0000008282829220 */ /* 0x008fe20000400000 */
[----:B------:R-:W-:Y:S01]  /*6200*/  FSETP.GEU.AND P1, PT, R53, -126, PT ;  /* 0xc2fc00003500780b */ /* 0x000fe20003f2e000 */
[----:B------:R-:W-:Y:S01]  /*6210*/  FADD R162, R81, R162 ;  /* 0x000000a251a27221 */ /* 0x000fe20000000000 */
[----:B------:R-:W-:Y:S01]  /*6220*/  LOP3.LUT R10, R10, 0xff, RZ, 0xc0, !PT ;  /* 0x000000ff0a0a7812 */ /* 0x000fe200078ec0ff */
[----:B------:R-:W-:Y:S01]  /*6230*/  FADD R194, R175, R130 ;  /* 0x00000082afc27221 */ /* 0x000fe20000000000 */
[----:B------:R-:W-:Y:S01]  /*6240*/  LOP3.LUT R21, R68, 0xffff, RZ, 0xc0, !PT ;  /* 0x0000ffff44157812 */ /* 0x000fe200078ec0ff */
[----:B------:R-:W-:Y:S01]  /*6250*/  @!P3 FMUL R112, R112, 0.5 ;  /* 0x3f0000007070b820 */ /* 0x000fe20000400000 */
[----:B------:R-:W3:Y:S01]  /*6260*/  MUFU.EX2 R92, R92 ;  /* 0x0000005c005c7308 */ /* 0x000ee20000000800 */
[----:B-1----:R-:W-:Y:S01]  /*6270*/  @!P4 FMUL R88, R88, R88 ;  /* 0x000000585858c220 */ /* 0x002fe20000400000 */
[----:B------:R-:W-:Y:S01]  /*6280*/  FSETP.GEU.AND P4, PT, R43, -126, PT ;  /* 0xc2fc00002b00780b */ /* 0x000fe20003f8e000 */
[----:B------:R-:W-:Y:S01]  /*6290*/  FADD R194, R115, R194 ;  /* 0x000000c273c27221 */ /* 0x000fe20000000000 */
[----:B------:R-:W-:Y:S01]  /*62a0*/  F2FP.SATFINITE.E4M3.F32.PACK_AB_MERGE_C R139, R167, R139, RZ ;  /* 0x0000008ba78b723e */ /* 0x000fe200048070ff */
[----:B------:R-:W-:Y:S01]  /*62b0*/  FADD R196, R174, R88 ;  /* 0x00000058aec47221 */ /* 0x000fe20000000000 */
[----:B------:R-:W-:-:S02]  /*62c0*/  IMAD.U32 R128, R128, 0x10000, RZ ;  /* 0x0001000080807824 */ /* 0x000fc400078e00ff */
[----:B------:R-:W-:Y:S01]  /*62d0*/  @!P1 FMUL R53, R53, 0.5 ;  /* 0x3f00000035359820 */ /* 0x000fe20000400000 */
[----:B------:R-:W1:Y:S01]  /*62e0*/  MUFU.EX2 R86, R86 ;  /* 0x0000005600567308 */ /* 0x000e620000000800 */
[----:B--2---:R-:W-:Y:S01]  /*62f0*/  @!P5 FMUL R114, R114, R114 ;  /* 0x000000727272d220 */ /* 0x004fe20000400000 */
[----:B------:R-:W-:Y:S01]  /*6300*/  FSETP.GEU.AND P5, PT, R110, -126, PT ;  /* 0xc2fc00006e00780b */ /* 0x000fe20003fae000 */
[----:B------:R-:W-:Y:S01]  /*6310*/  FADD R196, R113, R196 ;  /* 0x000000c471c47221 */ /* 0x000fe20000000000 */
[----:B------:R-:W-:Y:S01]  /*6320*/  FADD R79, R85, R194 ;  /* 0x000000c2554f7221 */ /* 0x000fe20000000000 */
[----:B------:R-:W-:Y:S01]  /*6330*/  FADD R40, R177, R114 ;  /* 0x00000072b1287221 */ /* 0x000fe20000000000 */
[----:B------:R-:W-:Y:S01]  /*6340*/  F2FP.SATFINITE.E4M3.F32.PACK_AB_MERGE_C R114, R167, R114, RZ ;  /* 0x00000072a772723e */ /* 0x000fe200048070ff */
[----:B------:R-:W-:Y:S01]  /*6350*/  @!P4 FMUL R43, R43, 0.5 ;  /* 0x3f0000002b2bc820 */ /* 0x000fe20000400000 */
[----:B------:R-:W2:Y:S01]  /*6360*/  MUFU.EX2 R112, R112 ;  /* 0x0000007000707308 */ /* 0x000ea20000000800 */
[----:B---3--:R-:W-:Y:S01]  /*6370*/  @!P2 FMUL R92, R92, R92 ;  /* 0x0000005c5c5ca220 */ /* 0x008fe20000400000 */
[----:B------:R-:W-:Y:S01]  /*6380*/  FSETP.GEU.AND P2, PT, R45, -126, PT ;  /* 0xc2fc00002d00780b */ /* 0x000fe20003f4e000 */
[----:B------:R-:W-:Y:S01]  /*6390*/  FADD R99, R73, R40 ;  /* 0x0000002849637221 */ /* 0x000fe20000000000 */
[----:B------:R-:W-:Y:S01]  /*63a0*/  PRMT R59, R158, 0x7604, R67 ;  /* 0x000076049e3b7816 */ /* 0x000fe20000000043 */
[----:B------:R-:W-:Y:S01]  /*63b0*/  FADD R73, R97, R198 ;  /* 0x000000c661497221 */ /* 0x000fe20000000000 */
[----:B------:R-:W-:Y:S01]  /*63c0*/  PRMT R21, R21, 0x7604, R10 ;  /* 0x0000760415157816 */ /* 0x000fe2000000000a */
[----:B------:R-:W-:Y:S01]  /*63d0*/  @!P5 FMUL R110, R110, 0.5 ;  /* 0x3f0000006e6ed820 */ /* 0x000fe20000400000 */
[----:B------:R-:W3:Y:S01]  /*63e0*/  MUFU.EX2 R53, R53 ;  /* 0x0000003500357308 */ /* 0x000ee20000000800 */
[----:B-1----:R-:W-:Y:S01]  /*63f0*/  @!P6 FMUL R86, R86, R86 ;  /* 0x000000565656e220 */ /* 0x002fe20000400000 */
[----:B------:R-:W-:Y:S01]  /*6400*/  F2FP.SATFINITE.E4M3.F32.PACK_AB_MERGE_C R14, R167, R14, RZ ;  /* 0x0000000ea70e723e */ /* 0x000fe200048070ff */
[----:B------:R-:W-:Y:S01]  /*6410*/  FADD R81, R83, R196 ;  /* 0x000000c453517221 */ /* 0x000fe20000000000 */
[----:B------:R-:W-:Y:S01]  /*6420*/  LOP3.LUT R158, R139, 0xffff, RZ, 0xc0, !PT ;  /* 0x0000ffff8b9e7812 */ /* 0x000fe200078ec0ff */
[----:B------:R-:W-:Y:S01]  /*6430*/  FADD R204, R172, R86 ;  /* 0x00000056accc7221 */ /* 0x000fe20000000000 */
[----:B------:R-:W-:Y:S01]  /*6440*/  F2FP.SATFINITE.E4M3.F32.PACK_AB_MERGE_C R69, R167, R121, RZ ;  /* 0x00000079a745723e */ /* 0x000fe200048070ff */
[----:B------:R-:W-:Y:S01]  /*6450*/  @!P2 FMUL R45, R45, 0.5 ;  /* 0x3f0000002d2da820 */ /* 0x000fe20000400000 */
[----:B------:R-:W1:Y:S01]  /*6460*/  MUFU.EX2 R43, R43 ;  /* 0x0000002b002b7308 */ /* 0x000e620000000800 */
[----:B--2---:R-:W-:Y:S01]  /*6470*/  @!P3 FMUL R112, R112, R112 ;  /* 0x000000707070b220 */ /* 0x004fe20000400000 */
[----:B------:R-:W-:Y:S01]  /*6480*/  ISETP.GT.U32.AND P3, PT, R35, 0x1, PT ;  /* 0x000000012300780c */ /* 0x000fe20003f64070 */
[----:B------:R-:W-:Y:S01]  /*6490*/  FADD R129, R129, R204 ;  /* 0x000000cc81817221 */ /* 0x000fe20000000000 */
[----:B------:R-:W-:Y:S01]  /*64a0*/  F2FP.SATFINITE.E4M3.F32.PACK_AB_MERGE_C R35, R167, R101, RZ ;  /* 0x00000065a723723e */ /* 0x000fe200048070ff */
[----:B------:R-:W-:Y:S01]  /*64b0*/  FADD R101, R125, R48 ;  /* 0x000000307d657221 */ /* 0x000fe20000000000 */
[----:B------:R-:W-:Y:S01]  /*64c0*/  F2FP.SATFINITE.E4M3.F32.PACK_AB_MERGE_C R125, R167, R133, RZ ;  /* 0x00000085a77d723e */ /* 0x000fe200048070ff */
[----:B------:R-:W-:Y:S01]  /*64d0*/  FADD R202, R173, R112 ;  /* 0x00000070adca7221 */ /* 0x000fe20000000000 */
[----:B------:R-:W2:Y:S01]  /*64e0*/  MUFU.EX2 R110, R110 ;  /* 0x0000006e006e7308 */ /* 0x000ea20000000800 */
[----:B---3--:R-:W-:Y:S01]  /*64f0*/  @!P1 FMUL R53, R53, R53 ;  /* 0x0000003535359220 */ /* 0x008fe20000400000 */
[----:B------:R-:W-:Y:S01]  /*6500*/  FADD R133, R135, R24 ;  /* 0x0000001887857221 */ /* 0x000fe20000000000 */
[----:B------:R-:W-:Y:S01]  /*6510*/  F2FP.SATFINITE.E4M3.F32.PACK_AB_MERGE_C R135, R167, R135, RZ ;  /* 0x00000087a787723e */ /* 0x000fe200048070ff */
[----:B------:R-:W-:Y:S01]  /*6520*/  FADD R131, R131, R202 ;  /* 0x000000ca83837221 */ /* 0x000fe20000000000 */
[----:B------:R-:W-:Y:S01]  /*6530*/  FADD R191, R74, R53 ;  /* 0x000000354abf7221 */ /* 0x000fe20000000000 */
[----:B------:R-:W-:Y:S01]  /*6540*/  F2FP.SATFINITE.E4M3.F32.PACK_AB_MERGE_C R74, R167, R74, RZ ;  /* 0x0000004aa74a723e */ /* 0x000fe200048070ff */
[----:B------:R-:W-:Y:S01]  /*6550*/  FADD R85, R164, R129 ;  /* 0x00000081a4557221 */ /* 0x000fe20000000000 */
[----:B------:R-:W3:Y:S01]  /*6560*/  MUFU.EX2 R45, R45 ;  /* 0x0000002d002d7308 */ /* 0x000ee20000000800 */
[----:B-1----:R-:W-:Y:S01]  /*6570*/  @!P4 FMUL R43, R43, R43 ;  /* 0x0000002b2b2bc220 */ /* 0x002fe20000400000 */
[----:B------:R-:W-:Y:S01]  /*6580*/  LOP3.LUT R65, R135, 0xff, RZ, 0xc0, !PT ;  /* 0x000000ff87417812 */ /* 0x000fe200078ec0ff */
[----:B------:R-:W-:Y:S01]  /*6590*/  FADD R150, R150, R191 ;  /* 0x000000bf96967221 */ /* 0x000fe20000000000 */
[----:B------:R-:W-:Y:S01]  /*65a0*/  LOP3.LUT R164, R7, 0xffff, RZ, 0xc0, !PT ;  /* 0x0000ffff07a47812 */ /* 0x000fe200078ec0ff */
[----:B------:R-:W-:Y:S01]  /*65b0*/  FADD R210, R76, R43 ;  /* 0x0000002b4cd27221 */ /* 0x000fe20000000000 */
[----:B------:R-:W-:Y:S01]  /*65c0*/  F2FP.SATFINITE.E4M3.F32.PACK_AB_MERGE_C R76, R167, R76, RZ ;  /* 0x0000004ca74c723e */ /* 0x000fe200048070ff */
[----:B------:R-:W-:Y:S01]  /*65d0*/  FADD R142, R143, R26 ;  /* 0x0000001a8f8e7221 */ /* 0x000fe20000000000 */
[C---:B------:R-:W-:Y:S01]  /*65e0*/  F2FP.SATFINITE.E4M3.F32.PACK_AB_MERGE_C R4, R167.reuse, R4, RZ ;  /* 0x00000004a704723e */ /* 0x040fe200048070ff */
[----:B--2---:R-:W-:Y:S01]  /*65f0*/  @!P5 FMUL R110, R110, R110 ;  /* 0x0000006e6e6ed220 */ /* 0x004fe20000400000 */
[C---:B------:R-:W-:Y:S01]  /*6600*/  F2FP.SATFINITE.E4M3.F32.PACK_AB_MERGE_C R48, R167.reuse, R48, RZ ;  /* 0x00000030a730723e */ /* 0x040fe200048070ff */
[----:B------:R-:W-:Y:S01]  /*6610*/  FADD R83, R162, R131 ;  /* 0x00000083a2537221 */ /* 0x000fe20000000000 */
[----:B------:R-:W-:Y:S01]  /*6620*/  F2FP.SATFINITE.E4M3.F32.PACK_AB_MERGE_C R82, R167, R82, RZ ;  /* 0x00000052a752723e */ /* 0x000fe200048070ff */
[----:B------:R-:W-:Y:S01]  /*6630*/  FADD R121, R127, R64 ;  /* 0x000000407f797221 */ /* 0x000fe20000000000 */
[----:B------:R-:W-:Y:S01]  /*6640*/  LOP3.LUT R97, R56, 0xffff, RZ, 0xc0, !PT ;  /* 0x0000ffff38617812 */ /* 0x000fe200078ec0ff */
[----:B------:R-:W-:Y:S01]  /*6650*/  FADD R75, R39, R108 ;  /* 0x0000006c274b7221 */ /* 0x000fe20000000000 */
[----:B------:R-:W-:Y:S01]  /*6660*/  F2FP.SATFINITE.E4M3.F32.PACK_AB_MERGE_C R109, R167, R141, RZ ;  /* 0x0000008da76d723e */ /* 0x000fe200048070ff */
[----:B---3--:R-:W-:Y:S01]  /*6670*/  @!P2 FMUL R45, R45, R45 ;  /* 0x0000002d2d2da220 */ /* 0x008fe20000400000 */
[----:B------:R-:W-:Y:S01]  /*6680*/  LOP3.LUT R162, R13, 0xffff, RZ, 0xc0, !PT ;  /* 0x0000ffff0da27812 */ /* 0x000fe200078ec0ff */
[----:B------:R-:W-:Y:S01]  /*6690*/  FADD R141, R140, R122 ;  /* 0x0000007a8c8d7221 */ /* 0x000fe20000000000 */
[----:B------:R-:W-:Y:S01]  /*66a0*/  LOP3.LUT R128, R21, 0xff0000, R128, 0xf8, !PT ;  /* 0x00ff000015807812 */ /* 0x000fe200078ef880 */
[----:B------:R-:W-:Y:S01]  /*66b0*/  FADD R208, R170, R110 ;  /* 0x0000006eaad07221 */ /* 0x000fe20000000000 */
[----:B------:R-:W-:Y:S01]  /*66c0*/  LOP3.LUT R76, R76, 0xffff, RZ, 0xc0, !PT ;  /* 0x0000ffff4c4c7812 */ /* 0x000fe200078ec0ff */
[----:B------:R-:W-:Y:S01]  /*66d0*/  IMAD.U32 R74, R74, 0x10000, RZ ;  /* 0x000100004a4a7824 */ /* 0x000fe200078e00ff */
[----:B------:R-:W-:Y:S01]  /*66e0*/  F2FP.SATFINITE.E4M3.F32.PACK_AB_MERGE_C R138, R167, R140, RZ ;  /* 0x0000008ca78a723e */ /* 0x000fe200048070ff */
[----:B------:R-:W-:Y:S01]  /*66f0*/  IMAD.U32 R21, R114, 0x10000, RZ ;  /* 0x0001000072157824 */ /* 0x000fe200078e00ff */
[----:B------:R-:W-:Y:S01]  /*6700*/  PRMT R65, R158, 0x7604, R65 ;  /* 0x000076049e417816 */ /* 0x000fe20000000041 */
[----:B------:R-:W-:Y:S01]  /*6710*/  FADD R140, R137, R102 ;  /* 0x00000066898c7221 */ /* 0x000fe20000000000 */
[----:B------:R-:W-:Y:S01]  /*6720*/  LOP3.LUT R14, R14, 0xff, RZ, 0xc0, !PT ;  /* 0x000000ff0e0e7812 */ /* 0x000fe200078ec0ff */
[----:B------:R-:W-:Y:S01]  /*6730*/  FADD R146, R151, R22 ;  /* 0x0000001697927221 */ /* 0x000fe20000000000 */
[----:B------:R-:W-:Y:S01]  /*6740*/  LOP3.LUT R13, R70, 0xffff, RZ, 0xc0, !PT ;  /* 0x0000ffff460d7812 */ /* 0x000fe200078ec0ff */
[----:B------:R-:W-:Y:S01]  /*6750*/  FADD R185, R72, R45 ;  /* 0x0000002d48b97221 */ /* 0x000fe20000000000 */
[----:B------:R-:W-:Y:S01]  /*6760*/  F2FP.SATFINITE.E4M3.F32.PACK_AB_MERGE_C R78, R167, R78, RZ ;  /* 0x0000004ea74e723e */ /* 0x000fe200048070ff */
[----:B------:R-:W-:Y:S01]  /*6770*/  FADD R150, R99, R150 ;  /* 0x0000009663967221 */ /* 0x000fe20000000000 */
[C---:B------:R-:W-:Y:S01]  /*6780*/  F2FP.SATFINITE.E4M3.F32.PACK_AB_MERGE_C R108, R167.reuse, R108, RZ ;  /* 0x0000006ca76c723e */ /* 0x040fe200048070ff */
[----:B------:R-:W-:Y:S01]  /*6790*/  FADD R182, R178, R94 ;  /* 0x0000005eb2b67221 */ /* 0x000fe20000000000 */
[----:B------:R-:W-:Y:S01]  /*67a0*/  F2FP.SATFINITE.E4M3.F32.PACK_AB_MERGE_C R110, R167, R110, RZ ;  /* 0x0000006ea76e723e */ /* 0x000fe200048070ff */
[----:B------:R-:W-:Y:S01]  /*67b0*/  FADD R142, R142, R187 ;  /* 0x000000bb8e8e7221 */ /* 0x000fe20000000000 */
[----:B------:R-:W-:Y:S01]  /*67c0*/  LOP3.LUT R158, R181, 0xffff, RZ, 0xc0, !PT ;  /* 0x0000ffffb59e7812 */ /* 0x000fe200078ec0ff */
[----:B------:R-:W-:Y:S01]  /*67d0*/  FADD R71, R33, R106 ;  /* 0x0000006a21477221 */ /* 0x000fe20000000000 */
[----:B------:R-:W-:Y:S01]  /*67e0*/  PRMT R11, R164, 0x7604, R11 ;  /* 0x00007604a40b7816 */ /* 0x000fe2000000000b */
[----:B------:R-:W-:Y:S01]  /*67f0*/  FADD R188, R176, R92 ;  /* 0x0000005cb0bc7221 */ /* 0x000fe20000000000 */
[----:B------:R-:W-:Y:S01]  /*6800*/  LOP3.LUT R4, R4, 0xff, RZ, 0xc0, !PT ;  /* 0x000000ff04047812 */ /* 0x000fe200078ec0ff */
[----:B------:R-:W-:Y:S01]  /*6810*/  FADD R200, R121, R200 ;  /* 0x000000c879c87221 */ /* 0x000fe20000000000 */
[----:B------:R-:W-:Y:S01]  /*6820*/  LOP3.LUT R7, R48, 0xffff, RZ, 0xc0, !PT ;  /* 0x0000ffff30077812 */ /* 0x000fe200078ec0ff */
[----:B------:R-:W-:Y:S01]  /*6830*/  IMAD.U32 R82, R82, 0x10000, RZ ;  /* 0x0001000052527824 */ /* 0x000fe200078e00ff */
[----:B------:R-:W-:Y:S01]  /*6840*/  PRMT R32, R97, 0x7604, R32 ;  /* 0x0000760461207816 */ /* 0x000fe20000000020 */
[----:B------:R-:W-:Y:S01]  /*6850*/  IMAD.SHL.U32 R76, R76, 0x1000000, RZ ;  /* 0x010000004c4c7824 */ /* 0x000fe200078e00ff */
[----:B------:R-:W-:Y:S01]  /*6860*/  LOP3.LUT R99, R50, 0xffff, RZ, 0xc0, !PT ;  /* 0x0000ffff32637812 */ /* 0x000fe200078ec0ff */
[----:B------:R-:W-:Y:S01]  /*6870*/  FADD R105, R105, R146 ;  /* 0x0000009269697221 */ /* 0x000fe20000000000 */
[----:B------:R-:W-:Y:S01]  /*6880*/  LOP3.LUT R84, R84, 0xffff, RZ, 0xc0, !PT ;  /* 0x0000ffff54547812 */ /* 0x000fe200078ec0ff */
[----:B------:R-:W-:Y:S01]  /*6890*/  FADD R185, R140, R185 ;  /* 0x000000b98cb97221 */ /* 0x000fe20000000000 */
[----:B------:R-:W-:Y:S01]  /*68a0*/  F2FP.SATFINITE.E4M3.F32.PACK_AB_MERGE_C R24, R167, R24, RZ ;  /* 0x00000018a718723e */ /* 0x000fe200048070ff */
[----:B------:R-:W-:Y:S01]  /*68b0*/  FADD R180, R179, R116 ;  /* 0x00000074b3b47221 */ /* 0x000fe20000000000 */
[----:B------:R-:W-:Y:S01]  /*68c0*/  F2FP.SATFINITE.E4M3.F32.PACK_AB_MERGE_C R62, R167, R62, RZ ;  /* 0x0000003ea73e723e */ /* 0x000fe200048070ff */
[----:B------:R-:W-:Y:S01]  /*68d0*/  FADD R146, R75, R182 ;  /* 0x000000b64b927221 */ /* 0x000fe20000000000 */
[----:B------:R-:W-:Y:S01]  /*68e0*/  LOP3.LUT R97, R52, 0xffff, RZ, 0xc0, !PT ;  /* 0x0000ffff34617812 */ /* 0x000fe200078ec0ff */
[----:B------:R-:W-:Y:S01]  /*68f0*/  FADD R140, R89, R142 ;  /* 0x0000008e598c7221 */ /* 0x000fe20000000000 */
[C---:B------:R-:W-:Y:S01]  /*6900*/  F2FP.SATFINITE.E4M3.F32.PACK_AB_MERGE_C R39, R167.reuse, R39, RZ ;  /* 0x00000027a727723e */ /* 0x040fe200048070ff */
[----:B------:R-:W-:Y:S01]  /*6910*/  IMAD.U32 R78, R78, 0x10000, RZ ;  /* 0x000100004e4e7824 */ /* 0x000fe200078e00ff */
[----:B------:R-:W-:Y:S01]  /*6920*/  F2FP.SATFINITE.E4M3.F32.PACK_AB_MERGE_C R33, R167, R33, RZ ;  /* 0x00000021a721723e */ /* 0x000fe200048070ff */
[----:B------:R-:W-:Y:S01]  /*6930*/  FADD R75, R95, R200 ;  /* 0x000000c85f4b7221 */ /* 0x000fe20000000000 */
[C---:B------:R-:W-:Y:S01]  /*6940*/  F2FP.SATFINITE.E4M3.F32.PACK_AB_MERGE_C R28, R167.reuse, R28, RZ ;  /* 0x0000001ca71c723e */ /* 0x040fe200048070ff */
[----:B------:R-:W-:Y:S01]  /*6950*/  IMAD.SHL.U32 R84, R84, 0x1000000, RZ ;  /* 0x0100000054547824 */ /* 0x000fe200078e00ff */
[----:B------:R-:W-:Y:S01]  /*6960*/  F2FP.SATFINITE.E4M3.F32.PACK_AB_MERGE_C R58, R167, R58, RZ ;  /* 0x0000003aa73a723e */ /* 0x000fe200048070ff */
[----:B------:R-:W-:Y:S01]  /*6970*/  IMAD.U32 R10, R51, 0x10000, RZ ;  /* 0x00010000330a7824 */ /* 0x000fe200078e00ff */
[----:B------:R-:W-:Y:S01]  /*6980*/  F2FP.SATFINITE.E4M3.F32.PACK_AB_MERGE_C R92, R167, R92, RZ ;  /* 0x0000005ca75c723e */ /* 0x000fe200048070ff */
[----:B------:R-:W-:Y:S01]  /*6990*/  FADD R93, R93, R166 ;  /* 0x000000a65d5d7221 */ /* 0x000fe20000000000 */
[----:B------:R-:W-:Y:S01]  /*69a0*/  LOP3.LUT R35, R35, 0xff, RZ, 0xc0, !PT ;  /* 0x000000ff23237812 */ /* 0x000fe200078ec0ff */
[----:B------:R-:W-:Y:S01]  /*69b0*/  FADD R206, R133, R206 ;  /* 0x000000ce85ce7221 */ /* 0x000fe20000000000 */
[----:B------:R-:W-:Y:S01]  /*69c0*/  LOP3.LUT R154, R63, 0xffff, RZ, 0xc0, !PT ;  /* 0x0000ffff3f9a7812 */ /* 0x000fe200078ec0ff */
[----:B------:R-:W-:Y:S01]  /*69d0*/  IMAD.SHL.U32 R31, R31, 0x1000000, RZ ;  /* 0x010000001f1f7824 */ /* 0x000fe200078e00ff */
[----:B------:R-:W-:Y:S01]  /*69e0*/  LOP3.LUT R69, R69, 0xff, RZ, 0xc0, !PT ;  /* 0x000000ff45457812 */ /* 0x000fe200078ec0ff */
[----:B------:R-:W-:Y:S01]  /*69f0*/  FADD R180, R77, R180 ;  /* 0x000000b44db47221 */ /* 0x000fe20000000000 */
[----:B------:R-:W-:Y:S01]  /*6a00*/  PRMT R13, R13, 0x7604, R14 ;  /* 0x000076040d0d7816 */ /* 0x000fe2000000000e */
[----:B------:R-:W-:Y:S01]  /*6a10*/  IMAD.U32 R14, R49, 0x10000, RZ ;  /* 0x00010000310e7824 */ /* 0x000fe200078e00ff */
[----:B------:R-:W-:Y:S01]  /*6a20*/  F2FP.SATFINITE.E4M3.F32.PACK_AB_MERGE_C R127, R167, R127, RZ ;  /* 0x0000007fa77f723e */ /* 0x000fe200048070ff */
[----:B------:R-:W-:Y:S01]  /*6a30*/  FADD R77, R93, R206 ;  /* 0x000000ce5d4d7221 */ /* 0x000fe20000000000 */
[----:B------:R-:W-:Y:S01]  /*6a40*/  PRMT R29, R158, 0x7604, R29 ;  /* 0x000076049e1d7816 */ /* 0x000fe2000000001d */
[----:B------:R-:W-:Y:S01]  /*6a50*/  FADD R136, R136, R183 ;  /* 0x000000b788887221 */ /* 0x000fe20000000000 */
[----:B------:R-:W-:Y:S01]  /*6a60*/  LOP3.LUT R11, R11, 0xff0000, R74, 0xf8, !PT ;  /* 0x00ff00000b0b7812 */ /* 0x000fe200078ef84a */
[----:B------:R-:W-:Y:S01]  /*6a70*/  FADD R190, R103, R190 ;  /* 0x000000be67be7221 */ /* 0x000fe20000000000 */
[----:B------:R-:W-:Y:S01]  /*6a80*/  LOP3.LUT R34, R34, 0xff0000, R21, 0xf8, !PT ;  /* 0x00ff000022227812 */ /* 0x000fe200078ef815 */
[----:B------:R-:W-:Y:S01]  /*6a90*/  IMAD.U32 R21, R110, 0x10000, RZ ;  /* 0x000100006e157824 */ /* 0x000fe200078e00ff */
[----:B------:R-:W-:Y:S01]  /*6aa0*/  LOP3.LUT R108, R108, 0xffff, RZ, 0xc0, !PT ;  /* 0x0000ffff6c6c7812 */ /* 0x000fe200078ec0ff */
[----:B------:R-:W-:Y:S01]  /*6ab0*/  FADD R136, R91, R136 ;  /* 0x000000885b887221 */ /* 0x000fe20000000000 */
[----:B------:R-:W-:Y:S01]  /*6ac0*/  F2FP.SATFINITE.E4M3.F32.PACK_AB_MERGE_C R118, R167, R118, RZ ;  /* 0x00000076a776723e */ /* 0x000fe200048070ff */
[----:B------:R-:W-:Y:S01]  /*6ad0*/  FADD R101, R101, R152 ;  /* 0x0000009865657221 */ /* 0x000fe20000000000 */
[----:B------:R-:W-:Y:S01]  /*6ae0*/  LOP3.LUT R158, R25, 0xffff, RZ, 0xc0, !PT ;  /* 0x0000ffff199e7812 */ /* 0x000fe200078ec0ff */
[----:B------:R-:W-:Y:S01]  /*6af0*/  IMAD.U32 R138, R138, 0x10000, RZ ;  /* 0x000100008a8a7824 */ /* 0x000fe200078e00ff */
[----:B------:R-:W-:Y:S01]  /*6b00*/  PRMT R7, R7, 0x7604, R4 ;  /* 0x0000760407077816 */ /* 0x000fe20000000004 */
[----:B------:R-:W-:Y:S01]  /*6b10*/  IMAD.U32 R4, R41, 0x10000, RZ ;  /* 0x0001000029047824 */ /* 0x000fe200078e00ff */
[----:B------:R-:W-:Y:S01]  /*6b20*/  PRMT R99, R99, 0x7604, R8 ;  /* 0x0000760463637816 */ /* 0x000fe20000000008 */
[----:B------:R-:W-:Y:S01]  /*6b30*/  IMAD.U32 R8, R47, 0x10000, RZ ;  /* 0x000100002f087824 */ /* 0x000fe200078e00ff */
[C---:B------:R-:W-:Y:S01]  /*6b40*/  F2FP.SATFINITE.E4M3.F32.PACK_AB_MERGE_C R175, R167.reuse, R175, RZ ;  /* 0x000000afa7af723e */ /* 0x040fe200048070ff */
[----:B------:R-:W-:Y:S01]  /*6b50*/  IMAD.U32 R5, R118, 0x10000, RZ ;  /* 0x0001000076057824 */ /* 0x000fe200078e00ff */
[----:B------:R-:W-:Y:S01]  /*6b60*/  F2FP.SATFINITE.E4M3.F32.PACK_AB_MERGE_C R116, R167, R116, RZ ;  /* 0x00000074a774723e */ /* 0x000fe200048070ff */
[----:B------:R-:W-:Y:S01]  /*6b70*/  FADD R152, R71, R188 ;  /* 0x000000bc47987221 */ /* 0x000fe20000000000 */
[----:B------:R-:W-:Y:S01]  /*6b80*/  F2FP.SATFINITE.E4M3.F32.PACK_AB_MERGE_C R94, R167, R94, RZ ;  /* 0x0000005ea75e723e */ /* 0x000fe200048070ff */
[----:B------:R-:W-:Y:S01]  /*6b90*/  IMAD.U32 R155, R155, 0x10000, RZ ;  /* 0x000100009b9b7824 */ /* 0x000fe200078e00ff */
[----:B------:R-:W-:Y:S01]  /*6ba0*/  LOP3.LUT R18, R18, 0xff, RZ, 0xc0, !PT ;  /* 0x000000ff12127812 */ /* 0x000fe200078ec0ff */
[----:B------:R-:W-:Y:S01]  /*6bb0*/  FADD R40, R105, R190 ;  /* 0x000000be69287221 */ /* 0x000fe20000000000 */
[----:B------:R-:W-:Y:S01]  /*6bc0*/  LOP3.LUT R25, R66, 0xffff, RZ, 0xc0, !PT ;  /* 0x0000ffff42197812 */ /* 0x000fe200078ec0ff */
[----:B------:R-:W-:Y:S01]  /*6bd0*/  FADD R71, R101, R192 ;  /* 0x000000c065477221 */ /* 0x000fe20000000000 */
[----:B------:R-:W-:Y:S01]  /*6be0*/  LOP3.LUT R24, R24, 0xff, RZ, 0xc0, !PT ;  /* 0x000000ff18187812 */ /* 0x000fe200078ec0ff */
[----:B------:R-:W-:Y:S01]  /*6bf0*/  FADD R40, R40, R77 ;  /* 0x0000004d28287221 */ /* 0x000fe20000000000 */
[----:B------:R-:W-:Y:S01]  /*6c00*/  LOP3.LUT R89, R62, 0xffff, RZ, 0xc0, !PT ;  /* 0x0000ffff3e597812 */ /* 0x000fe200078ec0ff */
[----:B------:R-:W-:Y:S01]  /*6c10*/  FADD R71, R71, R136 ;  /* 0x0000008847477221 */ /* 0x000fe20000000000 */
[----:B------:R-:W-:Y:S01]  /*6c20*/  PRMT R38, R97, 0x7604, R38 ;  /* 0x0000760461267816 */ /* 0x000fe20000000026 */
[----:B------:R-:W-:Y:S01]  /*6c30*/  FADD R73, R73, R140 ;  /* 0x0000008c49497221 */ /* 0x000fe20000000000 */
[----:B------:R-:W-:Y:S01]  /*6c40*/  PRMT R35, R154, 0x7604, R35 ;  /* 0x000076049a237816 */ /* 0x000fe20000000023 */
[----:B------:R-:W-:Y:S01]  /*6c50*/  FADD R141, R141, R208 ;  /* 0x000000d08d8d7221 */ /* 0x000fe20000000000 */
[----:B------:R-:W-:Y:S01]  /*6c60*/  PRMT R57, R156, 0x7604, R69 ;  /* 0x000076049c397816 */ /* 0x000fe20000000045 */
[----:B------:R-:W-:Y:S01]  /*6c70*/  FADD R40, R40, R73 ;  /* 0x0000004928287221 */ /* 0x000fe20000000000 */
[----:B------:R-:W-:Y:S01]  /*6c80*/  LOP3.LUT R28, R28, 0xff, RZ, 0xc0, !PT ;  /* 0x000000ff1c1c7812 */ /* 0x000fe200078ec0ff */
[----:B------:R-:W-:Y:S01]  /*6c90*/  FADD R146, R146, R185 ;  /* 0x000000b992927221 */ /* 0x000fe20000000000 */
[----:B------:R-:W-:Y:S01]  /*6ca0*/  LOP3.LUT R95, R58, 0xffff, RZ, 0xc0, !PT ;  /* 0x0000ffff3a5f7812 */ /* 0x000fe200078ec0ff */
[----:B------:R-:W-:Y:S01]  /*6cb0*/  FADD R150, R83, R150 ;  /* 0x0000009653967221 */ /* 0x000fe20000000000 */
[----:B------:R-:W-:Y:S01]  /*6cc0*/  LOP3.LUT R13, R13, 0xff0000, R82, 0xf8, !PT ;  /* 0x00ff00000d0d7812 */ /* 0x000fe200078ef852 */
[----:B------:R-:W-:Y:S01]  /*6cd0*/  FADD R81, R81, R146 ;  /* 0x0000009251517221 */ /* 0x000fe20000000000 */
[----:B------:R-:W-:-:S02]  /*6ce0*/  LOP3.LUT R39, R39, 0xffff, RZ, 0xc0, !PT ;  /* 0x0000ffff27277812 */ /* 0x000fc400078ec0ff */
[----:B------:R-:W-:Y:S02]  /*6cf0*/  LOP3.LUT R33, R33, 0xffff, RZ, 0xc0, !PT ;  /* 0x0000ffff21217812 */ /* 0x000fe400078ec0ff */
[----:B------:R-:W-:Y:S01]  /*6d00*/  LOP3.LUT R92, R92, 0xffff, RZ, 0xc0, !PT ;  /* 0x0000ffff5c5c7812 */ /* 0x000fe200078ec0ff */
[----:B------:R-:W-:Y:S01]  /*6d10*/  IMAD.SHL.U32 R39, R39, 0x1000000, RZ ;  /* 0x0100000027277824 */ /* 0x000fe200078e00ff */
[----:B------:R-:W-:Y:S01]  /*6d20*/  F2FP.SATFINITE.E4M3.F32.PACK_AB_MERGE_C R16, R167, R16, RZ ;  /* 0x00000010a710723e */ /* 0x000fe200048070ff */
[----:B------:R-:W-:Y:S01]  /*6d30*/  IMAD.SHL.U32 R33, R33, 0x1000000, RZ ;  /* 0x0100000021217824 */ /* 0x000fe200078e00ff */
[----:B------:R-:W-:Y:S02]  /*6d40*/  F2FP.SATFINITE.E4M3.F32.PACK_AB_MERGE_C R46, R167, R46, RZ ;  /* 0x0000002ea72e723e */ /* 0x000fe400048070ff */
[----:B------:R-:W-:Y:S02]  /*6d50*/  LOP3.LUT R63, R119, 0xff, RZ, 0xc0, !PT ;  /* 0x000000ff773f7812 */ /* 0x000fe400078ec0ff */
[----:B------:R-:W-:-:S02]  /*6d60*/  LOP3.LUT R156, R127, 0xffff, RZ, 0xc0, !PT ;  /* 0x0000ffff7f9c7812 */ /* 0x000fc400078ec0ff */
[----:B------:R-:W-:Y:S01]  /*6d70*/  LOP3.LUT R76, R11, R76, RZ, 0xfc, !PT ;  /* 0x0000004c0b4c7212 */ /* 0x000fe200078efcff */
[----:B------:R-:W-:Y:S01]  /*6d80*/  IMAD.SHL.U32 R11, R108, 0x1000000, RZ ;  /* 0x010000006c0b7824 */ /* 0x000fe200078e00ff */
[----:B------:R-:W-:Y:S02]  /*6d90*/  F2FP.SATFINITE.E4M3.F32.PACK_AB_MERGE_C R111, R167, R111, RZ ;  /* 0x0000006fa76f723e */ /* 0x000fe400048070ff */
[----:B------:R-:W-:Y:S01]  /*6da0*/  PRMT R25, R25, 0x7604, R18 ;  /* 0x0000760419197816 */ /* 0x000fe20000000012 */
[----:B------:R-:W-:Y:S01]  /*6db0*/  IMAD.U32 R18, R125, 0x10000, RZ ;  /* 0x000100007d127824 */ /* 0x000fe200078e00ff */
[----:B------:R-:W-:Y:S01]  /*6dc0*/  PRMT R89, R89, 0x7604, R24 ;  /* 0x0000760459597816 */ /* 0x000fe20000000018 */
[----:B------:R-:W-:Y:S01]  /*6dd0*/  IMAD.U32 R24, R175, 0x10000, RZ ;  /* 0x00010000af187824 */ /* 0x000fe200078e00ff */
[----:B------:R-:W-:Y:S01]  /*6de0*/  LOP3.LUT R78, R7, 0xff0000, R78, 0xf8, !PT ;  /* 0x00ff0000074e7812 */ /* 0x000fe200078ef84e */
[----:B------:R-:W-:Y:S01]  /*6df0*/  IMAD.U32 R7, R116, 0x10000, RZ ;  /* 0x0001000074077824 */ /* 0x000fe200078e00ff */
[----:B------:R-:W-:-:S02]  /*6e00*/  LOP3.LUT R38, R38, 0xff0000, R21, 0xf8, !PT ;  /* 0x00ff000026267812 */ /* 0x000fc400078ef815 */
[----:B------:R-:W-:Y:S02]  /*6e10*/  LOP3.LUT R123, R123, 0xffff, RZ, 0xc0, !PT ;  /* 0x0000ffff7b7b7812 */ /* 0x000fe400078ec0ff */
[----:B------:R-:W-:Y:S02]  /*6e20*/  LOP3.LUT R94, R94, 0xffff, RZ, 0xc0, !PT ;  /* 0x0000ffff5e5e7812 */ /* 0x000fe400078ec0ff */
[----:B------:R-:W-:Y:S01]  /*6e30*/  F2FP.SATFINITE.E4M3.F32.PACK_AB_MERGE_C R171, R167, R171, RZ ;  /* 0x000000aba7ab723e */ /* 0x000fe200048070ff */
[----:B------:R-:W-:Y:S01]  /*6e40*/  IMAD.SHL.U32 R123, R123, 0x1000000, RZ ;  /* 0x010000007b7b7824 */ /* 0x000fe200078e00ff */
[C---:B------:R-:W-:Y:S02]  /*6e50*/  F2FP.SATFINITE.E4M3.F32.PACK_AB_MERGE_C R22, R167.reuse, R22, RZ ;  /* 0x00000016a716723e */ /* 0x040fe400048070ff */
[C---:B------:R-:W-:Y:S02]  /*6e60*/  F2FP.SATFINITE.E4M3.F32.PACK_AB_MERGE_C R44, R167.reuse, R44, RZ ;  /* 0x0000002ca72c723e */ /* 0x040fe400048070ff */
[----:B------:R-:W-:-:S02]  /*6e70*/  F2FP.SATFINITE.E4M3.F32.PACK_AB_MERGE_C R130, R167, R130, RZ ;  /* 0x00000082a782723e */ /* 0x000fc400048070ff */
[----:B------:R-:W-:Y:S02]  /*6e80*/  PRMT R28, R95, 0x7604, R28 ;  /* 0x000076045f1c7816 */ /* 0x000fe4000000001c */
[----:B------:R-:W-:Y:S02]  /*6e90*/  LOP3.LUT R4, R35, 0xff0000, R4, 0xf8, !PT ;  /* 0x00ff000023047812 */ /* 0x000fe400078ef804 */
[----:B------:R-:W-:Y:S02]  /*6ea0*/  LOP3.LUT R8, R57, 0xff0000, R8, 0xf8, !PT ;  /* 0x00ff000039087812 */ /* 0x000fe400078ef808 */
[----:B------:R-:W-:Y:S01]  /*6eb0*/  LOP3.LUT R21, R13, R84, RZ, 0xfc, !PT ;  /* 0x000000540d157212 */ /* 0x000fe200078efcff */
[----:B------:R-:W-:Y:S01]  /*6ec0*/  IMAD.SHL.U32 R13, R92, 0x1000000, RZ ;  /* 0x010000005c0d7824 */ /* 0x000fe200078e00ff */
[C---:B------:R-:W-:Y:S01]  /*6ed0*/  F2FP.SATFINITE.E4M3.F32.PACK_AB_MERGE_C R107, R167.reuse, R144, RZ ;  /* 0x00000090a76b723e */ /* 0x040fe200048070ff */
[----:B------:R-:W-:Y:S01]  /*6ee0*/  FADD R144, R148, R60 ;  /* 0x0000003c94907221 */ /* 0x000fe20000000000 */
[----:B------:R-:W-:-:S02]  /*6ef0*/  F2FP.SATFINITE.E4M3.F32.PACK_AB_MERGE_C R112, R167, R112, RZ ;  /* 0x00000070a770723e */ /* 0x000fc400048070ff */
[----:B------:R-:W-:Y:S01]  /*6f00*/  F2FP.SATFINITE.E4M3.F32.PACK_AB_MERGE_C R86, R167, R86, RZ ;  /* 0x00000056a756723e */ /* 0x000fe200048070ff */
[----:B------:R-:W-:Y:S01]  /*6f10*/  FADD R144, R144, R189 ;  /* 0x000000bd90907221 */ /* 0x000fe20000000000 */
[----:B------:R-:W-:Y:S02]  /*6f20*/  PRMT R63, R156, 0x7604, R63 ;  /* 0x000076049c3f7816 */ /* 0x000fe4000000003f */
        /* <DEDUP_REMOVED lines=10> */
[----:B------:R-:W-:Y:S01]  /*6fd0*/  LOP3.LUT R10, R59, 0xff0000, R10, 0xf8, !PT ;  /* 0x00ff00003b0a7812 */ /* 0x000fe200078ef80a */
[----:B------:R-:W-:Y:S01]  /*6fe0*/  IMAD.U32 R179, R179, 0x10000, RZ ;  /* 0x00010000b3b37824 */ /* 0x000fe200078e00ff */
[----:B------:R-:W-:Y:S01]  /*6ff0*/  LOP3.LUT R14, R61, 0xff0000, R14, 0xf8, !PT ;  /* 0x00ff00003d0e7812 */ /* 0x000fe200078ef80e */
[----:B------:R-:W-:Y:S01]  /*7000*/  FADD R79, R79, R150 ;  /* 0x000000964f4f7221 */ /* 0x000fe20000000000 */
[----:B------:R-:W-:-:S02]  /*7010*/  LOP3.LUT R55, R55, 0xff, RZ, 0xc0, !PT ;  /* 0x000000ff37377812 */ /* 0x000fc400078ec0ff */
[----:B------:R-:W-:Y:S02]  /*7020*/  LOP3.LUT R154, R111, 0xffff, RZ, 0xc0, !PT ;  /* 0x0000ffff6f9a7812 */ /* 0x000fe400078ec0ff */
[----:B------:R-:W-:Y:S02]  /*7030*/  LOP3.LUT R36, R36, 0xff, RZ, 0xc0, !PT ;  /* 0x000000ff24247812 */ /* 0x000fe400078ec0ff */
[----:B------:R-:W-:Y:S02]  /*7040*/  LOP3.LUT R95, R54, 0xffff, RZ, 0xc0, !PT ;  /* 0x0000ffff365f7812 */ /* 0x000fe400078ec0ff */
[----:B------:R-:W-:Y:S01]  /*7050*/  LOP3.LUT R128, R128, R11, RZ, 0xfc, !PT ;  /* 0x0000000b80807212 */ /* 0x000fe200078efcff */
[----:B------:R-:W-:Y:S01]  /*7060*/  IMAD.SHL.U32 R11, R94, 0x1000000, RZ ;  /* 0x010000005e0b7824 */ /* 0x000fe200078e00ff */
[----:B------:R-:W-:Y:S02]  /*7070*/  F2FP.SATFINITE.E4M3.F32.PACK_AB_MERGE_C R177, R167, R177, RZ ;  /* 0x000000b1a7b1723e */ /* 0x000fe400048070ff */
[----:B------:R-:W-:-:S02]  /*7080*/  LOP3.LUT R169, R169, 0xff, RZ, 0xc0, !PT ;  /* 0x000000ffa9a97812 */ /* 0x000fc400078ec0ff */
[----:B------:R-:W-:Y:S02]  /*7090*/  LOP3.LUT R156, R171, 0xffff, RZ, 0xc0, !PT ;  /* 0x0000ffffab9c7812 */ /* 0x000fe400078ec0ff */
[----:B------:R-:W-:Y:S02]  /*70a0*/  LOP3.LUT R22, R22, 0xff, RZ, 0xc0, !PT ;  /* 0x000000ff16167812 */ /* 0x000fe400078ec0ff */
[----:B------:R-:W-:Y:S02]  /*70b0*/  LOP3.LUT R93, R44, 0xffff, RZ, 0xc0, !PT ;  /* 0x0000ffff2c5d7812 */ /* 0x000fe400078ec0ff */
[----:B------:R-:W-:Y:S01]  /*70c0*/  LOP3.LUT R28, R28, 0xff0000, R5, 0xf8, !PT ;  /* 0x00ff00001c1c7812 */ /* 0x000fe200078ef805 */
[----:B------:R-:W-:Y:S01]  /*70d0*/  IMAD.U32 R5, R130, 0x10000, RZ ;  /* 0x0001000082057824 */ /* 0x000fe200078e00ff */
[----:B------:R-:W-:Y:S02]  /*70e0*/  LOP3.LUT R31, R4, R31, RZ, 0xfc, !PT ;  /* 0x0000001f041f7212 */ /* 0x000fe400078efcff */
[----:B------:R-:W-:-:S02]  /*70f0*/  LOP3.LUT R8, R8, R37, RZ, 0xfc, !PT ;  /* 0x0000002508087212 */ /* 0x000fc400078efcff */
[----:B------:R-:W-:Y:S01]  /*7100*/  PRMT R69, R69, 0x7604, R16 ;  /* 0x0000760445457816 */ /* 0x000fe20000000010 */
[----:B------:R-:W-:Y:S01]  /*7110*/  IMAD.U32 R16, R109, 0x10000, RZ ;  /* 0x000100006d107824 */ /* 0x000fe200078e00ff */
[----:B------:R-:W-:Y:S02]  /*7120*/  LOP3.LUT R18, R63, 0xff0000, R18, 0xf8, !PT ;  /* 0x00ff00003f127812 */ /* 0x000fe400078ef812 */
[----:B------:R-:W-:Y:S02]  /*7130*/  LOP3.LUT R24, R27, 0xff0000, R24, 0xf8, !PT ;  /* 0x00ff00001b187812 */ /* 0x000fe400078ef818 */
[----:B------:R-:W-:Y:S01]  /*7140*/  LOP3.LUT R32, R32, 0xff0000, R7, 0xf8, !PT ;  /* 0x00ff000020207812 */ /* 0x000fe200078ef807 */
[----:B------:R-:W-:Y:S01]  /*7150*/  IMAD.U32 R7, R112, 0x10000, RZ ;  /* 0x0001000070077824 */ /* 0x000fe200078e00ff */
[----:B------:R-:W-:Y:S02]  /*7160*/  LOP3.LUT R107, R107, 0xffff, RZ, 0xc0, !PT ;  /* 0x0000ffff6b6b7812 */ /* 0x000fe400078ec0ff */
[----:B------:R-:W-:-:S02]  /*7170*/  LOP3.LUT R86, R86, 0xffff, RZ, 0xc0, !PT ;  /* 0x0000ffff56567812 */ /* 0x000fc400078ec0ff */
[----:B------:R-:W-:Y:S01]  /*7180*/  LOP3.LUT R10, R10, R39, RZ, 0xfc, !PT ;  /* 0x000000270a0a7212 */ /* 0x000fe200078efcff */
[----:B------:R-:W-:Y:S01]  /*7190*/  IMAD.SHL.U32 R107, R107, 0x1000000, RZ ;  /* 0x010000006b6b7824 */ /* 0x000fe200078e00ff */
[----:B------:R-:W-:Y:S01]  /*71a0*/  LOP3.LUT R33, R14, R33, RZ, 0xfc, !PT ;  /* 0x000000210e217212 */ /* 0x000fe200078efcff */
[----:B------:R-:W-:Y:S01]  /*71b0*/  IMAD.MOV.U32 R14, RZ, RZ, 0x2130 ;  /* 0x00002130ff0e7424 */ /* 0x000fe200078e00ff */
[----:B------:R-:W-:Y:S02]  /*71c0*/  LOP3.LUT R178, R178, 0xffff, RZ, 0xc0, !PT ;  /* 0x0000ffffb2b27812 */ /* 0x000fe400078ec0ff */
[----:B------:R-:W-:Y:S01]  /*71d0*/  LOP3.LUT R27, R34, R13, RZ, 0xfc, !PT ;  /* 0x0000000d221b7212 */ /* 0x000fe200078efcff */
[----:B------:R-:W-:Y:S01]  /*71e0*/  IMAD.SHL.U32 R13, R3, 0x4, RZ ;  /* 0x00000004030d7824 */ /* 0x000fe200078e00ff */
[----:B------:R-:W-:Y:S02]  /*71f0*/  PRMT R55, R154, 0x7604, R55 ;  /* 0x000076049a377816 */ /* 0x000fe40000000037 */
[----:B------:R-:W-:-:S02]  /*7200*/  PRMT R36, R95, 0x7604, R36 ;  /* 0x000076045f247816 */ /* 0x000fc40000000024 */
[----:B------:R-:W-:Y:S02]  /*7210*/  F2FP.SATFINITE.E4M3.F32.PACK_AB_MERGE_C R174, R167, R174, RZ ;  /* 0x000000aea7ae723e */ /* 0x000fe400048070ff */
[----:B------:R-:W-:Y:S02]  /*7220*/  PRMT R156, R156, 0x7604, R169 ;  /* 0x000076049c9c7816 */ /* 0x000fe400000000a9 */
[----:B------:R-:W-:Y:S01]  /*7230*/  PRMT R93, R93, 0x7604, R22 ;  /* 0x000076045d5d7816 */ /* 0x000fe20000000016 */
[----:B------:R-:W-:Y:S01]  /*7240*/  IMAD.U32 R22, R177, 0x10000, RZ ;  /* 0x00010000b1167824 */ /* 0x000fe200078e00ff */
[----:B------:R-:W-:Y:S02]  /*7250*/  SEL R35, R8, R31, P3 ;  /* 0x0000001f08237207 */ /* 0x000fe40001800000 */
[----:B------:R-:W-:Y:S02]  /*7260*/  LOP3.LUT R123, R18, R123, RZ, 0xfc, !PT ;  /* 0x0000007b127b7212 */ /* 0x000fe400078efcff */
[----:B------:R-:W-:Y:S01]  /*7270*/  LOP3.LUT R32, R32, R11, RZ, 0xfc, !PT ;  /* 0x0000000b20207212 */ /* 0x000fe200078efcff */
[----:B------:R-:W-:Y:S01]  /*7280*/  IMAD.SHL.U32 R11, R86, 0x1000000, RZ ;  /* 0x01000000560b7824 */ /* 0x000fe200078e00ff */
[----:B------:R-:W-:-:S02]  /*7290*/  SEL R8, R31, R8, P3 ;  /* 0x000000081f087207 */ /* 0x000fc40001800000 */
[----:B------:R-:W-:Y:S01]  /*72a0*/  LOP3.LUT R30, R30, 0xff0000, R5, 0xf8, !PT ;  /* 0x00ff00001e1e7812 */ /* 0x000fe200078ef805 */
[----:B------:R-:W-:Y:S01]  /*72b0*/  IMAD.SHL.U32 R5, R178, 0x1000000, RZ ;  /* 0x01000000b2057824 */ /* 0x000fe200078e00ff */
[----:B------:R-:W-:Y:S02]  /*72c0*/  SEL R31, R33, R10, P3 ;  /* 0x0000000a211f7207 */ /* 0x000fe40001800000 */
[----:B------:R-:W-:Y:S01]  /*72d0*/  SEL R18, R10, R33, P3 ;  /* 0x000000210a127207 */ /* 0x000fe20001800000 */
[----:B------:R-:W-:Y:S01]  /*72e0*/  IMAD.MOV.U32 R10, RZ, RZ, 0x3021 ;  /* 0x00003021ff0a7424 */ /* 0x000fe200078e00ff */
[----:B------:R-:W-:Y:S02]  /*72f0*/  LOP3.LUT R16, R55, 0xff0000, R16, 0xf8, !PT ;  /* 0x00ff000037107812 */ /* 0x000fe400078ef810 */
[----:B------:R-:W-:Y:S02]  /*7300*/  LOP3.LUT R36, R36, 0xff0000, R7, 0xf8, !PT ;  /* 0x00ff000024247812 */ /* 0x000fe400078ef807 */
[----:B------:R-:W-:-:S02]  /*7310*/  LOP3.LUT R156, R156, 0xff0000, R179, 0xf8, !PT ;  /* 0x00ff00009c9c7812 */ /* 0x000fc400078ef8b3 */
[----:B------:R-:W-:Y:S02]  /*7320*/  LOP3.LUT R174, R174, 0xffff, RZ, 0xc0, !PT ;  /* 0x0000ffffaeae7812 */ /* 0x000fe400078ec0ff */
[----:B------:R-:W-:Y:S02]  /*7330*/  LOP3.LUT R13, R13, 0xc, RZ, 0xc0, !PT ;  /* 0x0000000c0d0d7812 */ /* 0x000fe400078ec0ff */
[----:B------:R-:W-:Y:S02]  /*7340*/  F2FP.SATFINITE.E4M3.F32.PACK_AB_MERGE_C R80, R167, R80, RZ ;  /* 0x00000050a750723e */ /* 0x000fe400048070ff */
[----:B------:R-:W-:Y:S02]  /*7350*/  LOP3.LUT R22, R29, 0xff0000, R22, 0xf8, !PT ;  /* 0x00ff00001d167812 */ /* 0x000fe400078ef816 */
[----:B------:R-:W-:Y:S02]  /*7360*/  LOP3.LUT R16, R16, R107, RZ, 0xfc, !PT ;  /* 0x0000006b10107212 */ /* 0x000fe400078efcff */
[----:B------:R-:W-:-:S02]  /*7370*/  LOP3.LUT R29, R36, R11, RZ, 0xfc, !PT ;  /* 0x0000000b241d7212 */ /* 0x000fc400078efcff */
[C---:B------:R-:W-:Y:S02]  /*7380*/  F2FP.SATFINITE.E4M3.F32.PACK_AB_MERGE_C R26, R167.reuse, R26, RZ ;  /* 0x0000001aa71a723e */ /* 0x040fe400048070ff */
[C---:B------:R-:W-:Y:S02]  /*7390*/  F2FP.SATFINITE.E4M3.F32.PACK_AB_MERGE_C R60, R167.reuse, R60, RZ ;  /* 0x0000003ca73c723e */ /* 0x040fe400048070ff */
[----:B------:R-:W-:Y:S01]  /*73a0*/  LOP3.LUT R156, R156, R5, RZ, 0xfc, !PT ;  /* 0x000000059c9c7212 */ /* 0x000fe200078efcff */
[----:B------:R-:W-:Y:S01]  /*73b0*/  IMAD.SHL.U32 R5, R174, 0x1000000, RZ ;  /* 0x01000000ae057824 */ /* 0x000fe200078e00ff */
[-C--:B------:R-:W-:Y:S02]  /*73c0*/  SHF.R.U32.HI R10, RZ, R13.reuse, R10 ;  /* 0x0000000dff0a7219 */ /* 0x080fe4000001160a */
[----:B------:R-:W-:Y:S02]  /*73d0*/  SHF.R.U32.HI R11, RZ, R13, R14 ;  /* 0x0000000dff0b7219 */ /* 0x000fe4000001160e */
[----:B------:R-:W-:-:S02]  /*73e0*/  F2FP.SATFINITE.E4M3.F32.PACK_AB_MERGE_C R23, R167, R23, RZ ;  /* 0x00000017a717723e */ /* 0x000fc400048070ff */
[----:B------:R-:W-:Y:S02]  /*73f0*/  LOP3.LUT R80, R80, 0xffff, RZ, 0xc0, !PT ;  /* 0x0000ffff50507812 */ /* 0x000fe400078ec0ff */
[C---:B------:R-:W-:Y:S02]  /*7400*/  F2FP.SATFINITE.E4M3.F32.PACK_AB_MERGE_C R143, R167.reuse, R143, RZ ;  /* 0x0000008fa78f723e */ /* 0x040fe400048070ff */
[----:B------:R-:W-:Y:S02]  /*7410*/  F2FP.SATFINITE.E4M3.F32.PACK_AB_MERGE_C R148, R167, R148, RZ ;  /* 0x00000094a794723e */ /* 0x000fe400048070ff */
[----:B------:R-:W-:Y:S02]  /*7420*/  SEL R33, R123, R16, P3 ;  /* 0x000000107b217207 */ /* 0x000fe40001800000 */
[C---:B------:R-:W-:Y:S02]  /*7430*/  F2FP.SATFINITE.E4M3.F32.PACK_AB_MERGE_C R176, R167.reuse, R176, RZ ;  /* 0x000000b0a7b0723e */ /* 0x040fe400048070ff */
[----:B------:R-:W-:-:S02]  /*7440*/  F2FP.SATFINITE.E4M3.F32.PACK_AB_MERGE_C R173, R167, R173, RZ ;  /* 0x000000ada7ad723e */ /* 0x000fc400048070ff */
[C---:B------:R-:W-:Y:S02]  /*7450*/  F2FP.SATFINITE.E4M3.F32.PACK_AB_MERGE_C R19, R167.reuse, R19, RZ ;  /* 0x00000013a713723e */ /* 0x040fe400048070ff */
[C---:B------:R-:W-:Y:S02]  /*7460*/  F2FP.SATFINITE.E4M3.F32.PACK_AB_MERGE_C R20, R167.reuse, R20, RZ ;  /* 0x00000014a714723e */ /* 0x040fe400048070ff */
[C---:B------:R-:W-:Y:S02]  /*7470*/  F2FP.SATFINITE.E4M3.F32.PACK_AB_MERGE_C R64, R167.reuse, R64, RZ ;  /* 0x00000040a740723e */ /* 0x040fe400048070ff */
[----:B------:R-:W-:Y:S02]  /*7480*/  F2FP.SATFINITE.E4M3.F32.PACK_AB_MERGE_C R90, R167, R90, RZ ;  /* 0x0000005aa75a723e */ /* 0x000fe400048070ff */
[----:B------:R-:W-:Y:S02]  /*7490*/  LOP3.LUT R26, R26, 0xff, RZ, 0xc0, !PT ;  /* 0x000000ff1a1a7812 */ /* 0x000fe400078ec0ff */
[----:B------:R-:W-:-:S02]  /*74a0*/  LOP3.LUT R91, R60, 0xffff, RZ, 0xc0, !PT ;  /* 0x0000ffff3c5b7812 */ /* 0x000fc400078ec0ff */
[----:B------:R-:W-:Y:S02]  /*74b0*/  SEL R16, R16, R123, P3 ;  /* 0x0000007b10107207 */ /* 0x000fe40001800000 */
[----:B------:R-:W-:Y:S02]  /*74c0*/  LOP3.LUT R10, R10, 0xf, RZ, 0xc0, !PT ;  /* 0x0000000f0a0a7812 */ /* 0x000fe400078ec0ff */
[----:B------:R-:W-:Y:S02]  /*74d0*/  LOP3.LUT R11, R11, 0xf, RZ, 0xc0, !PT ;  /* 0x0000000f0b0b7812 */ /* 0x000fe400078ec0ff */
[C---:B------:R-:W-:Y:S01]  /*74e0*/  F2FP.SATFINITE.E4M3.F32.PACK_AB_MERGE_C R172, R167.reuse, R172, RZ ;  /* 0x000000aca7ac723e */ /* 0x040fe200048070ff */
[----:B------:R-:W-:Y:S01]  /*74f0*/  SHFL.IDX PT, R31, R31, R10, 0x1c1f ;  /* 0x001c1f0a1f1f7589 */ /* 0x000fe200000e0000 */
[----:B------:R-:W-:Y:S01]  /*7500*/  F2FP.SATFINITE.E4M3.F32.PACK_AB_MERGE_C R147, R167, R149, RZ ;  /* 0x00000095a793723e */ /* 0x000fe200048070ff */
[----:B------:R-:W-:Y:S01]  /*7510*/  FADD R149, R145, R100 ;  /* 0x0000006491957221 */ /* 0x000fe20000000000 */
[C---:B------:R-:W-:Y:S01]  /*7520*/  F2FP.SATFINITE.E4M3.F32.PACK_AB_MERGE_C R170, R167.reuse, R170, RZ ;  /* 0x000000aaa7aa723e */ /* 0x040fe200048070ff */
[----:B------:R-:W1:Y:S01]  /*7530*/  SHFL.IDX PT, R18, R18, R11, 0x1c1f ;  /* 0x001c1f0b12127589 */ /* 0x000e6200000e0000 */
[----:B------:R-:W-:Y:S01]  /*7540*/  F2FP.SATFINITE.E4M3.F32.PACK_AB_MERGE_C R72, R167, R72, RZ ;  /* 0x00000048a748723e */ /* 0x000fe200048070ff */
[----:B------:R-:W-:Y:S01]  /*7550*/  FADD R149, R149, R210 ;  /* 0x000000d295957221 */ /* 0x000fe20000000000 */
[----:B------:R-:W-:Y:S01]  /*7560*/  LOP3.LUT R23, R23, 0xff, RZ, 0xc0, !PT ;  /* 0x000000ff17177812 */ /* 0x000fe200078ec0ff */
[----:B------:R-:W-:Y:S01]  /*7570*/  SHFL.IDX PT, R35, R35, R10, 0x1c1f ;  /* 0x001c1f0a23237589 */ /* 0x000fe200000e0000 */
[----:B------:R-:W-:Y:S01]  /*7580*/  LOP3.LUT R24, R24, R5, RZ, 0xfc, !PT ;  /* 0x0000000518187212 */ /* 0x000fe200078efcff */
[----:B------:R-:W-:Y:S01]  /*7590*/  IMAD.SHL.U32 R5, R80, 0x1000000, RZ ;  /* 0x0100000050057824 */ /* 0x000fe200078e00ff */
[----:B------:R-:W-:Y:S01]  /*75a0*/  LOP3.LUT R67, R143, 0xff, RZ, 0xc0, !PT ;  /* 0x000000ff8f437812 */ /* 0x000fe200078ec0ff */
[----:B------:R2:W3:Y:S01]  /*75b0*/  SHFL.IDX PT, R14, R8, R11, 0x1c1f ;  /* 0x001c1f0b080e7589 */ /* 0x0004e200000e0000 */
[----:B------:R-:W-:Y:S01]  /*75c0*/  LOP3.LUT R148, R148, 0xffff, RZ, 0xc0, !PT ;  /* 0x0000ffff94947812 */ /* 0x000fe200078ec0ff */
[----:B------:R-:W-:Y:S01]  /*75d0*/  IMAD.U32 R170, R170, 0x10000, RZ ;  /* 0x00010000aaaa7824 */ /* 0x000fe200078e00ff */
[C---:B------:R-:W-:Y:S01]  /*75e0*/  F2FP.SATFINITE.E4M3.F32.PACK_AB_MERGE_C R137, R167.reuse, R137, RZ ;  /* 0x00000089a789723e */ /* 0x040fe200048070ff */
[----:B------:R-:W-:Y:S01]  /*75f0*/  SHFL.IDX PT, R33, R33, R10, 0x1c1f ;  /* 0x001c1f0a21217589 */ /* 0x000fe200000e0000 */
[C---:B------:R-:W-:Y:S01]  /*7600*/  F2FP.SATFINITE.E4M3.F32.PACK_AB_MERGE_C R145, R167.reuse, R145, RZ ;  /* 0x00000091a791723e */ /* 0x040fe200048070ff */
[----:B------:R-:W-:Y:S01]  /*7610*/  FADD R152, R152, R149 ;  /* 0x0000009598987221 */ /* 0x000fe20000000000 */
[C---:B------:R-:W-:Y:S01]  /*7620*/  F2FP.SATFINITE.E4M3.F32.PACK_AB_MERGE_C R151, R167.reuse, R151, RZ ;  /* 0x00000097a797723e */ /* 0x040fe200048070ff */
[----:B------:R-:W4:Y:S01]  /*7630*/  SHFL.IDX PT, R16, R16, R11, 0x1c1f ;  /* 0x001c1f0b10107589 */ /* 0x000f2200000e0000 */
[C---:B------:R-:W-:Y:S01]  /*7640*/  F2FP.SATFINITE.E4M3.F32.PACK_AB_MERGE_C R159, R167.reuse, R159, RZ ;  /* 0x0000009fa79f723e */ /* 0x040fe200048070ff */
[----:B--2---:R-:W-:Y:S01]  /*7650*/  IMAD.MOV.U32 R8, RZ, RZ, 0x1054 ;  /* 0x00001054ff087424 */ /* 0x004fe200078e00ff */
[----:B------:R-:W-:Y:S01]  /*7660*/  F2FP.SATFINITE.E4M3.F32.PACK_AB_MERGE_C R161, R167, R161, RZ ;  /* 0x000000a1a7a1723e */ /* 0x000fe200048070ff */
[----:B------:R-:W-:Y:S01]  /*7670*/  FADD R152, R85, R152 ;  /* 0x0000009855987221 */ /* 0x000fe20000000000 */
[----:B------:R-:W-:-:S02]  /*7680*/  LOP3.LUT R19, R19, 0xff, RZ, 0xc0, !PT ;  /* 0x000000ff13137812 */ /* 0x000fc400078ec0ff */
[----:B------:R-:W-:Y:S01]  /*7690*/  LOP3.LUT R20, R20, 0xff, RZ, 0xc0, !PT ;  /* 0x000000ff14147812 */ /* 0x000fe200078ec0ff */
[----:B------:R-:W-:Y:S01]  /*76a0*/  FADD R152, R81, R152 ;  /* 0x0000009851987221 */ /* 0x000fe20000000000 */
[----:B------:R-:W-:Y:S02]  /*76b0*/  LOP3.LUT R87, R64, 0xffff, RZ, 0xc0, !PT ;  /* 0x0000ffff40577812 */ /* 0x000fe400078ec0ff */
[----:B------:R-:W-:Y:S01]  /*76c0*/  PRMT R91, R91, 0x7604, R26 ;  /* 0x000076045b5b7816 */ /* 0x000fe2000000001a */
[----:B------:R-:W-:Y:S01]  /*76d0*/  IMAD.U32 R26, R173, 0x10000, RZ ;  /* 0x00010000ad1a7824 */ /* 0x000fe200078e00ff */
[----:B------:R-:W-:Y:S02]  /*76e0*/  LOP3.LUT R176, R176, 0xffff, RZ, 0xc0, !PT ;  /* 0x0000ffffb0b07812 */ /* 0x000fe400078ec0ff */
[----:B------:R-:W-:Y:S02]  /*76f0*/  LOP3.LUT R90, R90, 0xffff, RZ, 0xc0, !PT ;  /* 0x0000ffff5a5a7812 */ /* 0x000fe400078ec0ff */
[C---:B------:R-:W-:Y:S01]  /*7700*/  F2FP.SATFINITE.E4M3.F32.PACK_AB_MERGE_C R134, R167.reuse, R134, RZ ;  /* 0x00000086a786723e */ /* 0x040fe200048070ff */
[----:B------:R-:W-:Y:S01]  /*7710*/  IMAD.SHL.U32 R7, R176, 0x1000000, RZ ;  /* 0x01000000b0077824 */ /* 0x000fe200078e00ff */
[----:B------:R-:W-:-:S02]  /*7720*/  F2FP.SATFINITE.E4M3.F32.PACK_AB_MERGE_C R104, R167, R104, RZ ;  /* 0x00000068a768723e */ /* 0x000fc400048070ff */
[C---:B------:R-:W-:Y:S01]  /*7730*/  F2FP.SATFINITE.E4M3.F32.PACK_AB_MERGE_C R124, R167.reuse, R124, RZ ;  /* 0x0000007ca77c723e */ /* 0x040fe200048070ff */
[----:B------:R-:W-:Y:S01]  /*7740*/  IMAD.U32 R134, R134, 0x10000, RZ ;  /* 0x0001000086867824 */ /* 0x000fe200078e00ff */
[C---:B------:R-:W-:Y:S02]  /*7750*/  F2FP.SATFINITE.E4M3.F32.PACK_AB_MERGE_C R98, R167.reuse, R98, RZ ;  /* 0x00000062a762723e */ /* 0x040fe400048070ff */
[C---:B------:R-:W-:Y:S01]  /*7760*/  F2FP.SATFINITE.E4M3.F32.PACK_AB_MERGE_C R122, R167.reuse, R122, RZ ;  /* 0x0000007aa77a723e */ /* 0x040fe200048070ff */
[----:B------:R-:W-:Y:S01]  /*7770*/  IMAD.U32 R124, R124, 0x10000, RZ ;  /* 0x000100007c7c7824 */ /* 0x000fe200078e00ff */
[C---:B------:R-:W-:Y:S02]  /*7780*/  F2FP.SATFINITE.E4M3.F32.PACK_AB_MERGE_C R102, R167.reuse, R102, RZ ;  /* 0x00000066a766723e */ /* 0x040fe400048070ff */
[C---:B------:R-:W-:Y:S01]  /*7790*/  F2FP.SATFINITE.E4M3.F32.PACK_AB_MERGE_C R120, R167.reuse, R120, RZ ;  /* 0x00000078a778723e */ /* 0x040fe200048070ff */
[----:B------:R-:W-:Y:S01]  /*77a0*/  IMAD.U32 R122, R122, 0x10000, RZ ;  /* 0x000100007a7a7824 */ /* 0x000fe200078e00ff */
[----:B------:R-:W-:-:S02]  /*77b0*/  F2FP.SATFINITE.E4M3.F32.PACK_AB_MERGE_C R100, R167, R100, RZ ;  /* 0x00000064a764723e */ /* 0x000fc400048070ff */
[----:B------:R-:W-:Y:S01]  /*77c0*/  LOP3.LUT R172, R172, 0xffff, RZ, 0xc0, !PT ;  /* 0x0000ffffacac7812 */ /* 0x000fe200078ec0ff */
[----:B------:R-:W-:Y:S01]  /*77d0*/  IMAD.U32 R120, R120, 0x10000, RZ ;  /* 0x0001000078787824 */ /* 0x000fe200078e00ff */
[C---:B------:R-:W-:Y:S02]  /*77e0*/  F2FP.SATFINITE.E4M3.F32.PACK_AB_MERGE_C R157, R167.reuse, R157, RZ ;  /* 0x0000009da79d723e */ /* 0x040fe400048070ff */
[C---:B------:R-:W-:Y:S01]  /*77f0*/  F2FP.SATFINITE.E4M3.F32.PACK_AB_MERGE_C R163, R167.reuse, R163, RZ ;  /* 0x000000a3a7a3723e */ /* 0x040fe200048070ff */
[----:B------:R-:W-:Y:S01]  /*7800*/  IMAD.SHL.U32 R172, R172, 0x1000000, RZ ;  /* 0x01000000acac7824 */ /* 0x000fe200078e00ff */
[C---:B------:R-:W-:Y:S02]  /*7810*/  F2FP.SATFINITE.E4M3.F32.PACK_AB_MERGE_C R165, R167.reuse, R165, RZ ;  /* 0x000000a5a7a5723e */ /* 0x040fe400048070ff */
[----:B------:R-:W-:Y:S01]  /*7820*/  F2FP.SATFINITE.E4M3.F32.PACK_AB_MERGE_C R126, R167, R126, RZ ;  /* 0x0000007ea77e723e */ /* 0x000fe200048070ff */
[----:B------:R-:W-:Y:S01]  /*7830*/  IMAD.U32 R163, R163, 0x10000, RZ ;  /* 0x00010000a3a37824 */ /* 0x000fe200078e00ff */
[----:B------:R-:W-:-:S02]  /*7840*/  F2FP.SATFINITE.E4M3.F32.PACK_AB_MERGE_C R106, R167, R106, RZ ;  /* 0x0000006aa76a723e */ /* 0x000fc400048070ff */
[C---:B------:R-:W-:Y:S01]  /*7850*/  F2FP.SATFINITE.E4M3.F32.PACK_AB_MERGE_C R88, R167.reuse, R88, RZ ;  /* 0x00000058a758723e */ /* 0x040fe200048070ff */
[----:B------:R-:W-:Y:S01]  /*7860*/  IMAD.U32 R126, R126, 0x10000, RZ ;  /* 0x000100007e7e7824 */ /* 0x000fe200078e00ff */
[C---:B------:R-:W-:Y:S02]  /*7870*/  F2FP.SATFINITE.E4M3.F32.PACK_AB_MERGE_C R45, R167.reuse, R45, RZ ;  /* 0x0000002da72d723e */ /* 0x040fe400048070ff */
[C---:B------:R-:W-:Y:S02]  /*7880*/  F2FP.SATFINITE.E4M3.F32.PACK_AB_MERGE_C R53, R167.reuse, R53, RZ ;  /* 0x00000035a735723e */ /* 0x040fe400048070ff */
[----:B------:R-:W-:Y:S02]  /*7890*/  F2FP.SATFINITE.E4M3.F32.PACK_AB_MERGE_C R43, R167, R43, RZ ;  /* 0x0000002ba72b723e */ /* 0x000fe400048070ff */
[----:B------:R-:W-:Y:S02]  /*78a0*/  PRMT R23, R160, 0x7604, R23 ;  /* 0x00007604a0177816 */ /* 0x000fe40000000017 */
[----:B------:R-:W-:-:S02]  /*78b0*/  LOP3.LUT R72, R72, 0xffff, RZ, 0xc0, !PT ;  /* 0x0000ffff48487812 */ /* 0x000fc400078ec0ff */
[C---:B------:R-:W-:Y:S02]  /*78c0*/  F2FP.SATFINITE.E4M3.F32.PACK_AB_MERGE_C R132, R167.reuse, R132, RZ ;  /* 0x00000084a784723e */ /* 0x040fe400048070ff */
[----:B------:R-:W-:Y:S01]  /*78d0*/  F2FP.SATFINITE.E4M3.F32.PACK_AB_MERGE_C R96, R167, R96, RZ ;  /* 0x00000060a760723e */ /* 0x000fe200048070ff */
[----:B------:R-:W-:Y:S01]  /*78e0*/  IMAD.SHL.U32 R72, R72, 0x1000000, RZ ;  /* 0x0100000048487824 */ /* 0x000fe200078e00ff */
[----:B------:R-:W-:Y:S01]  /*78f0*/  PRMT R67, R148, 0x7604, R67 ;  /* 0x0000760494437816 */ /* 0x000fe20000000043 */
[----:B------:R-:W-:Y:S01]  /*7900*/  IMAD.U32 R132, R132, 0x10000, RZ ;  /* 0x0001000084847824 */ /* 0x000fe200078e00ff */
[----:B------:R-:W-:Y:S02]  /*7910*/  LOP3.LUT R151, R151, 0xff, RZ, 0xc0, !PT ;  /* 0x000000ff97977812 */ /* 0x000fe400078ec0ff */
[----:B------:R-:W-:Y:S02]  /*7920*/  LOP3.LUT R148, R153, 0xffff, RZ, 0xc0, !PT ;  /* 0x0000ffff99947812 */ /* 0x000fe400078ec0ff */
[----:B------:R-:W-:-:S02]  /*7930*/  LOP3.LUT R159, R159, 0xff, RZ, 0xc0, !PT ;  /* 0x000000ff9f9f7812 */ /* 0x000fc400078ec0ff */
[----:B------:R-:W-:Y:S02]  /*7940*/  LOP3.LUT R154, R161, 0xffff, RZ, 0xc0, !PT ;  /* 0x0000ffffa19a7812 */ /* 0x000fe400078ec0ff */
[----:B------:R-:W-:Y:S02]  /*7950*/  PRMT R19, R162, 0x7604, R19 ;  /* 0x00007604a2137816 */ /* 0x000fe40000000013 */
[----:B------:R-:W-:Y:S01]  /*7960*/  PRMT R87, R87, 0x7604, R20 ;  /* 0x0000760457577816 */ /* 0x000fe20000000014 */
[----:B------:R-:W-:Y:S01]  /*7970*/  IMAD.U32 R20, R147, 0x10000, RZ ;  /* 0x0001000093147824 */ /* 0x000fe200078e00ff */
[----:B------:R-:W-:Y:S02]  /*7980*/  LOP3.LUT R137, R137, 0xffff, RZ, 0xc0, !PT ;  /* 0x0000ffff89897812 */ /* 0x000fe400078ec0ff */
[----:B------:R-:W-:Y:S02]  /*7990*/  LOP3.LUT R145, R145, 0xffff, RZ, 0xc0, !PT ;  /* 0x0000ffff91917812 */ /* 0x000fe400078ec0ff */
[----:B------:R-:W-:Y:S01]  /*79a0*/  LOP3.LUT R78, R78, R5, RZ, 0xfc, !PT ;  /* 0x000000054e4e7212 */ /* 0x000fe200078efcff */
[----:B------:R-:W-:Y:S01]  /*79b0*/  IMAD.SHL.U32 R5, R90, 0x1000000, RZ ;  /* 0x010000005a057824 */ /* 0x000fe200078e00ff */
[----:B------:R-:W-:Y:S01]  /*79c0*/  LOP3.LUT R104, R104, 0xffff, RZ, 0xc0, !PT ;  /* 0x0000ffff68687812 */ /* 0x000fe200078ec0ff */
[----:B------:R-:W-:Y:S01]  /*79d0*/  IMAD.SHL.U32 R4, R137, 0x1000000, RZ ;  /* 0x0100000089047824 */ /* 0x000fe200078e00ff */
[----:B------:R-:W-:Y:S01]  /*79e0*/  LOP3.LUT R98, R98, 0xffff, RZ, 0xc0, !PT ;  /* 0x0000ffff62627812 */ /* 0x000fe200078ec0ff */
[----:B------:R-:W-:Y:S01]  /*79f0*/  IMAD.SHL.U32 R145, R145, 0x1000000, RZ ;  /* 0x0100000091917824 */ /* 0x000fe200078e00ff */
[----:B------:R-:W-:Y:S01]  /*7a00*/  LOP3.LUT R102, R102, 0xffff, RZ, 0xc0, !PT ;  /* 0x0000ffff66667812 */ /* 0x000fe200078ec0ff */
[----:B------:R-:W-:Y:S01]  /*7a10*/  IMAD.SHL.U32 R104, R104, 0x1000000, RZ ;  /* 0x0100000068687824 */ /* 0x000fe200078e00ff */
[----:B------:R-:W-:Y:S01]  /*7a20*/  LOP3.LUT R100, R100, 0xffff, RZ, 0xc0, !PT ;  /* 0x0000ffff64647812 */ /* 0x000fe200078ec0ff */
[----:B------:R-:W-:Y:S01]  /*7a30*/  IMAD.SHL.U32 R98, R98, 0x1000000, RZ ;  /* 0x0100000062627824 */ /* 0x000fe200078e00ff */
[----:B------:R-:W-:Y:S01]  /*7a40*/  LOP3.LUT R23, R23, 0xff0000, R26, 0xf8, !PT ;  /* 0x00ff000017177812 */ /* 0x000fe200078ef81a */
[----:B------:R-:W-:Y:S01]  /*7a50*/  IMAD.U32 R26, R53, 0x10000, RZ ;  /* 0x00010000351a7824 */ /* 0x000fe200078e00ff */
        /* <DEDUP_REMOVED lines=10> */
[----:B------:R-:W-:-:S02]  /*7b00*/  LOP3.LUT R43, R43, 0xffff, RZ, 0xc0, !PT ;  /* 0x0000ffff2b2b7812 */ /* 0x000fc400078ec0ff */
[----:B------:R-:W-:Y:S01]  /*7b10*/  LOP3.LUT R96, R96, 0xffff, RZ, 0xc0, !PT ;  /* 0x0000ffff60607812 */ /* 0x000fe200078ec0ff */
[----:B------:R-:W-:Y:S01]  /*7b20*/  IMAD.SHL.U32 R45, R45, 0x1000000, RZ ;  /* 0x010000002d2d7824 */ /* 0x000fe200078e00ff */
[----:B------:R-:W-:Y:S01]  /*7b30*/  PRMT R148, R148, 0x7604, R151 ;  /* 0x0000760494947816 */ /* 0x000fe20000000097 */
[----:B------:R-:W-:Y:S01]  /*7b40*/  IMAD.SHL.U32 R43, R43, 0x1000000, RZ ;  /* 0x010000002b2b7824 */ /* 0x000fe200078e00ff */
[----:B------:R-:W-:Y:S01]  /*7b50*/  PRMT R154, R154, 0x7604, R159 ;  /* 0x000076049a9a7816 */ /* 0x000fe2000000009f */
[----:B------:R-:W-:Y:S01]  /*7b60*/  IMAD.SHL.U32 R96, R96, 0x1000000, RZ ;  /* 0x0100000060607824 */ /* 0x000fe200078e00ff */
[----:B------:R-:W-:Y:S02]  /*7b70*/  LOP3.LUT R19, R19, 0xff0000, R170, 0xf8, !PT ;  /* 0x00ff000013137812 */ /* 0x000fe400078ef8aa */
[----:B------:R-:W-:Y:S02]  /*7b80*/  LOP3.LUT R65, R65, 0xff0000, R138, 0xf8, !PT ;  /* 0x00ff000041417812 */ /* 0x000fe400078ef88a */
[----:B------:R-:W-:-:S02]  /*7b90*/  LOP3.LUT R20, R67, 0xff0000, R20, 0xf8, !PT ;  /* 0x00ff000043147812 */ /* 0x000fc400078ef814 */
[----:B------:R-:W-:Y:S02]  /*7ba0*/  LOP3.LUT R7, R22, R7, RZ, 0xfc, !PT ;  /* 0x0000000716077212 */ /* 0x000fe400078efcff */
[----:B------:R-:W-:Y:S01]  /*7bb0*/  LOP3.LUT R28, R28, R5, RZ, 0xfc, !PT ;  /* 0x000000051c1c7212 */ /* 0x000fe200078efcff */
[----:B------:R-:W-:Y:S01]  /*7bc0*/  IMAD.SHL.U32 R5, R88, 0x1000000, RZ ;  /* 0x0100000058057824 */ /* 0x000fe200078e00ff */
[----:B------:R-:W-:Y:S02]  /*7bd0*/  LOP3.LUT R69, R69, 0xff0000, R134, 0xf8, !PT ;  /* 0x00ff000045457812 */ /* 0x000fe400078ef886 */
[----:B------:R-:W-:Y:S02]  /*7be0*/  LOP3.LUT R87, R87, 0xff0000, R124, 0xf8, !PT ;  /* 0x00ff000057577812 */ /* 0x000fe400078ef87c */
[----:B------:R-:W-:Y:S02]  /*7bf0*/  LOP3.LUT R89, R89, 0xff0000, R122, 0xf8, !PT ;  /* 0x00ff000059597812 */ /* 0x000fe400078ef87a */
[----:B------:R-:W-:-:S02]  /*7c00*/  LOP3.LUT R91, R91, 0xff0000, R120, 0xf8, !PT ;  /* 0x00ff00005b5b7812 */ /* 0x000fc400078ef878 */
[----:B------:R-:W-:Y:S02]  /*7c10*/  LOP3.LUT R23, R23, R172, RZ, 0xfc, !PT ;  /* 0x000000ac17177212 */ /* 0x000fe400078efcff */
[----:B------:R-:W-:Y:S02]  /*7c20*/  LOP3.LUT R148, R148, 0xff0000, R155, 0xf8, !PT ;  /* 0x00ff000094947812 */ /* 0x000fe400078ef89b */
[----:B------:R-:W-:Y:S02]  /*7c30*/  LOP3.LUT R154, R154, 0xff0000, R163, 0xf8, !PT ;  /* 0x00ff00009a9a7812 */ /* 0x000fe400078ef8a3 */
[----:B------:R-:W-:Y:S02]  /*7c40*/  LOP3.LUT R25, R25, 0xff0000, R126, 0xf8, !PT ;  /* 0x00ff000019197812 */ /* 0x000fe400078ef87e */
[----:B------:R-:W-:Y:S02]  /*7c50*/  LOP3.LUT R26, R99, 0xff0000, R26, 0xf8, !PT ;  /* 0x00ff0000631a7812 */ /* 0x000fe400078ef81a */
[----:B------:R-:W-:-:S02]  /*7c60*/  LOP3.LUT R19, R19, R72, RZ, 0xfc, !PT ;  /* 0x0000004813137212 */ /* 0x000fc400078efcff */
[----:B------:R-:W-:Y:S02]  /*7c70*/  LOP3.LUT R93, R93, 0xff0000, R132, 0xf8, !PT ;  /* 0x00ff00005d5d7812 */ /* 0x000fe400078ef884 */
[----:B------:R-:W-:Y:S01]  /*7c80*/  LOP3.LUT R65, R65, R4, RZ, 0xfc, !PT ;  /* 0x0000000441417212 */ /* 0x000fe200078efcff */
[----:B------:R-:W-:Y:S01]  /*7c90*/  FADD R4, R79, R152 ;  /* 0x000000984f047221 */ /* 0x000fe20000000000 */
[----:B------:R-:W-:Y:S02]  /*7ca0*/  LOP3.LUT R20, R20, R145, RZ, 0xfc, !PT ;  /* 0x0000009114147212 */ /* 0x000fe400078efcff */
[----:B------:R-:W-:Y:S02]  /*7cb0*/  SEL R39, R7, R156, P3 ;  /* 0x0000009c07277207 */ /* 0x000fe40001800000 */
[----:B------:R-:W-:Y:S02]  /*7cc0*/  LOP3.LUT R69, R69, R104, RZ, 0xfc, !PT ;  /* 0x0000006845457212 */ /* 0x000fe400078efcff */
[----:B------:R-:W-:-:S02]  /*7cd0*/  LOP3.LUT R98, R87, R98, RZ, 0xfc, !PT ;  /* 0x0000006257627212 */ /* 0x000fc400078efcff */
[----:B------:R-:W-:Y:S01]  /*7ce0*/  LOP3.LUT R89, R89, R102, RZ, 0xfc, !PT ;  /* 0x0000006659597212 */ /* 0x000fe200078efcff */
[----:B------:R-:W-:Y:S01]  /*7cf0*/  SHFL.IDX PT, R39, R39, R10, 0x1c1f ;  /* 0x001c1f0a27277589 */ /* 0x000fe200000e0000 */
[----:B------:R-:W-:Y:S02]  /*7d00*/  LOP3.LUT R100, R91, R100, RZ, 0xfc, !PT ;  /* 0x000000645b647212 */ /* 0x000fe400078efcff */
[----:B------:R-:W-:Y:S01]  /*7d10*/  SEL R156, R156, R7, P3 ;  /* 0x000000079c9c7207 */ /* 0x000fe20001800000 */
[----:B------:R-:W-:Y:S01]  /*7d20*/  IMAD.MOV.U32 R7, RZ, RZ, 0x3276 ;  /* 0x00003276ff077424 */ /* 0x000fe200078e00ff */
[----:B------:R-:W-:Y:S02]  /*7d30*/  SEL R41, R23, R24, P3 ;  /* 0x0000001817297207 */ /* 0x000fe40001800000 */
[----:B------:R-:W-:Y:S02]  /*7d40*/  SEL R22, R24, R23, P3 ;  /* 0x0000001718167207 */ /* 0x000fe40001800000 */
[----:B------:R-:W-:Y:S01]  /*7d50*/  LOP3.LUT R148, R148, R157, RZ, 0xfc, !PT ;  /* 0x0000009d94947212 */ /* 0x000fe200078efcff */
[----:B------:R-:W-:Y:S01]  /*7d60*/  SHFL.IDX PT, R156, R156, R11, 0x1c1f ;  /* 0x001c1f0b9c9c7589 */ /* 0x000fe200000e0000 */
[----:B------:R-:W-:-:S02]  /*7d70*/  LOP3.LUT R165, R154, R165, RZ, 0xfc, !PT ;  /* 0x000000a59aa57212 */ /* 0x000fc400078efcff */
[----:B------:R-:W-:Y:S01]  /*7d80*/  LOP3.LUT R25, R25, R106, RZ, 0xfc, !PT ;  /* 0x0000006a19197212 */ /* 0x000fe200078efcff */
[----:B------:R-:W-:Y:S01]  /*7d90*/  SHFL.IDX PT, R41, R41, R10, 0x1c1f ;  /* 0x001c1f0a29297589 */ /* 0x000fe200000e0000 */
[----:B------:R-:W-:Y:S01]  /*7da0*/  LOP3.LUT R30, R30, R5, RZ, 0xfc, !PT ;  /* 0x000000051e1e7212 */ /* 0x000fe200078efcff */
[----:B------:R-:W-:Y:S01]  /*7db0*/  FADD R5, R40, R71 ;  /* 0x0000004728057221 */ /* 0x000fe20000000000 */
[----:B------:R-:W-:Y:S01]  /*7dc0*/  LOP3.LUT R38, R38, R45, RZ, 0xfc, !PT ;  /* 0x0000002d26267212 */ /* 0x000fe200078efcff */
[----:B------:R-:W-:Y:S01]  /*7dd0*/  SHFL.IDX PT, R22, R22, R11, 0x1c1f ;  /* 0x001c1f0b16167589 */ /* 0x000fe200000e0000 */
[----:B------:R-:W-:Y:S02]  /*7de0*/  LOP3.LUT R43, R26, R43, RZ, 0xfc, !PT ;  /* 0x0000002b1a2b7212 */ /* 0x000fe400078efcff */
[----:B------:R-:W-:Y:S02]  /*7df0*/  SEL R23, R76, R19, P3 ;  /* 0x000000134c177207 */ /* 0x000fe40001800000 */
[----:B------:R-:W-:-:S02]  /*7e00*/  LOP3.LUT R93, R93, R96, RZ, 0xfc, !PT ;  /* 0x000000605d5d7212 */ /* 0x000fc400078efcff */
[----:B------:R-:W-:Y:S02]  /*7e10*/  SEL R76, R19, R76, P3 ;  /* 0x0000004c134c7207 */ /* 0x000fe40001800000 */
[----:B------:R-:W-:Y:S01]  /*7e20*/  SEL R37, R20, R65, P3 ;  /* 0x0000004114257207 */ /* 0x000fe20001800000 */
[----:B------:R-:W-:Y:S01]  /*7e30*/  SHFL.IDX PT, R23, R23, R10, 0x1c1f ;  /* 0x001c1f0a17177589 */ /* 0x000fe200000e0000 */
[----:B------:R-:W-:Y:S02]  /*7e40*/  SEL R19, R21, R78, P3 ;  /* 0x0000004e15137207 */ /* 0x000fe40001800000 */
[----:B------:R-:W-:Y:S01]  /*7e50*/  SEL R20, R65, R20, P3 ;  /* 0x0000001441147207 */ /* 0x000fe20001800000 */
[----:B------:R-:W-:Y:S01]  /*7e60*/  SHFL.IDX PT, R76, R76, R11, 0x1c1f ;  /* 0x001c1f0b4c4c7589 */ /* 0x000fe200000e0000 */
[----:B------:R-:W-:Y:S02]  /*7e70*/  SEL R78, R78, R21, P3 ;  /* 0x000000154e4e7207 */ /* 0x000fe40001800000 */
[----:B------:R-:W-:Y:S01]  /*7e80*/  SEL R45, R98, R69, P3 ;  /* 0x00000045622d7207 */ /* 0x000fe20001800000 */
[----:B------:R-:W-:Y:S01]  /*7e90*/  SHFL.IDX PT, R37, R37, R10, 0x1c1f ;  /* 0x001c1f0a25257589 */ /* 0x000fe200000e0000 */
[----:B------:R-:W-:-:S02]  /*7ea0*/  SEL R47, R100, R89, P3 ;  /* 0x00000059642f7207 */ /* 0x000fc40001800000 */
[----:B------:R-:W-:Y:S01]  /*7eb0*/  SEL R3, R165, R148, P3 ;  /* 0x00000094a5037207 */ /* 0x000fe20001800000 */
[----:B------:R-:W2:Y:S01]  /*7ec0*/  SHFL.IDX PT, R20, R20, R11, 0x1c1f ;  /* 0x001c1f0b14147589 */ /* 0x000ea200000e0000 */
        /* <DEDUP_REMOVED lines=8> */
[----:B------:R-:W5:Y:S01]  /*7f50*/  SHFL.IDX PT, R98, R98, R11, 0x1c1f ;  /* 0x001c1f0b62627589 */ /* 0x000f6200000e0000 */
[----:B------:R-:W-:Y:S02]  /*7f60*/  SEL R128, R128, R25, P3 ;  /* 0x0000001980807207 */ /* 0x000fe40001800000 */
[----:B------:R-:W-:Y:S01]  /*7f70*/  SEL R49, R28, R93, P3 ;  /* 0x0000005d1c317207 */ /* 0x000fe20001800000 */
[----:B------:R-:W5:Y:S01]  /*7f80*/  SHFL.IDX PT, R100, R100, R11, 0x1c1f ;  /* 0x001c1f0b64647589 */ /* 0x000f6200000e0000 */
[----:B------:R-:W-:Y:S02]  /*7f90*/  SEL R51, R27, R32, P3 ;  /* 0x000000201b337207 */ /* 0x000fe40001800000 */
[----:B------:R-:W-:Y:S01]  /*7fa0*/  SEL R40, R30, R29, P3 ;  /* 0x0000001d1e287207 */ /* 0x000fe20001800000 */
[----:B------:R-:W-:Y:S01]  /*7fb0*/  SHFL.IDX PT, R53, R53, R10, 0x1c1f ;  /* 0x001c1f0a35357589 */ /* 0x000fe200000e0000 */
[----:B------:R-:W-:-:S02]  /*7fc0*/  SEL R8, R8, 0x5410, P3 ;  /* 0x0000541008087807 */ /* 0x000fc40001800000 */
[----:B------:R-:W-:Y:S01]  /*7fd0*/  SEL R7, R7, 0x7632, P3 ;  /* 0x0000763207077807 */ /* 0x000fe20001800000 */
[----:B------:R-:W-:Y:S01]  /*7fe0*/  SHFL.IDX PT, R55, R55, R10, 0x1c1f ;  /* 0x001c1f0a37377589 */ /* 0x000fe200000e0000 */
[----:B------:R-:W-:Y:S02]  /*7ff0*/  SEL R42, R38, R43, P3 ;  /* 0x0000002b262a7207 */ /* 0x000fe40001800000 */
[----:B------:R-:W-:Y:S01]  /*8000*/  SEL R34, R93, R28, P3 ;  /* 0x0000001c5d227207 */ /* 0x000fe20001800000 */
[----:B------:R-:W-:Y:S01]  /*8010*/  SHFL.IDX PT, R3, R3, R10, 0x1c1f ;  /* 0x001c1f0a03037589 */ /* 0x000fe200000e0000 */
[----:B------:R-:W-:Y:S02]  /*8020*/  SEL R36, R32, R27, P3 ;  /* 0x0000001b20247207 */ /* 0x000fe40001800000 */
[C-C-:B-1----:R-:W-:Y:S01]  /*8030*/  PRMT R26, R31.reuse, R8, R18.reuse ;  /* 0x000000081f1a7216 */ /* 0x142fe20000000012 */
[----:B------:R-:W1:Y:S01]  /*8040*/  SHFL.IDX PT, R48, R42, R11, 0x1c1f ;  /* 0x001c1f0b2a307589 */ /* 0x000e6200000e0000 */
[----:B------:R-:W-:-:S02]  /*8050*/  PRMT R27, R31, R7, R18 ;  /* 0x000000071f1b7216 */ /* 0x000fc40000000012 */
[CCC-:B---3--:R-:W-:Y:S01]  /*8060*/  PRMT R24, R35.reuse, R8.reuse, R14.reuse ;  /* 0x0000000823187216 */ /* 0x1c8fe2000000000e */
[----:B------:R-:W3:Y:S01]  /*8070*/  SHFL.IDX PT, R18, R40, R11, 0x1c1f ;  /* 0x001c1f0b28127589 */ /* 0x000ee200000e0000 */
[-C--:B------:R-:W-:Y:S02]  /*8080*/  PRMT R25, R35, R7.reuse, R14 ;  /* 0x0000000723197216 */ /* 0x080fe4000000000e */
[CCC-:B----4-:R-:W-:Y:S01]  /*8090*/  PRMT R28, R33.reuse, R8.reuse, R16.reuse ;  /* 0x00000008211c7216 */ /* 0x1d0fe20000000010 */
[----:B------:R-:W4:Y:S01]  /*80a0*/  SHFL.IDX PT, R148, R148, R11, 0x1c1f ;  /* 0x001c1f0b94947589 */ /* 0x000f2200000e0000 */
[-C--:B------:R-:W-:Y:S02]  /*80b0*/  PRMT R29, R33, R7.reuse, R16 ;  /* 0x00000007211d7216 */ /* 0x080fe40000000010 */
[C-C-:B--2---:R-:W-:Y:S01]  /*80c0*/  PRMT R30, R37.reuse, R8, R20.reuse ;  /* 0x00000008251e7216 */ /* 0x144fe20000000014 */
[----:B------:R-:W-:Y:S01]  /*80d0*/  SHFL.IDX PT, R19, R19, R10, 0x1c1f ;  /* 0x001c1f0a13137589 */ /* 0x000fe200000e0000 */
[----:B------:R-:W-:-:S02]  /*80e0*/  PRMT R31, R37, R7, R20 ;  /* 0x00000007251f7216 */ /* 0x000fc40000000014 */
[-C--:B------:R-:W-:Y:S01]  /*80f0*/  PRMT R35, R39, R7.reuse, R156 ;  /* 0x0000000727237216 */ /* 0x080fe2000000009c */
[----:B------:R-:W2:Y:S01]  /*8100*/  SHFL.IDX PT, R78, R78, R11, 0x1c1f ;  /* 0x001c1f0b4e4e7589 */ /* 0x000ea200000e0000 */
[----:B------:R-:W-:Y:S02]  /*8110*/  PRMT R37, R41, R7, R22 ;  /* 0x0000000729257216 */ /* 0x000fe40000000016 */
[-C--:B-----5:R-:W-:Y:S01]  /*8120*/  PRMT R44, R45, R8.reuse, R98 ;  /* 0x000000082d2c7216 */ /* 0x0a0fe20000000062 */
[----:B------:R-:W-:Y:S01]  /*8130*/  SHFL.IDX PT, R21, R21, R10, 0x1c1f ;  /* 0x001c1f0a15157589 */ /* 0x000fe200000e0000 */
[-C--:B------:R-:W-:Y:S02]  /*8140*/  PRMT R46, R47, R8.reuse, R100 ;  /* 0x000000082f2e7216 */ /* 0x080fe40000000064 */
[-C--:B------:R-:W-:Y:S01]  /*8150*/  PRMT R38, R23, R8.reuse, R76 ;  /* 0x0000000817267216 */ /* 0x080fe2000000004c */
[----:B------:R-:W5:Y:S01]  /*8160*/  SHFL.IDX PT, R128, R128, R11, 0x1c1f ;  /* 0x001c1f0b80807589 */ /* 0x000f6200000e0000 */
[----:B-1----:R-:W-:-:S02]  /*8170*/  PRMT R54, R55, R8, R48 ;  /* 0x0000000837367216 */ /* 0x002fc40000000030 */
[-C--:B------:R-:W-:Y:S01]  /*8180*/  PRMT R45, R45, R7.reuse, R98 ;  /* 0x000000072d2d7216 */ /* 0x080fe20000000062 */
[----:B------:R-:W-:Y:S01]  /*8190*/  SHFL.IDX PT, R49, R49, R10, 0x1c1f ;  /* 0x001c1f0a31317589 */ /* 0x000fe200000e0000 */
[-C--:B---3--:R-:W-:Y:S02]  /*81a0*/  PRMT R52, R53, R8.reuse, R18 ;  /* 0x0000000835347216 */ /* 0x088fe40000000012 */
[-C--:B------:R-:W-:Y:S01]  /*81b0*/  PRMT R47, R47, R7.reuse, R100 ;  /* 0x000000072f2f7216 */ /* 0x080fe20000000064 */
[----:B------:R1:W3:Y:S01]  /*81c0*/  SHFL.IDX PT, R14, R34, R11, 0x1c1f ;  /* 0x001c1f0b220e7589 */ /* 0x0002e200000e0000 */
[C-C-:B----4-:R-:W-:Y:S02]  /*81d0*/  PRMT R32, R3.reuse, R8, R148.reuse ;  /* 0x0000000803207216 */ /* 0x150fe40000000094 */
[-C--:B------:R-:W-:Y:S01]  /*81e0*/  PRMT R33, R3, R7.reuse, R148 ;  /* 0x0000000703217216 */ /* 0x080fe20000000094 */
[----:B------:R-:W-:Y:S01]  /*81f0*/  SHFL.IDX PT, R51, R51, R10, 0x1c1f ;  /* 0x001c1f0a33337589 */ /* 0x000fe200000e0000 */
[----:B------:R-:W-:-:S02]  /*8200*/  PRMT R53, R53, R7, R18 ;  /* 0x0000000735357216 */ /* 0x000fc40000000012 */
[-C--:B------:R-:W-:Y:S01]  /*8210*/  PRMT R55, R55, R7.reuse, R48 ;  /* 0x0000000737377216 */ /* 0x080fe20000000030 */
[----:B------:R4:W3:Y:S01]  /*8220*/  SHFL.IDX PT, R16, R36, R11, 0x1c1f ;  /* 0x001c1f0b24107589 */ /* 0x0008e200000e0000 */
[-C--:B--2---:R-:W-:Y:S02]  /*8230*/  PRMT R40, R19, R8.reuse, R78 ;  /* 0x0000000813287216 */ /* 0x084fe4000000004e */
[-C--:B-1----:R-:W-:Y:S02]  /*8240*/  PRMT R34, R39, R8.reuse, R156 ;  /* 0x0000000827227216 */ /* 0x082fe4000000009c */
[----:B------:R-:W-:Y:S02]  /*8250*/  PRMT R39, R23, R7, R76 ;  /* 0x0000000717277216 */ /* 0x000fe4000000004c */
[-C--:B-----5:R-:W-:Y:S02]  /*8260*/  PRMT R42, R21, R8.reuse, R128 ;  /* 0x00000008152a7216 */ /* 0x0a0fe40000000080 */
[----:B----4-:R-:W-:-:S02]  /*8270*/  PRMT R36, R41, R8, R22 ;  /* 0x0000000829247216 */ /* 0x010fc40000000016 */
[-C--:B------:R-:W-:Y:S02]  /*8280*/  PRMT R41, R19, R7.reuse, R78 ;  /* 0x0000000713297216 */ /* 0x080fe4000000004e */
[-C--:B------:R-:W-:Y:S02]  /*8290*/  PRMT R43, R21, R7.reuse, R128 ;  /* 0x00000007152b7216 */ /* 0x080fe40000000080 */
[CCC-:B---3--:R-:W-:Y:S02]  /*82a0*/  PRMT R56, R49.reuse, R8.reuse, R14.reuse ;  /* 0x0000000831387216 */ /* 0x1c8fe4000000000e */
[-C--:B------:R-:W-:Y:S02]  /*82b0*/  PRMT R57, R49, R7.reuse, R14 ;  /* 0x0000000731397216 */ /* 0x080fe4000000000e */
[C-C-:B------:R-:W-:Y:S02]  /*82c0*/  PRMT R58, R51.reuse, R8, R16.reuse ;  /* 0x00000008333a7216 */ /* 0x140fe40000000010 */
[----:B------:R-:W-:Y:S01]  /*82d0*/  PRMT R59, R51, R7, R16 ;  /* 0x00000007333b7216 */ /* 0x000fe20000000010 */
[----:B------:R-:W-:Y:S06]  /*82e0*/  @!P0 BRA `(.L_x_19) ;  /* 0x0000000000048947 */ /* 0x000fec0003800000 */
[----:B------:R-:W-:Y:S01]  /*82f0*/  BPT.TRAP 0x1 ;  /* 0x000000040000795c */ /* 0x000fe20000300000 */
.L_x_19:
[----:B------:R-:W1:Y:S02]  /*8300*/  SYNCS.PHASECHK.TRANS64.TRYWAIT P1, [UR36+0x37008], R6 ;  /* 0x03700806ff0075a7 */ /* 0x000e640008020164 */
[----:B-1----:R-:W-:Y:S05]  /*8310*/  @!P1 BRA `(.L_x_20) ;  /* 0x0000013800ac9947 */ /* 0x002fea0003800000 */
.L_x_110:
[----:B------:R-:W-:Y:S01]  /*8320*/  UIADD3 UR6, UR4, 0xa00, URZ ;  /* 0x00000a0004067890 */ /* 0x000fe2000fffe03f */
[----:B------:R-:W-:Y:S01]  /*8330*/  WARPGROUP.ARRIVE ;  /* 0x00000000000079c5 */ /* 0x000fe20000000000 */
[----:B------:R-:W-:Y:S01]  /*8340*/  UMOV UR7, 0x40000040 ;  /* 0x4000004000077882 */ /* 0x000fe20000000000 */
[----:B------:R-:W-:Y:S01]  /*8350*/  UIADD3 UR10, UR4, 0xb00, URZ ;  /* 0x00000b00040a7890 */ /* 0x000fe2000fffe03f */
[----:B------:R-:W-:Y:S01]  /*8360*/  UMOV UR11, 0x40000040 ;  /* 0x40000040000b7882 */ /* 0x000fe20000000000 */
[----:B------:R-:W-:Y:S01]  /*8370*/  UIADD3 UR14, UR4, 0xc00, URZ ;  /* 0x00000c00040e7890 */ /* 0x000fe2000fffe03f */
[----:B------:R-:W-:-:S03]  /*8380*/  UMOV UR15, 0x40000040 ;  /* 0x40000040000f7882 */ /* 0x000fc60000000000 */
[----:B------:R-:W-:Y:S01]  /*8390*/  QGMMA.64x32x32.F32.E4M3.E4M3 R216, R24, gdesc[UR4], RZ, !UPT, gsb0 ;  /* 0x0060000418d87df3 */ /* 0x000fe2000c0008ff */
[----:B------:R-:W-:Y:S01]  /*83a0*/  UIADD3 UR18, UR4, 0xd00, URZ ;  /* 0x00000d0004127890 */ /* 0x000fe2000fffe03f */
[----:B------:R-:W-:Y:S01]  /*83b0*/  UMOV UR19, 0x40000040 ;  /* 0x4000004000137882 */ /* 0x000fe20000000000 */
[----:B------:R-:W-:Y:S01]  /*83c0*/  UIADD3 UR6, UR4, 0xe00, URZ ;  /* 0x00000e0004067890 */ /* 0x000fe2000fffe03f */
[----:B------:R-:W-:Y:S01]  /*83d0*/  UMOV UR7, 0x40000040 ;  /* 0x4000004000077882 */ /* 0x000fe20000000000 */
[----:B------:R-:W-:Y:S02]  /*83e0*/  WARPGROUP.DEPBAR.LE gsb0, 0x0 ;  /* 0x00008000000079c5 */ /* 0x000fe40000010000 */
[----:B------:R-:W-:-:S06]  /*83f0*/  WARPGROUP.ARRIVE ;  /* 0x00000000000079c5 */ /* 0x000fcc0000000000 */
[----:B------:R-:W-:Y:S01]  /*8400*/  QGMMA.64x32x32.F32.E4M3.E4M3 R200, R24, gdesc[UR8], RZ, !UPT, gsb0 ;  /* 0x0060000818c87df3 */ /* 0x000fe2000c0008ff */
        /* <DEDUP_REMOVED lines=19> */
[----:B------:R-:W-:Y:S01]  /*8540*/  QGMMA.64x32x32.F32.E4M3.E4M3 R216, R28, gdesc[UR4], R216, gsb0 ;  /* 0x006000041cd87df3 */ /* 0x000fe200080008d8 */
        /* <DEDUP_REMOVED lines=154> */
[----:B------:R-:W-:Y:S03]  /*8ef0*/  QGMMA.64x32x32.F32.E4M3.E4M3 R200, R52, gdesc[UR8], R200, gsb0 ;  /* 0x0060000834c87df3 */ /* 0x000fe600080008c8 */
        /* <DEDUP_REMOVED lines=10> */
[----:B------:R-:W-:Y:S05]  /*8fa0*/  @!P0 BRA `(.L_x_21) ;  /* 0x0000000000048947 */ /* 0x000fea0003800000 */
[----:B------:R-:W-:Y:S01]  /*8fb0*/  BPT.TRAP 0x1 ;  /* 0x000000040000795c */ /* 0x000fe20000300000 */
.L_x_21:
[----:B------:R-:W-:Y:S01]  /*8fc0*/  UISETP.GT.U32.AND UP0, UPT, UR5, 0x1, UPT ;  /* 0x000000010500788c */ /* 0x000fe2000bf04070 */
[----:B-1----:R-:W-:Y:S01]  /*8fd0*/  IMAD.MOV.U32 R6, RZ, RZ, RZ ;  /* 0x000000ffff067224 */ /* 0x002fe200078e00ff */
[----:B------:R-:W-:-:S04]  /*8fe0*/  UIADD3 UR6, UR36, 0x37028, URZ ;  /* 0x0003702824067890 */ /* 0x000fc8000fffe03f */
[----:B------:R-:W-:Y:S01]  /*8ff0*/  PLOP3.LUT P1, PT, PT, PT, UP0, 0x80, 0x0 ;  /* 0x000000000000781c */ /* 0x000fe20003f2f008 */
[----:B------:R-:W-:-:S09]  /*9000*/  UPRMT UR6, URZ, 0x654, UR6 ;  /* 0x000006543f067896 */ /* 0x000fd20008000006 */
[----:B------:R-:W-:Y:S03]  /*9010*/  SYNCS.ARRIVE.TRANS64.RED.A1T0 RZ, [UR6], RZ ;  /* 0x000000ffffff79a7 */ /* 0x000fe60008100406 */
[----:B------:R-:W-:Y:S05]  /*9020*/  @P1 BRA `(.L_x_22) ;  /* 0x0000000000041947 */ /* 0x000fea0003800000 */
[----:B------:R-:W-:Y:S01]  /*9030*/  BPT.TRAP 0x1 ;  /* 0x000000040000795c */ /* 0x000fe20000300000 */
.L_x_22:
[C---:B------:R-:W-:Y:S01]  /*9040*/  ISETP.GE.AND P2, PT, R12.reuse, 0x3, PT ;  /* 0x000000030c00780c */ /* 0x040fe20003f46270 */
[----:B------:R-:W-:Y:S01]  /*9050*/  UMOV UR5, 0x1 ;  /* 0x0000000100057882 */ /* 0x000fe20000000000 */
[----:B------:R-:W-:Y:S01]  /*9060*/  UMOV UR6, 0x2 ;  /* 0x0000000200067882 */ /* 0x000fe20000000000 */
[----:B------:R-:W-:Y:S02]  /*9070*/  VIADD R3, R17, 0x100 ;  /* 0x0000010011037836 */ /* 0x000fe40000000000 */
[----:B------:R-:W-:-:S08]  /*9080*/  VIADD R12, R12, 0xffffffff ;  /* 0xffffffff0c0c7836 */ /* 0x000fd00000000000 */
[----:B------:R-:W-:Y:S05]  /*9090*/  @!P2 BRA `(.L_x_23) ;  /* 0x0000006c00c4a947 */ /* 0x000fea0003800000 */
[----:B------:R-:W-:Y:S01]  /*90a0*/  IMAD.MOV.U32 R17, RZ, RZ, R15 ;  /* 0x000000ffff117224 */ /* 0x000fe200078e000f */
[----:B------:R-:W-:Y:S01]  /*90b0*/  UMOV UR6, 0x2 ;  /* 0x0000000200067882 */ /* 0x000fe20000000000 */
[----:B------:R-:W-:Y:S01]  /*90c0*/  IMAD.MOV.U32 R19, RZ, RZ, R9 ;  /* 0x000000ffff137224 */ /* 0x000fe200078e0009 */
[----:B------:R-:W-:Y:S01]  /*90d0*/  UMOV UR5, 0x1 ;  /* 0x0000000100057882 */ /* 0x000fe20000000000 */
[----:B------:R-:W-:Y:S01]  /*90e0*/  IMAD.MOV.U32 R6, RZ, RZ, RZ ;  /* 0x000000ffff067224 */ /* 0x000fe200078e00ff */
[----:B------:R-:W-:-:S06]  /*90f0*/  ULDC UR7, c[0x0][0x604] ;  /* 0x0001810000077ab9 */ /* 0x000fcc0000000800 */
.L_x_34:
[----:B------:R-:W-:-:S13]  /*9100*/  PLOP3.LUT P4, PT, PT, PT, UP1, 0x80, 0x0 ;  /* 0x000000000000781c */ /* 0x000fda0003f8f018 */
[----:B------:R-:W-:Y:S05]  /*9110*/  @!P4 BRA `(.L_x_24) ;  /* 0x000000000004c947 */ /* 0x000fea0003800000 */
[----:B------:R-:W-:Y:S01]  /*9120*/  BPT.TRAP 0x1 ;  /* 0x000000040000795c */ /* 0x000fe20000300000 */
.L_x_24:
[----:B------:R-:W-:Y:S01]  /*9130*/  ULEA UR10, UR6, UR36, 0x3 ;  /* 0x00000024060a7291 */ /* 0x000fe2000f8e183f */
[----:B------:R-:W-:-:S08]  /*9140*/  SHF.L.U32 R9, R6, 0x1f, RZ ;  /* 0x0000001f06097819 */ /* 0x000fd000000006ff */
[----:B------:R-:W1:Y:S02]  /*9150*/  SYNCS.PHASECHK.TRANS64.TRYWAIT P2, [UR10+0x37000], R9 ;  /* 0x03700009ff0075a7 */ /* 0x000e64000804014a */
[----:B-1----:R-:W-:Y:S05]  /*9160*/  @!P2 BRA `(.L_x_25) ;  /* 0x0000012c0030a947 */ /* 0x002fea0003800000 */
.L_x_111:
[----:B------:R-:W-:Y:S01]  /*9170*/  UIMAD UR10, UR6, 0xa00, UR4 ;  /* 0x00000a00060a78a4 */ /* 0x000fe2000f8e0204 */
[----:B------:R-:W-:Y:S01]  /*9180*/  WARPGROUP.ARRIVE ;  /* 0x00000000000079c5 */ /* 0x000fe20000000000 */
[----:B------:R-:W-:Y:S01]  /*9190*/  UMOV UR11, 0xc0000010 ;  /* 0xc0000010000b7882 */ /* 0x000fe20000000000 */
[----:B------:R-:W-:Y:S01]  /*91a0*/  UMOV UR15, 0xc0000010 ;  /* 0xc0000010000f7882 */ /* 0x000fe20000000000 */
[----:B------:R-:W-:Y:S02]  /*91b0*/  UIADD3 UR14, UR10, 0x200, URZ ;  /* 0x000002000a0e7890 */ /* 0x000fe4000fffe03f */
[----:B------:R-:W-:Y:S01]  /*91c0*/  UIADD3 UR18, UR10, 0x400, URZ ;  /* 0x000004000a127890 */ /* 0x000fe2000fffe03f */
[----:B------:R-:W-:Y:S02]  /*91d0*/  UMOV UR19, 0xc0000010 ;  /* 0xc000001000137882 */ /* 0x000fe40000000000 */
[----:B------:R-:W-:Y:S01]  /*91e0*/  QGMMA.64x256x32.F32.E4M3.E4M3 R24, gdesc[UR8], RZ, !UPT, gsb0 ;  /* 0x03e00000081879f3 */ /* 0x000fe2000c0008ff */
[----:B------:R-:W-:Y:S01]  /*91f0*/  UIADD3 UR22, UR10, 0x600, URZ ;  /* 0x000006000a167890 */ /* 0x000fe2000fffe03f */
[----:B------:R-:W-:Y:S01]  /*9200*/  UMOV UR23, 0xc0000010 ;  /* 0xc000001000177882 */ /* 0x000fe20000000000 */
[----:B------:R-:W-:Y:S01]  /*9210*/  UIADD3 UR26, UR10, 0x800, URZ ;  /* 0x000008000a1a7890 */ /* 0x000fe2000fffe03f */
[----:B------:R-:W-:Y:S01]  /*9220*/  UMOV UR27, 0xc0000010 ;  /* 0xc0000010001b7882 */ /* 0x000fe20000000000 */
[----:B------:R-:W-:-:S04]  /*9230*/  UIADD3 UR6, UR6, 0x1, URZ ;  /* 0x0000000106067890 */ /* 0x000fc8000fffe03f */
[----:B------:R-:W-:-:S04]  /*9240*/  UISETP.NE.AND UP0, UPT, UR6, 0x5, UPT ;  /* 0x000000050600788c */ /* 0x000fc8000bf05270 */
[----:B------:R-:W-:Y:S02]  /*9250*/  USEL UR10, URZ, 0x1, UP0 ;  /* 0x000000013f0a7887 */ /* 0x000fe40008000000 */
[----:B------:R-:W-:-:S04]  /*9260*/  USEL UR6, UR6, URZ, UP0 ;  /* 0x0000003f06067287 */ /* 0x000fc80008000000 */
[----:B------:R-:W-:Y:S01]  /*9270*/  LOP3.LUT R6, R6, UR10, RZ, 0x3c, !PT ;  /* 0x0000000a06067c12 */ /* 0x000fe2000f8e3cff */
        /* <DEDUP_REMOVED lines=16> */
[----:B------:R-:W-:Y:S05]  /*9380*/  @!P4 BRA `(.L_x_26) ;  /* 0x000000000004c947 */ /* 0x000fea0003800000 */
[----:B------:R-:W-:Y:S01]  /*9390*/  BPT.TRAP 0x1 ;  /* 0x000000040000795c */ /* 0x000fe20000300000 */
.L_x_26:
[----:B-1----:R-:W-:Y:S01]  /*93a0*/  FMNMX R10, R24, R19, !PT ;  /* 0x00000013180a7209 */ /* 0x002fe20007800000 */
[----:B------:R-:W-:-:S03]  /*93b0*/  ULEA UR10, UR6, UR36, 0x3 ;  /* 0x00000024060a7291 */ /* 0x000fc6000f8e183f */
[----:B------:R-:W-:-:S04]  /*93c0*/  FMNMX R9, R25, R10, !PT ;  /* 0x0000000a19097209 */ /* 0x000fc80007800000 */
        /* <DEDUP_REMOVED lines=61> */
[----:B------:R-:W-:-:S05]  /*97a0*/  FMNMX R14, R149, R10, !PT ;  /* 0x0000000a950e7209 */ /* 0x000fca0007800000 */
[----:B------:R-:W1:Y:S02]  /*97b0*/  SHFL.BFLY PT, R9, R14, 0x1, 0x1f ;  /* 0x0c201f000e097f89 */ /* 0x000e6400000e0000 */
[----:B-1----:R-:W-:-:S05]  /*97c0*/  FMNMX R15, R14, R9, !PT ;  /* 0x000000090e0f7209 */ /* 0x002fca0007800000 */
[----:B------:R-:W1:Y:S02]  /*97d0*/  SHFL.BFLY PT, R10, R15, 0x2, 0x1f ;  /* 0x0c401f000f0a7f89 */ /* 0x000e6400000e0000 */
[----:B-1----:R-:W-:-:S04]  /*97e0*/  FMNMX R9, R15, R10, !PT ;  /* 0x0000000a0f097209 */ /* 0x002fc80007800000 */
[----:B------:R-:W-:-:S04]  /*97f0*/  FSETP.NEU.AND P2, PT, R9, -INF , PT ;  /* 0xff8000000900780b */ /* 0x000fc80003f4d000 */
[----:B------:R-:W-:-:S05]  /*9800*/  FSEL R10, R9, RZ, P2 ;  /* 0x000000ff090a7208 */ /* 0x000fca0001000000 */
[C---:B------:R-:W-:Y:S01]  /*9810*/  FMUL R11, R10.reuse, UR7 ;  /* 0x000000070a0b7c20 */ /* 0x040fe20008400000 */
[----:B------:R-:W-:-:S03]  /*9820*/  FADD R10, -R10, R19 ;  /* 0x000000130a0a7221 */ /* 0x000fc60000000100 */
[--C-:B------:R-:W-:Y:S01]  /*9830*/  FFMA R24, R24, UR7, -R11.reuse ;  /* 0x0000000718187c23 */ /* 0x100fe2000800080b */
[----:B------:R-:W-:-:S01]  /*9840*/  FFMA R25, R25, UR7, -R11 ;  /* 0x0000000719197c23 */ /* 0x000fc2000800080b */
[--C-:B------:R-:W-:Y:S01]  /*9850*/  FFMA R28, R28, UR7, -R11.reuse ;  /* 0x000000071c1c7c23 */ /* 0x100fe2000800080b */
[----:B------:R-:W-:-:S01]  /*9860*/  FFMA R29, R29, UR7, -R11 ;  /* 0x000000071d1d7c23 */ /* 0x000fc2000800080b */
[--C-:B------:R-:W-:Y:S01]  /*9870*/  FFMA R32, R32, UR7, -R11.reuse ;  /* 0x0000000720207c23 */ /* 0x100fe2000800080b */
[----:B------:R-:W-:Y:S01]  /*9880*/  FSETP.GEU.AND P4, PT, R24, -126, PT ;  /* 0xc2fc00001800780b */ /* 0x000fe20003f8e000 */
[--C-:B------:R-:W-:Y:S01]  /*9890*/  FFMA R33, R33, UR7, -R11.reuse ;  /* 0x0000000721217c23 */ /* 0x100fe2000800080b */
[----:B------:R-:W-:Y:S01]  /*98a0*/  FSETP.GEU.AND P6, PT, R25, -126, PT ;  /* 0xc2fc00001900780b */ /* 0x000fe20003fce000 */
[--C-:B------:R-:W-:Y:S01]  /*98b0*/  FFMA R36, R36, UR7, -R11.reuse ;  /* 0x0000000724247c23 */ /* 0x100fe2000800080b */
[----:B------:R-:W-:Y:S01]  /*98c0*/  FSETP.GEU.AND P2, PT, R28, -126, PT ;  /* 0xc2fc00001c00780b */ /* 0x000fe20003f4e000 */
[--C-:B------:R-:W-:Y:S01]  /*98d0*/  FFMA R37, R37, UR7, -R11.reuse ;  /* 0x0000000725257c23 */ /* 0x100fe2000800080b */
[----:B------:R-:W-:Y:S01]  /*98e0*/  FSETP.GEU.AND P5, PT, R29, -126, PT ;  /* 0xc2fc00001d00780b */ /* 0x000fe20003fae000 */
[--C-:B------:R-:W-:Y:S01]  /*98f0*/  FFMA R40, R40, UR7, -R11.reuse ;  /* 0x0000000728287c23 */ /* 0x100fe2000800080b */
[----:B------:R-:W-:-:S01]  /*9900*/  FFMA R41, R41, UR7, -R11 ;  /* 0x0000000729297c23 */ /* 0x000fc2000800080b */
[--C-:B------:R-:W-:Y:S01]  /*9910*/  FFMA R44, R44, UR7, -R11.reuse ;  /* 0x000000072c2c7c23 */ /* 0x100fe2000800080b */
[----:B------:R-:W-:-:S01]  /*9920*/  FFMA R45, R45, UR7, -R11 ;  /* 0x000000072d2d7c23 */ /* 0x000fc2000800080b */
[--C-:B------:R-:W-:Y:S01]  /*9930*/  FFMA R48, R48, UR7, -R11.reuse ;  /* 0x0000000730307c23 */ /* 0x100fe2000800080b */
[----:B------:R-:W-:-:S01]  /*9940*/  FFMA R49, R49, UR7, -R11 ;  /* 0x0000000731317c23 */ /* 0x000fc2000800080b */
[----:B------:R-:W-:Y:S01]  /*9950*/  @!P4 FMUL R24, R24, 0.5 ;  /* 0x3f0000001818c820 */ /* 0x000fe20000400000 */
[----:B------:R-:W-:-:S01]  /*9960*/  FFMA R52, R52, UR7, -R11 ;  /* 0x0000000734347c23 */ /* 0x000fc2000800080b */
[----:B------:R-:W-:Y:S01]  /*9970*/  @!P6 FMUL R25, R25, 0.5 ;  /* 0x3f0000001919e820 */ /* 0x000fe20000400000 */
[----:B------:R-:W-:-:S01]  /*9980*/  FFMA R53, R53, UR7, -R11 ;  /* 0x0000000735357c23 */ /* 0x000fc2000800080b */
[----:B------:R-:W1:Y:S01]  /*9990*/  MUFU.EX2 R14, R24 ;  /* 0x00000018000e7308 */ /* 0x000e620000000800 */
[----:B------:R-:W-:Y:S01]  /*99a0*/  @!P2 FMUL R28, R28, 0.5 ;  /* 0x3f0000001c1ca820 */ /* 0x000fe20000400000 */
[----:B------:R-:W-:Y:S01]  /*99b0*/  @!P5 FMUL R29, R29, 0.5 ;  /* 0x3f0000001d1dd820 */ /* 0x000fe20000400000 */
[----:B------:R-:W-:-:S01]  /*99c0*/  FFMA R56, R56, UR7, -R11 ;  /* 0x0000000738387c23 */ /* 0x000fc2000800080b */
[--C-:B------:R-:W-:Y:S01]  /*99d0*/  FFMA R57, R57, UR7, -R11.reuse ;  /* 0x0000000739397c23 */ /* 0x100fe2000800080b */
[----:B------:R-:W-:-:S01]  /*99e0*/  FFMA R61, R61, UR7, -R11 ;  /* 0x000000073d3d7c23 */ /* 0x000fc2000800080b */
[--C-:B------:R-:W-:Y:S01]  /*99f0*/  FFMA R129, R129, UR7, -R11.reuse ;  /* 0x0000000781817c23 */ /* 0x100fe2000800080b */
[----:B------:R-:W-:-:S01]  /*9a00*/  FFMA R137, R137, UR7, -R11 ;  /* 0x0000000789897c23 */ /* 0x000fc2000800080b */
[----:B------:R-:W2:Y:S01]  /*9a10*/  MUFU.EX2 R16, R25 ;  /* 0x0000001900107308 */ /* 0x000ea20000000800 */
[----:B------:R-:W-:-:S01]  /*9a20*/  FFMA R144, R144, UR7, -R11 ;  /* 0x0000000790907c23 */ /* 0x000fc2000800080b */
[--C-:B------:R-:W-:Y:S01]  /*9a30*/  FFMA R145, R145, UR7, -R11.reuse ;  /* 0x0000000791917c23 */ /* 0x100fe2000800080b */
[----:B------:R-:W-:-:S01]  /*9a40*/  FFMA R148, R148, UR7, -R11 ;  /* 0x0000000794947c23 */ /* 0x000fc2000800080b */
[----:B------:R-:W-:Y:S01]  /*9a50*/  FFMA R149, R149, UR7, -R11 ;  /* 0x0000000795957c23 */ /* 0x000fe2000800080b */
[----:B------:R-:W-:-:S03]  /*9a60*/  FMUL R10, R10, UR7 ;  /* 0x000000070a0a7c20 */ /* 0x000fc60008400000 */
[----:B------:R-:W3:Y:S01]  /*9a70*/  MUFU.EX2 R18, R28 ;  /* 0x0000001c00127308 */ /* 0x000ee20000000800 */
[----:B-1----:R-:W-:Y:S01]  /*9a80*/  @!P4 FMUL R14, R14, R14 ;  /* 0x0000000e0e0ec220 */ /* 0x002fe20000400000 */
[----:B------:R-:W-:-:S06]  /*9a90*/  FSETP.GEU.AND P4, PT, R32, -126, PT ;  /* 0xc2fc00002000780b */ /* 0x000fcc0003f8e000 */
[----:B------:R-:W1:Y:S01]  /*9aa0*/  MUFU.EX2 R20, R29 ;  /* 0x0000001d00147308 */ /* 0x000e620000000800 */
[----:B--2---:R-:W-:Y:S01]  /*9ab0*/  @!P6 FMUL R16, R16, R16 ;  /* 0x000000101010e220 */ /* 0x004fe20000400000 */
[----:B------:R-:W-:-:S05]  /*9ac0*/  FSETP.GEU.AND P6, PT, R33, -126, PT ;  /* 0xc2fc00002100780b */ /* 0x000fca0003fce000 */
[----:B------:R-:W-:Y:S01]  /*9ad0*/  @!P4 FMUL R32, R32, 0.5 ;  /* 0x3f0000002020c820 */ /* 0x000fe20000400000 */
[----:B---3--:R-:W-:Y:S01]  /*9ae0*/  @!P2 FMUL R18, R18, R18 ;  /* 0x000000121212a220 */ /* 0x008fe20000400000 */
[----:B------:R-:W-:Y:S02]  /*9af0*/  FSETP.GEU.AND P2, PT, R36, -126, PT ;  /* 0xc2fc00002400780b */ /* 0x000fe40003f4e000 */
[----:B------:R-:W2:Y:S04]  /*9b00*/  MUFU.EX2 R21, R32 ;  /* 0x0000002000157308 */ /* 0x000ea80000000800 */
[----:B------:R-:W-:Y:S01]  /*9b10*/  @!P6 FMUL R33, R33, 0.5 ;  /* 0x3f0000002121e820 */ /* 0x000fe20000400000 */
[----:B-1----:R-:W-:Y:S01]  /*9b20*/  @!P5 FMUL R20, R20, R20 ;  /* 0x000000141414d220 */ /* 0x002fe20000400000 */
[----:B------:R-:W-:-:S02]  /*9b30*/  FSETP.GEU.AND P5, PT, R37, -126, PT ;  /* 0xc2fc00002500780b */ /* 0x000fc40003fae000 */
[----:B------:R-:W1:Y:S03]  /*9b40*/  MUFU.EX2 R22, R33 ;  /* 0x0000002100167308 */ /* 0x000e660000000800 */
[----:B------:R-:W-:-:S05]  /*9b50*/  @!P2 FMUL R36, R36, 0.5 ;  /* 0x3f0000002424a820 */ /* 0x000fca0000400000 */
[----:B------:R-:W3:Y:S01]  /*9b60*/  MUFU.EX2 R23, R36 ;  /* 0x0000002400177308 */ /* 0x000ee20000000800 */
[----:B--2---:R-:W-:Y:S01]  /*9b70*/  @!P4 FMUL R21, R21, R21 ;  /* 0x000000151515c220 */ /* 0x004fe20000400000 */
[----:B------:R-:W-:Y:S01]  /*9b80*/  FSETP.GEU.AND P4, PT, R40, -126, PT ;  /* 0xc2fc00002800780b */ /* 0x000fe20003f8e000 */
[----:B------:R-:W-:-:S05]  /*9b90*/  @!P5 FMUL R37, R37, 0.5 ;  /* 0x3f0000002525d820 */ /* 0x000fca0000400000 */
[----:B------:R-:W2:Y:S01]  /*9ba0*/  MUFU.EX2 R24, R37 ;  /* 0x0000002500187308 */ /* 0x000ea20000000800 */
[----:B-1----:R-:W-:Y:S01]  /*9bb0*/  @!P6 FMUL R22, R22, R22 ;  /* 0x000000161616e220 */ /* 0x002fe20000400000 */
[----:B------:R-:W-:-:S05]  /*9bc0*/  FSETP.GEU.AND P6, PT, R41, -126, PT ;  /* 0xc2fc00002900780b */ /* 0x000fca0003fce000 */
[----:B------:R-:W-:Y:S01]  /*9bd0*/  @!P4 FMUL R40, R40, 0.5 ;  /* 0x3f0000002828c820 */ /* 0x000fe20000400000 */
[----:B---3--:R-:W-:Y:S01]  /*9be0*/  @!P2 FMUL R23, R23, R23 ;  /* 0x000000171717a220 */ /* 0x008fe20000400000 */
[----:B------:R-:W-:Y:S02]  /*9bf0*/  FSETP.GEU.AND P2, PT, R44, -126, PT ;  /* 0xc2fc00002c00780b */ /* 0x000fe40003f4e000 */
[----:B------:R-:W1:Y:S04]  /*9c00*/  MUFU.EX2 R25, R40 ;  /* 0x0000002800197308 */ /* 0x000e680000000800 */
[----:B------:R-:W-:Y:S01]  /*9c10*/  @!P6 FMUL R41, R41, 0.5 ;  /* 0x3f0000002929e820 */ /* 0x000fe20000400000 */
[----:B--2---:R-:W-:Y:S01]  /*9c20*/  @!P5 FMUL R24, R24, R24 ;  /* 0x000000181818d220 */ /* 0x004fe20000400000 */
[----:B------:R-:W-:-:S02]  /*9c30*/  FSETP.GEU.AND P5, PT, R45, -126, PT ;  /* 0xc2fc00002d00780b */ /* 0x000fc40003fae000 */
[----:B------:R-:W2:Y:S03]  /*9c40*/  MUFU.EX2 R28, R41 ;  /* 0x00000029001c7308 */ /* 0x000ea60000000800 */
[----:B------:R-:W-:-:S05]  /*9c50*/  @!P2 FMUL R44, R44, 0.5 ;  /* 0x3f0000002c2ca820 */ /* 0x000fca0000400000 */
[----:B------:R-:W3:Y:S01]  /*9c60*/  MUFU.EX2 R29, R44 ;  /* 0x0000002c001d7308 */ /* 0x000ee20000000800 */
[----:B-1----:R-:W-:Y:S01]  /*9c70*/  @!P4 FMUL R25, R25, R25 ;  /* 0x000000191919c220 */ /* 0x002fe20000400000 */
[----:B------:R-:W-:Y:S01]  /*9c80*/  FSETP.GEU.AND P4, PT, R48, -126, PT ;  /* 0xc2fc00003000780b */ /* 0x000fe20003f8e000 */
[----:B------:R-:W-:-:S05]  /*9c90*/  @!P5 FMUL R45, R45, 0.5 ;  /* 0x3f0000002d2dd820 */ /* 0x000fca0000400000 */
[----:B------:R1:W4:Y:S01]  /*9ca0*/  MUFU.EX2 R32, R45 ;  /* 0x0000002d00207308 */ /* 0x0003220000000800 */
[----:B--2---:R-:W-:Y:S01]  /*9cb0*/  @!P6 FMUL R28, R28, R28 ;  /* 0x0000001c1c1ce220 */ /* 0x004fe20000400000 */
[----:B------:R-:W-:-:S05]  /*9cc0*/  FSETP.GEU.AND P6, PT, R49, -126, PT ;  /* 0xc2fc00003100780b */ /* 0x000fca0003fce000 */
[----:B------:R-:W-:Y:S01]  /*9cd0*/  @!P4 FMUL R48, R48, 0.5 ;  /* 0x3f0000003030c820 */ /* 0x000fe20000400000 */
[----:B---3--:R-:W-:Y:S01]  /*9ce0*/  @!P2 FMUL R29, R29, R29 ;  /* 0x0000001d1d1da220 */ /* 0x008fe20000400000 */
[----:B------:R-:W-:Y:S02]  /*9cf0*/  FSETP.GEU.AND P2, PT, R52, -126, PT ;  /* 0xc2fc00003400780b */ /* 0x000fe40003f4e000 */
[----:B------:R-:W2:Y:S01]  /*9d00*/  MUFU.EX2 R33, R48 ;  /* 0x0000003000217308 */ /* 0x000ea20000000800 */
[----:B-1----:R-:W-:-:S01]  /*9d10*/  FFMA R45, R60, UR7, -R11 ;  /* 0x000000073c2d7c23 */ /* 0x002fc2000800080b */
[----:B------:R-:W-:Y:S02]  /*9d20*/  FMNMX R60, R26, R17, !PT ;  /* 0x000000111a3c7209 */ /* 0x000fe40007800000 */
[----:B------:R-:W-:Y:S01]  /*9d30*/  @!P6 FMUL R49, R49, 0.5 ;  /* 0x3f0000003131e820 */ /* 0x000fe20000400000 */
[----:B----4-:R-:W-:Y:S01]  /*9d40*/  @!P5 FMUL R32, R32, R32 ;  /* 0x000000202020d220 */ /* 0x010fe20000400000 */
[----:B------:R-:W-:-:S02]  /*9d50*/  FSETP.GEU.AND P5, PT, R53, -126, PT ;  /* 0xc2fc00003500780b */ /* 0x000fc40003fae000 */
[----:B------:R1:W3:Y:S01]  /*9d60*/  MUFU.EX2 R36, R49 ;  /* 0x0000003100247308 */ /* 0x0002e20000000800 */
[----:B------:R-:W-:Y:S02]  /*9d70*/  FMNMX R15, R27, R60, !PT ;  /* 0x0000003c1b0f7209 */ /* 0x000fe40007800000 */
[----:B------:R-:W-:Y:S02]  /*9d80*/  @!P2 FMUL R52, R52, 0.5 ;  /* 0x3f0000003434a820 */ /* 0x000fe40000400000 */
[----:B------:R-:W-:-:S03]  /*9d90*/  FMNMX R60, R30, R15, !PT ;  /* 0x0000000f1e3c7209 */ /* 0x000fc60007800000 */
[----:B------:R4:W5:Y:S01]  /*9da0*/  MUFU.EX2 R37, R52 ;  /* 0x0000003400257308 */ /* 0x0009620000000800 */
[----:B--2---:R-:W-:Y:S01]  /*9db0*/  @!P4 FMUL R33, R33, R33 ;  /* 0x000000212121c220 */ /* 0x004fe20000400000 */
[----:B------:R-:W-:Y:S01]  /*9dc0*/  FSETP.GEU.AND P4, PT, R56, -126, PT ;  /* 0xc2fc00003800780b */ /* 0x000fe20003f8e000 */
[----:B-1----:R-:W-:-:S01]  /*9dd0*/  FFMA R49, R64, UR7, -R11 ;  /* 0x0000000740317c23 */ /* 0x002fc2000800080b */
[----:B------:R-:W-:Y:S01]  /*9de0*/  @!P5 FMUL R53, R53, 0.5 ;  /* 0x3f0000003535d820 */ /* 0x000fe20000400000 */
[----:B------:R-:W-:Y:S01]  /*9df0*/  FMNMX R15, R31, R60, !PT ;  /* 0x0000003c1f0f7209 */ /* 0x000fe20007800000 */
[--C-:B------:R-:W-:Y:S01]  /*9e00*/  FFMA R60, R73, UR7, -R11.reuse ;  /* 0x00000007493c7c23 */ /* 0x100fe2000800080b */
[----:B------:R-:W-:-:S01]  /*9e10*/  FFMA R73, R88, UR7, -R11 ;  /* 0x0000000758497c23 */ /* 0x000fc2000800080b */
[----:B------:R1:W2:Y:S01]  /*9e20*/  MUFU.EX2 R40, R53 ;  /* 0x0000003500287308 */ /* 0x0002a20000000800 */
[----:B---3--:R-:W-:Y:S01]  /*9e30*/  @!P6 FMUL R36, R36, R36 ;  /* 0x000000242424e220 */ /* 0x008fe20000400000 */
[----:B------:R-:W-:Y:S01]  /*9e40*/  FSETP.GEU.AND P6, PT, R57, -126, PT ;  /* 0xc2fc00003900780b */ /* 0x000fe20003fce000 */
[----:B----4-:R-:W-:-:S01]  /*9e50*/  FFMA R52, R65, UR7, -R11 ;  /* 0x0000000741347c23 */ /* 0x010fc2000800080b */
[----:B------:R-:W-:Y:S01]  /*9e60*/  FMNMX R64, R34, R15, !PT ;  /* 0x0000000f22407209 */ /* 0x000fe20007800000 */
[----:B------:R-:W-:-:S02]  /*9e70*/  FFMA R65, R80, UR7, -R11 ;  /* 0x0000000750417c23 */ /* 0x000fc4000800080b */
[----:B------:R-:W-:Y:S01]  /*9e80*/  @!P4 FMUL R56, R56, 0.5 ;  /* 0x3f0000003838c820 */ /* 0x000fe20000400000 */
[----:B------:R-:W-:Y:S01]  /*9e90*/  FMNMX R15, R35, R64, !PT ;  /* 0x00000040230f7209 */ /* 0x000fe20007800000 */
[----:B-----5:R-:W-:Y:S01]  /*9ea0*/  @!P2 FMUL R37, R37, R37 ;  /* 0x000000252525a220 */ /* 0x020fe20000400000 */
[----:B------:R-:W-:Y:S01]  /*9eb0*/  FSETP.GEU.AND P2, PT, R45, -126, PT ;  /* 0xc2fc00002d00780b */ /* 0x000fe20003f4e000 */
[----:B------:R3:W4:Y:S01]  /*9ec0*/  MUFU.EX2 R41, R56 ;  /* 0x0000003800297308 */ /* 0x0007220000000800 */
[----:B-1----:R-:W-:-:S01]  /*9ed0*/  FFMA R53, R68, UR7, -R11 ;  /* 0x0000000744357c23 */ /* 0x002fc2000800080b */
[----:B------:R-:W-:Y:S02]  /*9ee0*/  FMNMX R64, R38, R15, !PT ;  /* 0x0000000f26407209 */ /* 0x000fe40007800000 */
[----:B------:R-:W-:Y:S01]  /*9ef0*/  @!P6 FMUL R57, R57, 0.5 ;  /* 0x3f0000003939e820 */ /* 0x000fe20000400000 */
[----:B--2---:R-:W-:Y:S01]  /*9f00*/  @!P5 FMUL R40, R40, R40 ;  /* 0x000000282828d220 */ /* 0x004fe20000400000 */
[----:B------:R-:W-:-:S02]  /*9f10*/  FSETP.GEU.AND P5, PT, R61, -126, PT ;  /* 0xc2fc00003d00780b */ /* 0x000fc40003fae000 */
[----:B------:R1:W2:Y:S01]  /*9f20*/  MUFU.EX2 R44, R57 ;  /* 0x00000039002c7308 */ /* 0x0002a20000000800 */
[----:B---3--:R-:W-:-:S01]  /*9f30*/  FFMA R56, R69, UR7, -R11 ;  /* 0x0000000745387c23 */ /* 0x008fc2000800080b */
[----:B------:R-:W-:Y:S01]  /*9f40*/  FMNMX R15, R39, R64, !PT ;  /* 0x00000040270f7209 */ /* 0x000fe20007800000 */
[----:B------:R-:W-:-:S01]  /*9f50*/  FFMA R64, R77, UR7, -R11 ;  /* 0x000000074d407c23 */ /* 0x000fc2000800080b */
[----:B------:R-:W-:Y:S01]  /*9f60*/  @!P2 FMUL R45, R45, 0.5 ;  /* 0x3f0000002d2da820 */ /* 0x000fe20000400000 */
[----:B------:R-:W-:-:S01]  /*9f70*/  FFMA R69, R84, UR7, -R11 ;  /* 0x0000000754457c23 */ /* 0x000fc2000800080b */
[----:B------:R-:W-:Y:S01]  /*9f80*/  FMNMX R68, R42, R15, !PT ;  /* 0x0000000f2a447209 */ /* 0x000fe20007800000 */
[----:B------:R-:W-:-:S01]  /*9f90*/  FFMA R77, R89, UR7, -R11 ;  /* 0x00000007594d7c23 */ /* 0x000fc2000800080b */
[--C-:B------:R-:W-:Y:S01]  /*9fa0*/  FFMA R89, R97, UR7, -R11.reuse ;  /* 0x0000000761597c23 */ /* 0x100fe2000800080b */
[----:B----4-:R-:W-:Y:S01]  /*9fb0*/  @!P4 FMUL R41, R41, R41 ;  /* 0x000000292929c220 */ /* 0x010fe20000400000 */
[----:B------:R-:W3:Y:S01]  /*9fc0*/  MUFU.EX2 R45, R45 ;  /* 0x0000002d002d7308 */ /* 0x000ee20000000800 */
[----:B------:R-:W-:Y:S01]  /*9fd0*/  FSETP.GEU.AND P4, PT, R49, -126, PT ;  /* 0xc2fc00003100780b */ /* 0x000fe20003f8e000 */
[----:B------:R-:W-:Y:S01]  /*9fe0*/  @!P5 FMUL R61, R61, 0.5 ;  /* 0x3f0000003d3dd820 */ /* 0x000fe20000400000 */
[----:B-1----:R-:W-:-:S01]  /*9ff0*/  FFMA R57, R72, UR7, -R11 ;  /* 0x0000000748397c23 */ /* 0x002fc2000800080b */
[----:B------:R-:W-:Y:S01]  /*a000*/  FMNMX R15, R43, R68, !PT ;  /* 0x000000442b0f7209 */ /* 0x000fe20007800000 */
[----:B------:R-:W-:-:S01]  /*a010*/  FFMA R97, R105, UR7, -R11 ;  /* 0x0000000769617c23 */ /* 0x000fc2000800080b */
[--C-:B------:R-:W-:Y:S01]  /*a020*/  FFMA R105, R113, UR7, -R11.reuse ;  /* 0x0000000771697c23 */ /* 0x100fe2000800080b */
[----:B--2---:R-:W-:Y:S01]  /*a030*/  @!P6 FMUL R44, R44, R44 ;  /* 0x0000002c2c2ce220 */ /* 0x004fe20000400000 */
[----:B------:R1:W2:Y:S01]  /*a040*/  MUFU.EX2 R48, R61 ;  /* 0x0000003d00307308 */ /* 0x0002a20000000800 */
[----:B------:R-:W-:Y:S01]  /*a050*/  FSETP.GEU.AND P6, PT, R52, -126, PT ;  /* 0xc2fc00003400780b */ /* 0x000fe20003fce000 */
[----:B------:R-:W-:Y:S01]  /*a060*/  FFMA R113, R121, UR7, -R11 ;  /* 0x0000000779717c23 */ /* 0x000fe2000800080b */
[----:B------:R-:W-:-:S03]  /*a070*/  FMNMX R68, R46, R15, !PT ;  /* 0x0000000f2e447209 */ /* 0x000fc60007800000 */
[----:B------:R-:W-:Y:S01]  /*a080*/  @!P4 FMUL R49, R49, 0.5 ;  /* 0x3f0000003131c820 */ /* 0x000fe20000400000 */
[----:B------:R-:W-:Y:S01]  /*a090*/  FMNMX R15, R47, R68, !PT ;  /* 0x000000442f0f7209 */ /* 0x000fe20007800000 */
[--C-:B------:R-:W-:Y:S01]  /*a0a0*/  FFMA R68, R81, UR7, -R11.reuse ;  /* 0x0000000751447c23 */ /* 0x100fe2000800080b */
[----:B---3--:R-:W-:Y:S01]  /*a0b0*/  @!P2 FMUL R45, R45, R45 ;  /* 0x0000002d2d2da220 */ /* 0x008fe20000400000 */
[----:B------:R-:W-:Y:S01]  /*a0c0*/  FSETP.GEU.AND P2, PT, R53, -126, PT ;  /* 0xc2fc00003500780b */ /* 0x000fe20003f4e000 */
[----:B-1----:R-:W-:-:S01]  /*a0d0*/  FFMA R61, R76, UR7, -R11 ;  /* 0x000000074c3d7c23 */ /* 0x002fc2000800080b */
[----:B------:R-:W1:Y:S01]  /*a0e0*/  MUFU.EX2 R49, R49 ;  /* 0x0000003100317308 */ /* 0x000e620000000800 */
[----:B------:R-:W-:Y:S01]  /*a0f0*/  FMNMX R72, R50, R15, !PT ;  /* 0x0000000f32487209 */ /* 0x000fe20007800000 */
[----:B------:R-:W-:Y:S01]  /*a100*/  @!P6 FMUL R52, R52, 0.5 ;  /* 0x3f0000003434e820 */ /* 0x000fe20000400000 */
[----:B------:R-:W-:-:S01]  /*a110*/  FFMA R81, R92, UR7, -R11 ;  /* 0x000000075c517c23 */ /* 0x000fc2000800080b */
[----:B--2---:R-:W-:Y:S01]  /*a120*/  @!P5 FMUL R48, R48, R48 ;  /* 0x000000303030d220 */ /* 0x004fe20000400000 */
[----:B------:R-:W-:-:S03]  /*a130*/  FSETP.GEU.AND P5, PT, R56, -126, PT ;  /* 0xc2fc00003800780b */ /* 0x000fc60003fae000 */
[----:B------:R-:W2:Y:S01]  /*a140*/  MUFU.EX2 R52, R52 ;  /* 0x0000003400347308 */ /* 0x000ea20000000800 */
[----:B------:R-:W-:Y:S02]  /*a150*/  FMNMX R15, R51, R72, !PT ;  /* 0x00000048330f7209 */ /* 0x000fe40007800000 */
[----:B------:R-:W-:Y:S02]  /*a160*/  @!P2 FMUL R53, R53, 0.5 ;  /* 0x3f0000003535a820 */ /* 0x000fe40000400000 */
[----:B------:R-:W-:-:S04]  /*a170*/  FMNMX R72, R54, R15, !PT ;  /* 0x0000000f36487209 */ /* 0x000fc80007800000 */
[----:B------:R-:W3:Y:S01]  /*a180*/  MUFU.EX2 R53, R53 ;  /* 0x0000003500357308 */ /* 0x000ee20000000800 */
[----:B-1----:R-:W-:Y:S01]  /*a190*/  @!P4 FMUL R49, R49, R49 ;  /* 0x000000313131c220 */ /* 0x002fe20000400000 */
[----:B------:R-:W-:Y:S01]  /*a1a0*/  @!P5 FMUL R56, R56, 0.5 ;  /* 0x3f0000003838d820 */ /* 0x000fe20000400000 */
[----:B------:R-:W-:Y:S02]  /*a1b0*/  FSETP.GEU.AND P4, PT, R57, -126, PT ;  /* 0xc2fc00003900780b */ /* 0x000fe40003f8e000 */
[----:B------:R-:W-:Y:S01]  /*a1c0*/  FMNMX R15, R55, R72, !PT ;  /* 0x00000048370f7209 */ /* 0x000fe20007800000 */
[----:B------:R-:W-:-:S01]  /*a1d0*/  FFMA R72, R85, UR7, -R11 ;  /* 0x0000000755487c23 */ /* 0x000fc2000800080b */
[--C-:B------:R-:W-:Y:S01]  /*a1e0*/  FFMA R85, R93, UR7, -R11.reuse ;  /* 0x000000075d557c23 */ /* 0x100fe2000800080b */
[----:B------:R-:W1:Y:S01]  /*a1f0*/  MUFU.EX2 R56, R56 ;  /* 0x0000003800387308 */ /* 0x000e620000000800 */
[----:B--2---:R-:W-:Y:S01]  /*a200*/  @!P6 FMUL R52, R52, R52 ;  /* 0x000000343434e220 */ /* 0x004fe20000400000 */
[----:B------:R-:W-:Y:S01]  /*a210*/  FSETP.GEU.AND P6, PT, R60, -126, PT ;  /* 0xc2fc00003c00780b */ /* 0x000fe20003fce000 */
[----:B------:R-:W-:-:S01]  /*a220*/  FFMA R93, R101, UR7, -R11 ;  /* 0x00000007655d7c23 */ /* 0x000fc2000800080b */
[----:B------:R-:W-:Y:S01]  /*a230*/  FMNMX R76, R58, R15, !PT ;  /* 0x0000000f3a4c7209 */ /* 0x000fe20007800000 */
[----:B------:R-:W-:-:S01]  /*a240*/  FFMA R101, R109, UR7, -R11 ;  /* 0x000000076d657c23 */ /* 0x000fc2000800080b */
[--C-:B------:R-:W-:Y:S01]  /*a250*/  FFMA R109, R117, UR7, -R11.reuse ;  /* 0x00000007756d7c23 */ /* 0x100fe2000800080b */
[----:B------:R-:W-:-:S01]  /*a260*/  FFMA R117, R125, UR7, -R11 ;  /* 0x000000077d757c23 */ /* 0x000fc2000800080b */
[----:B------:R-:W-:Y:S01]  /*a270*/  @!P4 FMUL R57, R57, 0.5 ;  /* 0x3f0000003939c820 */ /* 0x000fe20000400000 */
[----:B---3--:R-:W-:Y:S01]  /*a280*/  @!P2 FMUL R53, R53, R53 ;  /* 0x000000353535a220 */ /* 0x008fe20000400000 */
[----:B------:R-:W-:Y:S01]  /*a290*/  FSETP.GEU.AND P2, PT, R61, -126, PT ;  /* 0xc2fc00003d00780b */ /* 0x000fe20003f4e000 */
[----:B------:R-:W-:-:S01]  /*a2a0*/  FFMA R125, R133, UR7, -R11 ;  /* 0x00000007857d7c23 */ /* 0x000fc2000800080b */
[----:B------:R-:W-:Y:S01]  /*a2b0*/  FMNMX R15, R59, R76, !PT ;  /* 0x0000004c3b0f7209 */ /* 0x000fe20007800000 */
[----:B------:R-:W-:-:S01]  /*a2c0*/  FFMA R133, R141, UR7, -R11 ;  /* 0x000000078d857c23 */ /* 0x000fc2000800080b */
[----:B------:R-:W2:Y:S01]  /*a2d0*/  MUFU.EX2 R57, R57 ;  /* 0x0000003900397308 */ /* 0x000ea20000000800 */
[----:B------:R-:W-:Y:S01]  /*a2e0*/  @!P6 FMUL R60, R60, 0.5 ;  /* 0x3f0000003c3ce820 */ /* 0x000fe20000400000 */
[----:B------:R-:W-:Y:S01]  /*a2f0*/  FMNMX R76, R62, R15, !PT ;  /* 0x0000000f3e4c7209 */ /* 0x000fe20007800000 */
[----:B-1----:R-:W-:Y:S01]  /*a300*/  @!P5 FMUL R56, R56, R56 ;  /* 0x000000383838d220 */ /* 0x002fe20000400000 */
[----:B------:R-:W-:-:S02]  /*a310*/  FSETP.GEU.AND P5, PT, R64, -126, PT ;  /* 0xc2fc00004000780b */ /* 0x000fc40003fae000 */
[----:B------:R-:W-:Y:S02]  /*a320*/  FMNMX R15, R63, R76, !PT ;  /* 0x0000004c3f0f7209 */ /* 0x000fe40007800000 */
[----:B------:R-:W1:Y:S01]  /*a330*/  MUFU.EX2 R60, R60 ;  /* 0x0000003c003c7308 */ /* 0x000e620000000800 */
[----:B------:R-:W-:Y:S01]  /*a340*/  @!P2 FMUL R61, R61, 0.5 ;  /* 0x3f0000003d3da820 */ /* 0x000fe20000400000 */
[----:B------:R-:W-:-:S04]  /*a350*/  FMNMX R76, R66, R15, !PT ;  /* 0x0000000f424c7209 */ /* 0x000fc80007800000 */
[----:B------:R-:W-:Y:S02]  /*a360*/  FMNMX R15, R67, R76, !PT ;  /* 0x0000004c430f7209 */ /* 0x000fe40007800000 */
[----:B------:R-:W3:Y:S01]  /*a370*/  MUFU.EX2 R61, R61 ;  /* 0x0000003d003d7308 */ /* 0x000ee20000000800 */
[----:B------:R-:W-:Y:S01]  /*a380*/  @!P5 FMUL R64, R64, 0.5 ;  /* 0x3f0000004040d820 */ /* 0x000fe20000400000 */
[----:B--2---:R-:W-:Y:S01]  /*a390*/  @!P4 FMUL R57, R57, R57 ;  /* 0x000000393939c220 */ /* 0x004fe20000400000 */
[----:B------:R-:W-:Y:S02]  /*a3a0*/  FSETP.GEU.AND P4, PT, R65, -126, PT ;  /* 0xc2fc00004100780b */ /* 0x000fe40003f8e000 */
[----:B------:R-:W-:-:S03]  /*a3b0*/  FMNMX R76, R70, R15, !PT ;  /* 0x0000000f464c7209 */ /* 0x000fc60007800000 */
[----:B------:R-:W2:Y:S01]  /*a3c0*/  MUFU.EX2 R64, R64 ;  /* 0x0000004000407308 */ /* 0x000ea20000000800 */
[----:B-1----:R-:W-:Y:S01]  /*a3d0*/  @!P6 FMUL R60, R60, R60 ;  /* 0x0000003c3c3ce220 */ /* 0x002fe20000400000 */
[----:B------:R-:W-:Y:S02]  /*a3e0*/  FSETP.GEU.AND P6, PT, R68, -126, PT ;  /* 0xc2fc00004400780b */ /* 0x000fe40003fce000 */
[----:B------:R-:W-:-:S04]  /*a3f0*/  FMNMX R15, R71, R76, !PT ;  /* 0x0000004c470f7209 */ /* 0x000fc80007800000 */
[----:B------:R-:W-:Y:S01]  /*a400*/  @!P4 FMUL R65, R65, 0.5 ;  /* 0x3f0000004141c820 */ /* 0x000fe20000400000 */
[----:B---3--:R-:W-:Y:S01]  /*a410*/  @!P2 FMUL R61, R61, R61 ;  /* 0x0000003d3d3da220 */ /* 0x008fe20000400000 */
[----:B------:R-:W-:Y:S02]  /*a420*/  FSETP.GEU.AND P2, PT, R69, -126, PT ;  /* 0xc2fc00004500780b */ /* 0x000fe40003f4e000 */
[----:B------:R-:W-:Y:S02]  /*a430*/  FMNMX R76, R74, R15, !PT ;  /* 0x0000000f4a4c7209 */ /* 0x000fe40007800000 */
[----:B------:R-:W1:Y:S01]  /*a440*/  MUFU.EX2 R65, R65 ;  /* 0x0000004100417308 */ /* 0x000e620000000800 */
[----:B------:R-:W-:Y:S01]  /*a450*/  @!P6 FMUL R68, R68, 0.5 ;  /* 0x3f0000004444e820 */ /* 0x000fe20000400000 */
[----:B------:R-:W-:Y:S01]  /*a460*/  FMNMX R15, R75, R76, !PT ;  /* 0x0000004c4b0f7209 */ /* 0x000fe20007800000 */
[----:B--2---:R-:W-:Y:S01]  /*a470*/  @!P5 FMUL R64, R64, R64 ;  /* 0x000000404040d220 */ /* 0x004fe20000400000 */
[----:B------:R-:W-:Y:S01]  /*a480*/  FSETP.GEU.AND P5, PT, R72, -126, PT ;  /* 0xc2fc00004800780b */ /* 0x000fe20003fae000 */
[----:B------:R-:W-:-:S01]  /*a490*/  FFMA R76, R96, UR7, -R11 ;  /* 0x00000007604c7c23 */ /* 0x000fc2000800080b */
[----:B------:R-:W-:-:S02]  /*a4a0*/  FMNMX R80, R78, R15, !PT ;  /* 0x0000000f4e507209 */ /* 0x000fc40007800000 */
[----:B------:R-:W2:Y:S01]  /*a4b0*/  MUFU.EX2 R68, R68 ;  /* 0x0000004400447308 */ /* 0x000ea20000000800 */
[----:B------:R-:W-:Y:S01]  /*a4c0*/  @!P2 FMUL R69, R69, 0.5 ;  /* 0x3f0000004545a820 */ /* 0x000fe20000400000 */
[----:B------:R-:W-:-:S04]  /*a4d0*/  FMNMX R15, R79, R80, !PT ;  /* 0x000000504f0f7209 */ /* 0x000fc80007800000 */
[----:B------:R-:W-:Y:S02]  /*a4e0*/  FMNMX R80, R82, R15, !PT ;  /* 0x0000000f52507209 */ /* 0x000fe40007800000 */
[----:B------:R-:W3:Y:S01]  /*a4f0*/  MUFU.EX2 R69, R69 ;  /* 0x0000004500457308 */ /* 0x000ee20000000800 */
[----:B------:R-:W-:Y:S01]  /*a500*/  @!P5 FMUL R72, R72, 0.5 ;  /* 0x3f0000004848d820 */ /* 0x000fe20000400000 */
[----:B-1----:R-:W-:Y:S01]  /*a510*/  @!P4 FMUL R65, R65, R65 ;  /* 0x000000414141c220 */ /* 0x002fe20000400000 */
[----:B------:R-:W-:Y:S02]  /*a520*/  FSETP.GEU.AND P4, PT, R73, -126, PT ;  /* 0xc2fc00004900780b */ /* 0x000fe40003f8e000 */
[----:B------:R-:W-:Y:S01]  /*a530*/  FMNMX R15, R83, R80, !PT ;  /* 0x00000050530f7209 */ /* 0x000fe20007800000 */
[----:B------:R-:W-:-:S02]  /*a540*/  FFMA R80, R100, UR7, -R11 ;  /* 0x0000000764507c23 */ /* 0x000fc4000800080b */
[----:B------:R-:W1:Y:S01]  /*a550*/  MUFU.EX2 R72, R72 ;  /* 0x0000004800487308 */ /* 0x000e620000000800 */
[----:B--2---:R-:W-:Y:S01]  /*a560*/  @!P6 FMUL R68, R68, R68 ;  /* 0x000000444444e220 */ /* 0x004fe20000400000 */
[----:B------:R-:W-:-:S02]  /*a570*/  FSETP.GEU.AND P6, PT, R77, -126, PT ;  /* 0xc2fc00004d00780b */ /* 0x000fc40003fce000 */
[----:B------:R-:W-:-:S04]  /*a580*/  FMNMX R84, R86, R15, !PT ;  /* 0x0000000f56547209 */ /* 0x000fc80007800000 */
[----:B------:R-:W-:Y:S01]  /*a590*/  @!P4 FMUL R73, R73, 0.5 ;  /* 0x3f0000004949c820 */ /* 0x000fe20000400000 */
[----:B---3--:R-:W-:Y:S01]  /*a5a0*/  @!P2 FMUL R69, R69, R69 ;  /* 0x000000454545a220 */ /* 0x008fe20000400000 */
[----:B------:R-:W-:Y:S02]  /*a5b0*/  FSETP.GEU.AND P2, PT, R81, -126, PT ;  /* 0xc2fc00005100780b */ /* 0x000fe40003f4e000 */
[----:B------:R-:W-:Y:S02]  /*a5c0*/  FMNMX R15, R87, R84, !PT ;  /* 0x00000054570f7209 */ /* 0x000fe40007800000 */
[----:B------:R-:W2:Y:S01]  /*a5d0*/  MUFU.EX2 R73, R73 ;  /* 0x0000004900497308 */ /* 0x000ea20000000800 */
[----:B------:R-:W-:Y:S01]  /*a5e0*/  @!P6 FMUL R77, R77, 0.5 ;  /* 0x3f0000004d4de820 */ /* 0x000fe20000400000 */
[----:B------:R-:W-:Y:S01]  /*a5f0*/  FMNMX R84, R90, R15, !PT ;  /* 0x0000000f5a547209 */ /* 0x000fe20007800000 */
[----:B-1----:R-:W-:Y:S01]  /*a600*/  @!P5 FMUL R72, R72, R72 ;  /* 0x000000484848d220 */ /* 0x002fe20000400000 */
[----:B------:R-:W-:-:S02]  /*a610*/  FSETP.GEU.AND P5, PT, R85, -126, PT ;  /* 0xc2fc00005500780b */ /* 0x000fc40003fae000 */
[----:B------:R-:W-:Y:S01]  /*a620*/  FMNMX R15, R91, R84, !PT ;  /* 0x000000545b0f7209 */ /* 0x000fe20007800000 */
[----:B------:R-:W-:Y:S01]  /*a630*/  FFMA R84, R104, UR7, -R11 ;  /* 0x0000000768547c23 */ /* 0x000fe2000800080b */
        /* <DEDUP_REMOVED lines=12> */
[----:B------:R-:W-:Y:S01]  /*a700*/  FMNMX R15, R99, R88, !PT ;  /* 0x00000058630f7209 */ /* 0x000fe20007800000 */
[----:B------:R-:W-:-:S03]  /*a710*/  FFMA R88, R108, UR7, -R11 ;  /* 0x000000076c587c23 */ /* 0x000fc6000800080b */
        /* <DEDUP_REMOVED lines=8> */
[----:B------:R-:W-:-:S02]  /*a7a0*/  FSETP.GEU.AND P5, PT, R93, -126, PT ;  /* 0xc2fc00005d00780b */ /* 0x000fc40003fae000 */
[----:B------:R-:W-:Y:S02]  /*a7b0*/  FMNMX R92, R106, R15, !PT ;  /* 0x0000000f6a5c7209 */ /* 0x000fe40007800000 */
[----:B------:R-:W2:Y:S01]  /*a7c0*/  MUFU.EX2 R89, R89 ;  /* 0x0000005900597308 */ /* 0x000ea20000000800 */
[----:B------:R-:W-:Y:S01]  /*a7d0*/  @!P2 FMUL R80, R80, 0.5 ;  /* 0x3f0000005050a820 */ /* 0x000fe20000400000 */
[----:B------:R-:W-:Y:S01]  /*a7e0*/  FMNMX R15, R107, R92, !PT ;  /* 0x0000005c6b0f7209 */ /* 0x000fe20007800000 */
[----:B------:R-:W-:-:S03]  /*a7f0*/  FFMA R92, R112, UR7, -R11 ;  /* 0x00000007705c7c23 */ /* 0x000fc6000800080b */
[----:B------:R-:W-:Y:S02]  /*a800*/  FMNMX R96, R110, R15, !PT ;  /* 0x0000000f6e607209 */ /* 0x000fe40007800000 */
[----:B------:R-:W3:Y:S01]  /*a810*/  MUFU.EX2 R80, R80 ;  /* 0x0000005000507308 */ /* 0x000ee20000000800 */
[----:B------:R-:W-:Y:S01]  /*a820*/  @!P5 FMUL R93, R93, 0.5 ;  /* 0x3f0000005d5dd820 */ /* 0x000fe20000400000 */
[----:B-1----:R-:W-:Y:S01]  /*a830*/  @!P4 FMUL R76, R76, R76 ;  /* 0x0000004c4c4cc220 */ /* 0x002fe20000400000 */
[----:B------:R-:W-:Y:S02]  /*a840*/  FSETP.GEU.AND P4, PT, R84, -126, PT ;  /* 0xc2fc00005400780b */ /* 0x000fe40003f8e000 */
[----:B------:R-:W-:-:S03]  /*a850*/  FMNMX R15, R111, R96, !PT ;  /* 0x000000606f0f7209 */ /* 0x000fc60007800000 */
[----:B------:R-:W1:Y:S01]  /*a860*/  MUFU.EX2 R93, R93 ;  /* 0x0000005d005d7308 */ /* 0x000e620000000800 */
[----:B--2---:R-:W-:Y:S01]  /*a870*/  @!P6 FMUL R89, R89, R89 ;  /* 0x000000595959e220 */ /* 0x004fe20000400000 */
[----:B------:R-:W-:Y:S02]  /*a880*/  FSETP.GEU.AND P6, PT, R97, -126, PT ;  /* 0xc2fc00006100780b */ /* 0x000fe40003fce000 */
[----:B------:R-:W-:-:S04]  /*a890*/  FMNMX R96, R114, R15, !PT ;  /* 0x0000000f72607209 */ /* 0x000fc80007800000 */
[----:B------:R-:W-:Y:S01]  /*a8a0*/  @!P4 FMUL R84, R84, 0.5 ;  /* 0x3f0000005454c820 */ /* 0x000fe20000400000 */
[----:B---3--:R-:W-:Y:S01]  /*a8b0*/  @!P2 FMUL R80, R80, R80 ;  /* 0x000000505050a220 */ /* 0x008fe20000400000 */
[----:B------:R-:W-:Y:S02]  /*a8c0*/  FSETP.GEU.AND P2, PT, R88, -126, PT ;  /* 0xc2fc00005800780b */ /* 0x000fe40003f4e000 */
[----:B------:R-:W-:Y:S01]  /*a8d0*/  FMNMX R15, R115, R96, !PT ;  /* 0x00000060730f7209 */ /* 0x000fe20007800000 */
[----:B------:R-:W-:Y:S01]  /*a8e0*/  FFMA R96, R116, UR7, -R11 ;  /* 0x0000000774607c23 */ /* 0x000fe2000800080b */
        /* <DEDUP_REMOVED lines=9> */
[----:B------:R-:W-:Y:S01]  /*a980*/  FMNMX R15, R123, R100, !PT ;  /* 0x000000647b0f7209 */ /* 0x000fe20007800000 */
[----:B------:R-:W-:-:S01]  /*a990*/  FFMA R100, R120, UR7, -R11 ;  /* 0x0000000778647c23 */ /* 0x000fc2000800080b */
[----:B------:R-:W3:Y:S01]  /*a9a0*/  MUFU.EX2 R88, R88 ;  /* 0x0000005800587308 */ /* 0x000ee20000000800 */
[----:B------:R-:W-:Y:S01]  /*a9b0*/  @!P5 FMUL R101, R101, 0.5 ;  /* 0x3f0000006565d820 */ /* 0x000fe20000400000 */
[----:B--2---:R-:W-:Y:S01]  /*a9c0*/  @!P4 FMUL R84, R84, R84 ;  /* 0x000000545454c220 */ /* 0x004fe20000400000 */
[----:B------:R-:W-:Y:S01]  /*a9d0*/  FSETP.GEU.AND P4, PT, R92, -126, PT ;  /* 0xc2fc00005c00780b */ /* 0x000fe20003f8e000 */
[----:B------:R-:W-:Y:S01]  /*a9e0*/  FFMA R120, R140, UR7, -R11 ;  /* 0x000000078c787c23 */ /* 0x000fe2000800080b */
        /* <DEDUP_REMOVED lines=50> */
[----:B------:R-:W2:Y:S04]  /*ad10*/  SHFL.BFLY PT, R124, R15, 0x1, 0x1f ;  /* 0x0c201f000f7c7f89 */ /* 0x000ea800000e0000 */
[----:B------:R-:W4:Y:S01]  /*ad20*/  MUFU.EX2 R117, R117 ;  /* 0x0000007500757308 */ /* 0x000f220000000800 */
[----:B-1----:R-:W-:Y:S01]  /*ad30*/  @!P6 FMUL R113, R113, R113 ;  /* 0x000000717171e220 */ /* 0x002fe20000400000 */
[----:B------:R-:W-:-:S06]  /*ad40*/  FSETP.GEU.AND P6, PT, R129, -126, PT ;  /* 0xc2fc00008100780b */ /* 0x000fcc0003fce000 */
[----:B------:R-:W-:Y:S01]  /*ad50*/  @!P4 FMUL R108, R108, 0.5 ;  /* 0x3f0000006c6cc820 */ /* 0x000fe20000400000 */
[----:B---3--:R-:W-:Y:S01]  /*ad60*/  @!P2 FMUL R104, R104, R104 ;  /* 0x000000686868a220 */ /* 0x008fe20000400000 */
[----:B------:R-:W-:-:S04]  /*ad70*/  FSETP.GEU.AND P2, PT, R112, -126, PT ;  /* 0xc2fc00007000780b */ /* 0x000fc80003f4e000 */
[----:B------:R-:W1:Y:S01]  /*ad80*/  MUFU.EX2 R108, R108 ;  /* 0x0000006c006c7308 */ /* 0x000e620000000800 */
[----:B------:R-:W-:Y:S01]  /*ad90*/  @!P6 FMUL R129, R129, 0.5 ;  /* 0x3f0000008181e820 */ /* 0x000fe20000400000 */
[----:B----4-:R-:W-:Y:S01]  /*ada0*/  @!P5 FMUL R117, R117, R117 ;  /* 0x000000757575d220 */ /* 0x010fe20000400000 */
[----:B------:R-:W-:Y:S02]  /*adb0*/  FSETP.GEU.AND P5, PT, R125, -126, PT ;  /* 0xc2fc00007d00780b */ /* 0x000fe40003fae000 */
[----:B--2---:R-:W-:-:S03]  /*adc0*/  FMNMX R15, R15, R124, !PT ;  /* 0x0000007c0f0f7209 */ /* 0x004fc60007800000 */
[----:B------:R-:W2:Y:S01]  /*add0*/  MUFU.EX2 R121, R129 ;  /* 0x0000008100797308 */ /* 0x000ea20000000800 */
[----:B------:R-:W-:Y:S01]  /*ade0*/  @!P2 FMUL R112, R112, 0.5 ;  /* 0x3f0000007070a820 */ /* 0x000fe20000400000 */
[----:B------:R-:W3:Y:S06]  /*adf0*/  SHFL.BFLY PT, R124, R15, 0x2, 0x1f ;  /* 0x0c401f000f7c7f89 */ /* 0x000eec00000e0000 */
[----:B------:R-:W4:Y:S01]  /*ae00*/  MUFU.EX2 R112, R112 ;  /* 0x0000007000707308 */ /* 0x000f220000000800 */
[----:B------:R-:W-:Y:S01]  /*ae10*/  @!P5 FMUL R125, R125, 0.5 ;  /* 0x3f0000007d7dd820 */ /* 0x000fe20000400000 */
[----:B-1----:R-:W-:Y:S01]  /*ae20*/  @!P4 FMUL R108, R108, R108 ;  /* 0x0000006c6c6cc220 */ /* 0x002fe20000400000 */
[----:B------:R-:W-:-:S05]  /*ae30*/  FSETP.GEU.AND P4, PT, R116, -126, PT ;  /* 0xc2fc00007400780b */ /* 0x000fca0003f8e000 */
[----:B------:R-:W1:Y:S01]  /*ae40*/  MUFU.EX2 R125, R125 ;  /* 0x0000007d007d7308 */ /* 0x000e620000000800 */
[----:B--2---:R-:W-:Y:S01]  /*ae50*/  @!P6 FMUL R121, R121, R121 ;  /* 0x000000797979e220 */ /* 0x004fe20000400000 */
[----:B------:R-:W-:-:S06]  /*ae60*/  FSETP.GEU.AND P6, PT, R137, -126, PT ;  /* 0xc2fc00008900780b */ /* 0x000fcc0003fce000 */
[----:B------:R-:W-:Y:S01]  /*ae70*/  @!P4 FMUL R116, R116, 0.5 ;  /* 0x3f0000007474c820 */ /* 0x000fe20000400000 */
[----:B----4-:R-:W-:Y:S01]  /*ae80*/  @!P2 FMUL R112, R112, R112 ;  /* 0x000000707070a220 */ /* 0x010fe20000400000 */
[----:B------:R-:W-:Y:S02]  /*ae90*/  FSETP.GEU.AND P2, PT, R120, -126, PT ;  /* 0xc2fc00007800780b */ /* 0x000fe40003f4e000 */
[----:B---3--:R-:W-:Y:S02]  /*aea0*/  FMNMX R15, R15, R124, !PT ;  /* 0x0000007c0f0f7209 */ /* 0x008fe40007800000 */
[----:B------:R-:W2:Y:S01]  /*aeb0*/  MUFU.EX2 R116, R116 ;  /* 0x0000007400747308 */ /* 0x000ea20000000800 */
[----:B------:R-:W-:Y:S01]  /*aec0*/  @!P6 FMUL R137, R137, 0.5 ;  /* 0x3f0000008989e820 */ /* 0x000fe20000400000 */
[----:B-1----:R-:W-:Y:S01]  /*aed0*/  @!P5 FMUL R125, R125, R125 ;  /* 0x0000007d7d7dd220 */ /* 0x002fe20000400000 */
[----:B------:R-:W-:-:S03]  /*aee0*/  FSETP.GEU.AND P5, PT, R133, -126, PT ;  /* 0xc2fc00008500780b */ /* 0x000fc60003fae000 */
[----:B------:R-:W-:Y:S02]  /*aef0*/  FADD R233, R56, R125 ;  /* 0x0000007d38e97221 */ /* 0x000fe40000000000 */
[----:B------:R-:W1:Y:S01]  /*af00*/  MUFU.EX2 R129, R137 ;  /* 0x0000008900817308 */ /* 0x000e620000000800 */
[----:B------:R-:W-:Y:S01]  /*af10*/  @!P2 FMUL R120, R120, 0.5 ;  /* 0x3f0000007878a820 */ /* 0x000fe20000400000 */
[----:B------:R-:W-:Y:S02]  /*af20*/  F2FP.SATFINITE.E4M3.F32.PACK_AB_MERGE_C R125, RZ, R125, RZ ;  /* 0x0000007dff7d723e */ /* 0x000fe400048070ff */
[----:B------:R-:W-:-:S04]  /*af30*/  F2FP.SATFINITE.E4M3.F32.PACK_AB_MERGE_C R56, RZ, R56, RZ ;  /* 0x00000038ff38723e */ /* 0x000fc800048070ff */
[----:B------:R-:W3:Y:S01]  /*af40*/  MUFU.EX2 R120, R120 ;  /* 0x0000007800787308 */ /* 0x000ee20000000800 */
[----:B------:R-:W-:Y:S01]  /*af50*/  @!P5 FMUL R133, R133, 0.5 ;  /* 0x3f0000008585d820 */ /* 0x000fe20000400000 */
[----:B--2---:R-:W-:Y:S01]  /*af60*/  @!P4 FMUL R116, R116, R116 ;  /* 0x000000747474c220 */ /* 0x004fe20000400000 */
[----:B------:R-:W-:Y:S02]  /*af70*/  FSETP.GEU.AND P4, PT, R144, -126, PT ;  /* 0xc2fc00009000780b */ /* 0x000fe40003f8e000 */
[----:B------:R-:W-:-:S03]  /*af80*/  LOP3.LUT R56, R56, 0xffff, RZ, 0xc0, !PT ;  /* 0x0000ffff38387812 */ /* 0x000fc600078ec0ff */
[----:B------:R-:W2:Y:S01]  /*af90*/  MUFU.EX2 R133, R133 ;  /* 0x0000008500857308 */ /* 0x000ea20000000800 */
[----:B-1----:R-:W-:Y:S01]  /*afa0*/  @!P6 FMUL R129, R129, R129 ;  /* 0x000000818181e220 */ /* 0x002fe20000400000 */
[----:B------:R-:W-:-:S06]  /*afb0*/  FSETP.GEU.AND P6, PT, R145, -126, PT ;  /* 0xc2fc00009100780b */ /* 0x000fcc0003fce000 */
[----:B------:R-:W-:Y:S01]  /*afc0*/  @!P4 FMUL R144, R144, 0.5 ;  /* 0x3f0000009090c820 */ /* 0x000fe20000400000 */
[----:B---3--:R-:W-:Y:S01]  /*afd0*/  @!P2 FMUL R120, R120, R120 ;  /* 0x000000787878a220 */ /* 0x008fe20000400000 */
[C---:B------:R-:W-:Y:S02]  /*afe0*/  FSETP.NEU.AND P2, PT, R15.reuse, -INF , PT ;  /* 0xff8000000f00780b */ /* 0x040fe40003f4d000 */
[----:B------:R1:W3:Y:S02]  /*aff0*/  MUFU.EX2 R124, R144 ;  /* 0x00000090007c7308 */ /* 0x0002e40000000800 */
[----:B------:R-:W-:Y:S01]  /*b000*/  FSEL R128, R15, RZ, P2 ;  /* 0x000000ff0f807208 */ /* 0x000fe20001000000 */
[----:B------:R-:W-:Y:S01]  /*b010*/  @!P6 FMUL R145, R145, 0.5 ;  /* 0x3f0000009191e820 */ /* 0x000fe20000400000 */
[----:B------:R-:W-:Y:S01]  /*b020*/  FSETP.GEU.AND P2, PT, R149, -126, PT ;  /* 0xc2fc00009500780b */ /* 0x000fe20003f4e000 */
[----:B--2---:R-:W-:Y:S01]  /*b030*/  @!P5 FMUL R133, R133, R133 ;  /* 0x000000858585d220 */ /* 0x004fe20000400000 */
[----:B------:R-:W-:Y:S01]  /*b040*/  FSETP.GEU.AND P5, PT, R148, -126, PT ;  /* 0xc2fc00009400780b */ /* 0x000fe20003fae000 */
[C---:B------:R-:W-:Y:S01]  /*b050*/  FMUL R11, R128.reuse, UR7 ;  /* 0x00000007800b7c20 */ /* 0x040fe20008400000 */
[----:B------:R2:W4:Y:S01]  /*b060*/  MUFU.EX2 R137, R145 ;  /* 0x0000009100897308 */ /* 0x0005220000000800 */
[----:B------:R-:W-:-:S02]  /*b070*/  FADD R17, -R128, R17 ;  /* 0x0000001180117221 */ /* 0x000fc40000000100 */
[--C-:B------:R-:W-:Y:S01]  /*b080*/  FFMA R132, R26, UR7, -R11.reuse ;  /* 0x000000071a847c23 */ /* 0x100fe2000800080b */
[----:B------:R-:W-:-:S01]  /*b090*/  FFMA R136, R27, UR7, -R11 ;  /* 0x000000071b887c23 */ /* 0x000fc2000800080b */
[--C-:B------:R-:W-:Y:S01]  /*b0a0*/  FFMA R140, R30, UR7, -R11.reuse ;  /* 0x000000071e8c7c23 */ /* 0x100fe2000800080b */
[----:B------:R-:W-:-:S01]  /*b0b0*/  FFMA R141, R31, UR7, -R11 ;  /* 0x000000071f8d7c23 */ /* 0x000fc2000800080b */
[--C-:B-1----:R-:W-:Y:S01]  /*b0c0*/  FFMA R144, R34, UR7, -R11.reuse ;  /* 0x0000000722907c23 */ /* 0x102fe2000800080b */
[----:B------:R-:W-:-:S01]  /*b0d0*/  FFMA R39, R39, UR7, -R11 ;  /* 0x0000000727277c23 */ /* 0x000fc2000800080b */
[----:B---3--:R-:W-:Y:S01]  /*b0e0*/  @!P4 FMUL R124, R124, R124 ;  /* 0x0000007c7c7cc220 */ /* 0x008fe20000400000 */
[----:B------:R-:W-:Y:S01]  /*b0f0*/  FSETP.GEU.AND P4, PT, R132, -126, PT ;  /* 0xc2fc00008400780b */ /* 0x000fe20003f8e000 */
[----:B------:R-:W-:Y:S01]  /*b100*/  @!P5 FMUL R148, R148, 0.5 ;  /* 0x3f0000009494d820 */ /* 0x000fe20000400000 */
[----:B------:R-:W-:Y:S01]  /*b110*/  @!P2 FMUL R149, R149, 0.5 ;  /* 0x3f0000009595a820 */ /* 0x000fe20000400000 */
[--C-:B--2---:R-:W-:Y:S01]  /*b120*/  FFMA R145, R35, UR7, -R11.reuse ;  /* 0x0000000723917c23 */ /* 0x104fe2000800080b */
[----:B------:R-:W-:-:S01]  /*b130*/  FFMA R42, R42, UR7, -R11 ;  /* 0x000000072a2a7c23 */ /* 0x000fc2000800080b */
[----:B------:R-:W1:Y:S01]  /*b140*/  MUFU.EX2 R26, R148 ;  /* 0x00000094001a7308 */ /* 0x000e620000000800 */
[----:B------:R-:W-:-:S01]  /*b150*/  FFMA R43, R43, UR7, -R11 ;  /* 0x000000072b2b7c23 */ /* 0x000fc2000800080b */
[----:B----4-:R-:W-:Y:S01]  /*b160*/  @!P6 FMUL R137, R137, R137 ;  /* 0x000000898989e220 */ /* 0x010fe20000400000 */
[----:B------:R-:W-:Y:S01]  /*b170*/  FSETP.GEU.AND P6, PT, R136, -126, PT ;  /* 0xc2fc00008800780b */ /* 0x000fe20003fce000 */
[--C-:B------:R-:W-:Y:S01]  /*b180*/  FFMA R128, R63, UR7, -R11.reuse ;  /* 0x000000073f807c23 */ /* 0x100fe2000800080b */
[----:B------:R-:W-:-:S01]  /*b190*/  FFMA R46, R46, UR7, -R11 ;  /* 0x000000072e2e7c23 */ /* 0x000fc2000800080b */
[--C-:B------:R-:W-:Y:S01]  /*b1a0*/  FFMA R47, R47, UR7, -R11.reuse ;  /* 0x000000072f2f7c23 */ /* 0x100fe2000800080b */
[----:B------:R-:W-:-:S01]  /*b1b0*/  FFMA R50, R50, UR7, -R11 ;  /* 0x0000000732327c23 */ /* 0x000fc2000800080b */
[----:B------:R-:W2:Y:S01]  /*b1c0*/  MUFU.EX2 R19, R149 ;  /* 0x0000009500137308 */ /* 0x000ea20000000800 */
[----:B------:R-:W-:Y:S01]  /*b1d0*/  @!P4 FMUL R132, R132, 0.5 ;  /* 0x3f0000008484c820 */ /* 0x000fe20000400000 */
[--C-:B------:R-:W-:Y:S01]  /*b1e0*/  FFMA R51, R51, UR7, -R11.reuse ;  /* 0x0000000733337c23 */ /* 0x100fe2000800080b */
[----:B------:R-:W-:-:S01]  /*b1f0*/  FFMA R54, R54, UR7, -R11 ;  /* 0x0000000736367c23 */ /* 0x000fc2000800080b */
[--C-:B------:R-:W-:Y:S01]  /*b200*/  FFMA R55, R55, UR7, -R11.reuse ;  /* 0x0000000737377c23 */ /* 0x100fe2000800080b */
[----:B------:R-:W-:-:S01]  /*b210*/  FFMA R58, R58, UR7, -R11 ;  /* 0x000000073a3a7c23 */ /* 0x000fc2000800080b */
[--C-:B------:R-:W-:Y:S01]  /*b220*/  FFMA R59, R59, UR7, -R11.reuse ;  /* 0x000000073b3b7c23 */ /* 0x100fe2000800080b */
[----:B------:R-:W-:-:S01]  /*b230*/  FFMA R62, R62, UR7, -R11 ;  /* 0x000000073e3e7c23 */ /* 0x000fc2000800080b */
[----:B------:R3:W4:Y:S01]  /*b240*/  MUFU.EX2 R27, R132 ;  /* 0x00000084001b7308 */ /* 0x0007220000000800 */
[----:B------:R-:W-:Y:S01]  /*b250*/  @!P6 FMUL R136, R136, 0.5 ;  /* 0x3f0000008888e820 */ /* 0x000fe20000400000 */
[----:B-1----:R-:W-:Y:S01]  /*b260*/  @!P5 FMUL R26, R26, R26 ;  /* 0x0000001a1a1ad220 */ /* 0x002fe20000400000 */
[----:B------:R-:W-:Y:S01]  /*b270*/  FSETP.GEU.AND P5, PT, R140, -126, PT ;  /* 0xc2fc00008c00780b */ /* 0x000fe20003fae000 */
[--C-:B------:R-:W-:Y:S01]  /*b280*/  FFMA R66, R66, UR7, -R11.reuse ;  /* 0x0000000742427c23 */ /* 0x100fe2000800080b */
[----:B------:R-:W-:-:S01]  /*b290*/  FFMA R67, R67, UR7, -R11 ;  /* 0x0000000743437c23 */ /* 0x000fc2000800080b */
[--C-:B------:R-:W-:Y:S01]  /*b2a0*/  FFMA R70, R70, UR7, -R11.reuse ;  /* 0x0000000746467c23 */ /* 0x100fe2000800080b */
[----:B------:R-:W-:-:S01]  /*b2b0*/  FFMA R71, R71, UR7, -R11 ;  /* 0x0000000747477c23 */ /* 0x000fc2000800080b */
[----:B------:R-:W1:Y:S01]  /*b2c0*/  MUFU.EX2 R30, R136 ;  /* 0x00000088001e7308 */ /* 0x000e620000000800 */
[----:B--2---:R-:W-:Y:S01]  /*b2d0*/  @!P2 FMUL R19, R19, R19 ;  /* 0x000000131313a220 */ /* 0x004fe20000400000 */
[----:B------:R-:W-:Y:S01]  /*b2e0*/  FSETP.GEU.AND P2, PT, R141, -126, PT ;  /* 0xc2fc00008d00780b */ /* 0x000fe20003f4e000 */
[----:B---3--:R-:W-:-:S01]  /*b2f0*/  FFMA R132, R38, UR7, -R11 ;  /* 0x0000000726847c23 */ /* 0x008fc2000800080b */
[--C-:B------:R-:W-:Y:S01]  /*b300*/  FFMA R74, R74, UR7, -R11.reuse ;  /* 0x000000074a4a7c23 */ /* 0x100fe2000800080b */
[----:B------:R-:W-:-:S01]  /*b310*/  FFMA R75, R75, UR7, -R11 ;  /* 0x000000074b4b7c23 */ /* 0x000fc2000800080b */
[--C-:B------:R-:W-:Y:S01]  /*b320*/  FFMA R78, R78, UR7, -R11.reuse ;  /* 0x000000074e4e7c23 */ /* 0x100fe2000800080b */
[----:B------:R-:W-:-:S01]  /*b330*/  FFMA R79, R79, UR7, -R11 ;  /* 0x000000074f4f7c23 */ /* 0x000fc2000800080b */
[----:B------:R-:W-:Y:S01]  /*b340*/  @!P5 FMUL R140, R140, 0.5 ;  /* 0x3f0000008c8cd820 */ /* 0x000fe20000400000 */
[----:B----4-:R-:W-:Y:S01]  /*b350*/  @!P4 FMUL R27, R27, R27 ;  /* 0x0000001b1b1bc220 */ /* 0x010fe20000400000 */
[----:B------:R-:W-:Y:S01]  /*b360*/  FSETP.GEU.AND P4, PT, R144, -126, PT ;  /* 0xc2fc00009000780b */ /* 0x000fe20003f8e000 */
[----:B------:R-:W-:-:S01]  /*b370*/  FFMA R82, R82, UR7, -R11 ;  /* 0x0000000752527c23 */ /* 0x000fc2000800080b */
[----:B------:R-:W2:Y:S01]  /*b380*/  MUFU.EX2 R31, R140 ;  /* 0x0000008c001f7308 */ /* 0x000ea20000000800 */
[----:B------:R-:W-:-:S01]  /*b390*/  FFMA R83, R83, UR7, -R11 ;  /* 0x0000000753537c23 */ /* 0x000fc2000800080b */
[--C-:B------:R-:W-:Y:S01]  /*b3a0*/  FFMA R86, R86, UR7, -R11.reuse ;  /* 0x0000000756567c23 */ /* 0x100fe2000800080b */
[----:B------:R-:W-:Y:S01]  /*b3b0*/  @!P2 FMUL R141, R141, 0.5 ;  /* 0x3f0000008d8da820 */ /* 0x000fe20000400000 */
[--C-:B------:R-:W-:Y:S01]  /*b3c0*/  FFMA R90, R90, UR7, -R11.reuse ;  /* 0x000000075a5a7c23 */ /* 0x100fe2000800080b */
[----:B-1----:R-:W-:Y:S01]  /*b3d0*/  @!P6 FMUL R30, R30, R30 ;  /* 0x0000001e1e1ee220 */ /* 0x002fe20000400000 */
[----:B------:R-:W-:Y:S01]  /*b3e0*/  FSETP.GEU.AND P6, PT, R145, -126, PT ;  /* 0xc2fc00009100780b */ /* 0x000fe20003fce000 */
[----:B------:R-:W-:-:S01]  /*b3f0*/  FFMA R91, R91, UR7, -R11 ;  /* 0x000000075b5b7c23 */ /* 0x000fc2000800080b */
[----:B------:R1:W3:Y:S01]  /*b400*/  MUFU.EX2 R34, R141 ;  /* 0x0000008d00227308 */ /* 0x0002e20000000800 */
[----:B------:R-:W-:-:S01]  /*b410*/  FFMA R94, R94, UR7, -R11 ;  /* 0x000000075e5e7c23 */ /* 0x000fc2000800080b */
[----:B------:R-:W-:Y:S01]  /*b420*/  FADD R149, R52, R121 ;  /* 0x0000007934957221 */ /* 0x000fe20000000000 */
[----:B------:R-:W-:Y:S01]  /*b430*/  @!P4 FMUL R144, R144, 0.5 ;  /* 0x3f0000009090c820 */ /* 0x000fe20000400000 */
[--C-:B------:R-:W-:Y:S01]  /*b440*/  FFMA R95, R95, UR7, -R11.reuse ;  /* 0x000000075f5f7c23 */ /* 0x100fe2000800080b */
[----:B------:R-:W-:-:S01]  /*b450*/  FFMA R98, R98, UR7, -R11 ;  /* 0x0000000762627c23 */ /* 0x000fc2000800080b */
[--C-:B------:R-:W-:Y:S01]  /*b460*/  FFMA R99, R99, UR7, -R11.reuse ;  /* 0x0000000763637c23 */ /* 0x100fe2000800080b */
[----:B------:R-:W-:-:S01]  /*b470*/  FFMA R102, R102, UR7, -R11 ;  /* 0x0000000766667c23 */ /* 0x000fc2000800080b */
[----:B------:R-:W4:Y:S01]  /*b480*/  MUFU.EX2 R35, R144 ;  /* 0x0000009000237308 */ /* 0x000f220000000800 */
[----:B--2---:R-:W-:Y:S01]  /*b490*/  @!P5 FMUL R31, R31, R31 ;  /* 0x0000001f1f1fd220 */ /* 0x004fe20000400000 */
[----:B------:R-:W-:Y:S01]  /*b4a0*/  FSETP.GEU.AND P5, PT, R132, -126, PT ;  /* 0xc2fc00008400780b */ /* 0x000fe20003fae000 */
[----:B------:R-:W-:Y:S01]  /*b4b0*/  @!P6 FMUL R145, R145, 0.5 ;  /* 0x3f0000009191e820 */ /* 0x000fe20000400000 */
[----:B-1----:R-:W-:Y:S01]  /*b4c0*/  FADD R141, R41, R100 ;  /* 0x00000064298d7221 */ /* 0x002fe20000000000 */
[----:B------:R-:W-:-:S01]  /*b4d0*/  FFMA R87, R87, UR7, -R11 ;  /* 0x0000000757577c23 */ /* 0x000fc2000800080b */
[--C-:B------:R-:W-:Y:S01]  /*b4e0*/  FFMA R103, R103, UR7, -R11.reuse ;  /* 0x0000000767677c23 */ /* 0x100fe2000800080b */
[----:B------:R-:W-:-:S01]  /*b4f0*/  FFMA R106, R106, UR7, -R11 ;  /* 0x000000076a6a7c23 */ /* 0x000fc2000800080b */
[----:B------:R-:W1:Y:S01]  /*b500*/  MUFU.EX2 R38, R145 ;  /* 0x0000009100267308 */ /* 0x000e620000000800 */
[----:B---3--:R-:W-:Y:S01]  /*b510*/  @!P2 FMUL R34, R34, R34 ;  /* 0x000000222222a220 */ /* 0x008fe20000400000 */
[----:B------:R-:W-:Y:S01]  /*b520*/  FSETP.GEU.AND P2, PT, R39, -126, PT ;  /* 0xc2fc00002700780b */ /* 0x000fe20003f4e000 */
[----:B------:R-:W-:-:S01]  /*b530*/  FFMA R107, R107, UR7, -R11 ;  /* 0x000000076b6b7c23 */ /* 0x000fc2000800080b */
[--C-:B------:R-:W-:Y:S01]  /*b540*/  FFMA R110, R110, UR7, -R11.reuse ;  /* 0x000000076e6e7c23 */ /* 0x100fe2000800080b */
[----:B------:R-:W-:-:S01]  /*b550*/  FFMA R111, R111, UR7, -R11 ;  /* 0x000000076f6f7c23 */ /* 0x000fc2000800080b */
[--C-:B------:R-:W-:Y:S01]  /*b560*/  FFMA R114, R114, UR7, -R11.reuse ;  /* 0x0000000772727c23 */ /* 0x100fe2000800080b */
[----:B------:R-:W-:Y:S01]  /*b570*/  @!P5 FMUL R132, R132, 0.5 ;  /* 0x3f0000008484d820 */ /* 0x000fe20000400000 */
[--C-:B------:R-:W-:Y:S01]  /*b580*/  FFMA R115, R115, UR7, -R11.reuse ;  /* 0x0000000773737c23 */ /* 0x100fe2000800080b */
[----:B----4-:R-:W-:Y:S01]  /*b590*/  @!P4 FMUL R35, R35, R35 ;  /* 0x000000232323c220 */ /* 0x010fe20000400000 */
[----:B------:R-:W-:Y:S01]  /*b5a0*/  FSETP.GEU.AND P4, PT, R42, -126, PT ;  /* 0xc2fc00002a00780b */ /* 0x000fe20003f8e000 */
[----:B------:R2:W3:Y:S01]  /*b5b0*/  MUFU.EX2 R63, R132 ;  /* 0x00000084003f7308 */ /* 0x0004e20000000800 */
[----:B------:R-:W-:-:S01]  /*b5c0*/  FFMA R118, R118, UR7, -R11 ;  /* 0x0000000776767c23 */ /* 0x000fc2000800080b */
[--C-:B------:R-:W-:Y:S01]  /*b5d0*/  FFMA R119, R119, UR7, -R11.reuse ;  /* 0x0000000777777c23 */ /* 0x100fe2000800080b */
[----:B------:R-:W-:-:S01]  /*b5e0*/  FFMA R122, R122, UR7, -R11 ;  /* 0x000000077a7a7c23 */ /* 0x000fc2000800080b */
[----:B------:R-:W-:Y:S01]  /*b5f0*/  @!P2 FMUL R39, R39, 0.5 ;  /* 0x3f0000002727a820 */ /* 0x000fe20000400000 */
[----:B------:R-:W-:-:S01]  /*b600*/  FFMA R123, R123, UR7, -R11 ;  /* 0x000000077b7b7c23 */ /* 0x000fc2000800080b */
[----:B-1----:R-:W-:Y:S01]  /*b610*/  @!P6 FMUL R38, R38, R38 ;  /* 0x000000262626e220 */ /* 0x002fe20000400000 */
[----:B------:R-:W-:Y:S01]  /*b620*/  FSETP.GEU.AND P6, PT, R43, -126, PT ;  /* 0xc2fc00002b00780b */ /* 0x000fe20003fce000 */
[----:B------:R-:W-:Y:S01]  /*b630*/  FFMA R126, R126, UR7, -R11 ;  /* 0x000000077e7e7c23 */ /* 0x000fe2000800080b */
[----:B--2---:R-:W-:-:S01]  /*b640*/  FADD R132, R14, R73 ;  /* 0x000000490e847221 */ /* 0x004fc20000000000 */
[----:B------:R-:W1:Y:S01]  /*b650*/  MUFU.EX2 R39, R39 ;  /* 0x0000002700277308 */ /* 0x000e620000000800 */
[----:B------:R-:W-:-:S01]  /*b660*/  FFMA R127, R127, UR7, -R11 ;  /* 0x000000077f7f7c23 */ /* 0x000fc2000800080b */
[----:B------:R-:W-:Y:S01]  /*b670*/  @!P4 FMUL R42, R42, 0.5 ;  /* 0x3f0000002a2ac820 */ /* 0x000fe20000400000 */
[----:B------:R-:W-:-:S01]  /*b680*/  FADD R136, R132, R141 ;  /* 0x0000008d84887221 */ /* 0x000fc20000000000 */
[----:B------:R-:W-:Y:S01]  /*b690*/  FADD R132, R25, R84 ;  /* 0x0000005419847221 */ /* 0x000fe20000000000 */
[----:B------:R-:W-:-:S01]  /*b6a0*/  FADD R141, R57, R116 ;  /* 0x00000074398d7221 */ /* 0x000fc20000000000 */
[----:B------:R-:W-:Y:S01]  /*b6b0*/  FFMA R130, R130, UR7, -R11 ;  /* 0x0000000782827c23 */ /* 0x000fe2000800080b */
[----:B---3--:R-:W-:Y:S01]  /*b6c0*/  @!P5 FMUL R63, R63, R63 ;  /* 0x0000003f3f3fd220 */ /* 0x008fe20000400000 */
[----:B------:R-:W2:Y:S01]  /*b6d0*/  MUFU.EX2 R42, R42 ;  /* 0x0000002a002a7308 */ /* 0x000ea20000000800 */
[----:B------:R-:W-:Y:S01]  /*b6e0*/  FSETP.GEU.AND P5, PT, R46, -126, PT ;  /* 0xc2fc00002e00780b */ /* 0x000fe20003fae000 */
[----:B------:R-:W-:Y:S01]  /*b6f0*/  @!P6 FMUL R43, R43, 0.5 ;  /* 0x3f0000002b2be820 */ /* 0x000fe20000400000 */
[----:B------:R-:W-:-:S01]  /*b700*/  FADD R141, R132, R141 ;  /* 0x0000008d848d7221 */ /* 0x000fc20000000000 */
[--C-:B------:R-:W-:Y:S01]  /*b710*/  FFMA R131, R131, UR7, -R11.reuse ;  /* 0x0000000783837c23 */ /* 0x100fe2000800080b */
[----:B------:R-:W-:-:S01]  /*b720*/  FFMA R134, R134, UR7, -R11 ;  /* 0x0000000786867c23 */ /* 0x000fc2000800080b */
[----:B------:R-:W-:Y:S01]  /*b730*/  FFMA R135, R135, UR7, -R11 ;  /* 0x0000000787877c23 */ /* 0x000fe2000800080b */
[----:B------:R-:W-:-:S01]  /*b740*/  FADD R132, R136, R141 ;  /* 0x0000008d88847221 */ /* 0x000fc20000000000 */
[----:B------:R-:W3:Y:S01]  /*b750*/  MUFU.EX2 R43, R43 ;  /* 0x0000002b002b7308 */ /* 0x000ee20000000800 */
[----:B-1----:R-:W-:Y:S01]  /*b760*/  @!P2 FMUL R39, R39, R39 ;  /* 0x000000272727a220 */ /* 0x002fe20000400000 */
[----:B------:R-:W-:Y:S01]  /*b770*/  FSETP.GEU.AND P2, PT, R47, -126, PT ;  /* 0xc2fc00002f00780b */ /* 0x000fe20003f4e000 */
[----:B------:R-:W-:-:S01]  /*b780*/  FADD R136, R16, R77 ;  /* 0x0000004d10887221 */ /* 0x000fc20000000000 */
[----:B------:R-:W-:Y:S01]  /*b790*/  FADD R141, R44, R113 ;  /* 0x000000712c8d7221 */ /* 0x000fe20000000000 */
[----:B------:R-:W-:-:S01]  /*b7a0*/  FFMA R138, R138, UR7, -R11 ;  /* 0x000000078a8a7c23 */ /* 0x000fc2000800080b */
[----:B------:R-:W-:Y:S01]  /*b7b0*/  @!P5 FMUL R46, R46, 0.5 ;  /* 0x3f0000002e2ed820 */ /* 0x000fe20000400000 */
[----:B------:R-:W-:-:S01]  /*b7c0*/  FFMA R139, R139, UR7, -R11 ;  /* 0x000000078b8b7c23 */ /* 0x000fc2000800080b */
[----:B------:R-:W-:Y:S01]  /*b7d0*/  FADD R140, R136, R141 ;  /* 0x0000008d888c7221 */ /* 0x000fe20000000000 */
[----:B--2---:R-:W-:Y:S01]  /*b7e0*/  @!P4 FMUL R42, R42, R42 ;  /* 0x0000002a2a2ac220 */ /* 0x004fe20000400000 */
[----:B------:R-:W-:Y:S01]  /*b7f0*/  FSETP.GEU.AND P4, PT, R50, -126, PT ;  /* 0xc2fc00003200780b */ /* 0x000fe20003f8e000 */
[----:B------:R-:W-:-:S01]  /*b800*/  FADD R136, R28, R97 ;  /* 0x000000611c887221 */ /* 0x000fc20000000000 */
[----:B------:R-:W1:Y:S01]  /*b810*/  MUFU.EX2 R46, R46 ;  /* 0x0000002e002e7308 */ /* 0x000e620000000800 */
[----:B------:R-:W-:-:S01]  /*b820*/  FADD R141, R60, R129 ;  /* 0x000000813c8d7221 */ /* 0x000fc20000000000 */
[--C-:B------:R-:W-:Y:S01]  /*b830*/  FFMA R142, R142, UR7, -R11.reuse ;  /* 0x000000078e8e7c23 */ /* 0x100fe2000800080b */
[----:B------:R-:W-:Y:S01]  /*b840*/  @!P2 FMUL R47, R47, 0.5 ;  /* 0x3f0000002f2fa820 */ /* 0x000fe20000400000 */
[----:B------:R-:W-:Y:S01]  /*b850*/  FFMA R143, R143, UR7, -R11 ;  /* 0x000000078f8f7c23 */ /* 0x000fe2000800080b */
[----:B---3--:R-:W-:Y:S01]  /*b860*/  @!P6 FMUL R43, R43, R43 ;  /* 0x0000002b2b2be220 */ /* 0x008fe20000400000 */
[----:B------:R-:W-:Y:S01]  /*b870*/  FSETP.GEU.AND P6, PT, R51, -126, PT ;  /* 0xc2fc00003300780b */ /* 0x000fe20003fce000 */
[----:B------:R-:W-:-:S01]  /*b880*/  FADD R141, R136, R141 ;  /* 0x0000008d888d7221 */ /* 0x000fc20000000000 */
[--C-:B------:R-:W-:Y:S01]  /*b890*/  FFMA R146, R146, UR7, -R11.reuse ;  /* 0x0000000792927c23 */ /* 0x100fe2000800080b */
[----:B------:R-:W2:Y:S01]  /*b8a0*/  MUFU.EX2 R47, R47 ;  /* 0x0000002f002f7308 */ /* 0x000ea20000000800 */
[----:B------:R-:W-:-:S01]  /*b8b0*/  FFMA R147, R147, UR7, -R11 ;  /* 0x0000000793937c23 */ /* 0x000fc2000800080b */
[----:B------:R-:W-:Y:S01]  /*b8c0*/  @!P4 FMUL R50, R50, 0.5 ;  /* 0x3f0000003232c820 */ /* 0x000fe20000400000 */
[----:B------:R-:W-:-:S01]  /*b8d0*/  FADD R136, R140, R141 ;  /* 0x0000008d8c887221 */ /* 0x000fc20000000000 */
[----:B------:R-:W-:Y:S01]  /*b8e0*/  FADD R140, R18, R81 ;  /* 0x00000051128c7221 */ /* 0x000fe20000000000 */
[----:B------:R-:W-:-:S01]  /*b8f0*/  FADD R141, R45, R104 ;  /* 0x000000682d8d7221 */ /* 0x000fc20000000000 */
[--C-:B------:R-:W-:Y:S01]  /*b900*/  FFMA R150, R150, UR7, -R11.reuse ;  /* 0x0000000796967c23 */ /* 0x100fe2000800080b */
[----:B------:R-:W-:-:S01]  /*b910*/  FFMA R11, R151, UR7, -R11 ;  /* 0x00000007970b7c23 */ /* 0x000fc2000800080b */
[----:B------:R-:W3:Y:S01]  /*b920*/  MUFU.EX2 R50, R50 ;  /* 0x0000003200327308 */ /* 0x000ee20000000800 */
[----:B-1----:R-:W-:Y:S01]  /*b930*/  @!P5 FMUL R46, R46, R46 ;  /* 0x0000002e2e2ed220 */ /* 0x002fe20000400000 */
[----:B------:R-:W-:Y:S01]  /*b940*/  @!P6 FMUL R51, R51, 0.5 ;  /* 0x3f0000003333e820 */ /* 0x000fe20000400000 */
[----:B------:R-:W-:Y:S01]  /*b950*/  FSETP.GEU.AND P5, PT, R54, -126, PT ;  /* 0xc2fc00003600780b */ /* 0x000fe20003fae000 */
[----:B------:R-:W-:Y:S01]  /*b960*/  FADD R144, R140, R141 ;  /* 0x0000008d8c907221 */ /* 0x000fe20000000000 */
[----:B------:R-:W-:-:S01]  /*b970*/  FADD R140, R29, R88 ;  /* 0x000000581d8c7221 */ /* 0x000fc20000000000 */
[----:B------:R-:W-:Y:S01]  /*b980*/  FADD R141, R61, R120 ;  /* 0x000000783d8d7221 */ /* 0x000fe20000000000 */
[----:B------:R-:W-:-:S01]  /*b990*/  FADD R151, R68, R137 ;  /* 0x0000008944977221 */ /* 0x000fc20000000000 */
[----:B------:R-:W1:Y:S01]  /*b9a0*/  MUFU.EX2 R51, R51 ;  /* 0x0000003300337308 */ /* 0x000e620000000800 */
[----:B--2---:R-:W-:Y:S01]  /*b9b0*/  @!P2 FMUL R47, R47, R47 ;  /* 0x0000002f2f2fa220 */ /* 0x004fe20000400000 */
[----:B------:R-:W-:Y:S01]  /*b9c0*/  FSETP.GEU.AND P2, PT, R55, -126, PT ;  /* 0xc2fc00003700780b */ /* 0x000fe20003f4e000 */
[----:B------:R-:W-:-:S01]  /*b9d0*/  FADD R141, R140, R141 ;  /* 0x0000008d8c8d7221 */ /* 0x000fc20000000000 */
[----:B------:R-:W-:Y:S01]  /*b9e0*/  F2FP.SATFINITE.E4M3.F32.PACK_AB_MERGE_C R16, RZ, R16, RZ ;  /* 0x00000010ff10723e */ /* 0x000fe200048070ff */
[----:B------:R-:W-:Y:S01]  /*b9f0*/  FMUL R17, R17, UR7 ;  /* 0x0000000711117c20 */ /* 0x000fe20008400000 */
[----:B------:R-:W-:Y:S01]  /*ba00*/  F2FP.SATFINITE.E4M3.F32.PACK_AB_MERGE_C R14, RZ, R14, RZ ;  /* 0x0000000eff0e723e */ /* 0x000fe200048070ff */
[----:B------:R-:W-:-:S01]  /*ba10*/  FADD R140, R144, R141 ;  /* 0x0000008d908c7221 */ /* 0x000fc20000000000 */
[----:B------:R-:W-:Y:S01]  /*ba20*/  @!P5 FMUL R54, R54, 0.5 ;  /* 0x3f0000003636d820 */ /* 0x000fe20000400000 */
[----:B---3--:R-:W-:Y:S01]  /*ba30*/  @!P4 FMUL R50, R50, R50 ;  /* 0x000000323232c220 */ /* 0x008fe20000400000 */
[----:B------:R-:W-:Y:S01]  /*ba40*/  FSETP.GEU.AND P4, PT, R58, -126, PT ;  /* 0xc2fc00003a00780b */ /* 0x000fe20003f8e000 */
[----:B------:R-:W-:-:S01]  /*ba50*/  FADD R141, R20, R85 ;  /* 0x00000055148d7221 */ /* 0x000fc20000000000 */
[----:B------:R-:W-:Y:S01]  /*ba60*/  FADD R144, R48, R117 ;  /* 0x0000007530907221 */ /* 0x000fe20000000000 */
[----:B------:R-:W-:Y:S01]  /*ba70*/  LOP3.LUT R235, R16, 0xffff, RZ, 0xc0, !PT ;  /* 0x0000ffff10eb7812 */ /* 0x000fe200078ec0ff */
[----:B------:R-:W2:Y:S01]  /*ba80*/  MUFU.EX2 R54, R54 ;  /* 0x0000003600367308 */ /* 0x000ea20000000800 */
[----:B------:R-:W-:Y:S01]  /*ba90*/  @!P2 FMUL R55, R55, 0.5 ;  /* 0x3f0000003737a820 */ /* 0x000fe20000400000 */
[----:B------:R-:W-:Y:S01]  /*baa0*/  FADD R145, R141, R144 ;  /* 0x000000908d917221 */ /* 0x000fe20000000000 */
[----:B-1----:R-:W-:Y:S01]  /*bab0*/  @!P6 FMUL R51, R51, R51 ;  /* 0x000000333333e220 */ /* 0x002fe20000400000 */
[----:B------:R-:W-:Y:S01]  /*bac0*/  FSETP.GEU.AND P6, PT, R59, -126, PT ;  /* 0xc2fc00003b00780b */ /* 0x000fe20003fce000 */
[----:B------:R-:W-:-:S01]  /*bad0*/  FADD R141, R32, R101 ;  /* 0x00000065208d7221 */ /* 0x000fc20000000000 */
[----:B------:R-:W-:Y:S01]  /*bae0*/  FADD R144, R64, R133 ;  /* 0x0000008540907221 */ /* 0x000fe20000000000 */
[----:B------:R-:W-:Y:S01]  /*baf0*/  LOP3.LUT R14, R14, 0xff, RZ, 0xc0, !PT ;  /* 0x000000ff0e0e7812 */ /* 0x000fe200078ec0ff */
[----:B------:R-:W1:Y:S01]  /*bb00*/  MUFU.EX2 R55, R55 ;  /* 0x0000003700377308 */ /* 0x000e620000000800 */
[----:B------:R-:W-:Y:S01]  /*bb10*/  @!P4 FMUL R58, R58, 0.5 ;  /* 0x3f0000003a3ac820 */ /* 0x000fe20000400000 */
[----:B------:R-:W-:Y:S01]  /*bb20*/  FADD R144, R141, R144 ;  /* 0x000000908d907221 */ /* 0x000fe20000000000 */
[----:B------:R-:W-:-:S02]  /*bb30*/  PRMT R14, R235, 0x7604, R14 ;  /* 0x00007604eb0e7816 */ /* 0x000fc4000000000e */
[----:B------:R-:W-:Y:S01]  /*bb40*/  F2FP.SATFINITE.E4M3.F32.PACK_AB_MERGE_C R18, RZ, R18, RZ ;  /* 0x00000012ff12723e */ /* 0x000fe200048070ff */
[----:B------:R-:W-:-:S01]  /*bb50*/  FADD R141, R145, R144 ;  /* 0x00000090918d7221 */ /* 0x000fc20000000000 */
[----:B------:R-:W-:Y:S01]  /*bb60*/  FADD R144, R21, R76 ;  /* 0x0000004c15907221 */ /* 0x000fe20000000000 */
[----:B------:R-:W3:Y:S01]  /*bb70*/  MUFU.EX2 R58, R58 ;  /* 0x0000003a003a7308 */ /* 0x000ee20000000800 */
[----:B------:R-:W-:Y:S01]  /*bb80*/  @!P6 FMUL R59, R59, 0.5 ;  /* 0x3f0000003b3be820 */ /* 0x000fe20000400000 */
[----:B--2---:R-:W-:Y:S01]  /*bb90*/  @!P5 FMUL R54, R54, R54 ;  /* 0x000000363636d220 */ /* 0x004fe20000400000 */
[----:B------:R-:W-:Y:S01]  /*bba0*/  FSETP.GEU.AND P5, PT, R62, -126, PT ;  /* 0xc2fc00003e00780b */ /* 0x000fe20003fae000 */
[----:B------:R-:W-:Y:S01]  /*bbb0*/  FADD R145, R49, R108 ;  /* 0x0000006c31917221 */ /* 0x000fe20000000000 */
[----:B------:R-:W-:Y:S02]  /*bbc0*/  F2FP.SATFINITE.E4M3.F32.PACK_AB_MERGE_C R20, RZ, R20, RZ ;  /* 0x00000014ff14723e */ /* 0x000fe400048070ff */
[----:B------:R-:W-:Y:S01]  /*bbd0*/  F2FP.SATFINITE.E4M3.F32.PACK_AB_MERGE_C R21, RZ, R21, RZ ;  /* 0x00000015ff15723e */ /* 0x000fe200048070ff */
[----:B------:R-:W2:Y:S01]  /*bbe0*/  MUFU.EX2 R59, R59 ;  /* 0x0000003b003b7308 */ /* 0x000ea20000000800 */
[----:B-1----:R-:W-:Y:S01]  /*bbf0*/  @!P2 FMUL R55, R55, R55 ;  /* 0x000000373737a220 */ /* 0x002fe20000400000 */
[----:B------:R-:W-:Y:S01]  /*bc00*/  FSETP.GEU.AND P2, PT, R128, -126, PT ;  /* 0xc2fc00008000780b */ /* 0x000fe20003f4e000 */
[----:B------:R-:W-:-:S01]  /*bc10*/  FADD R148, R144, R145 ;  /* 0x0000009190947221 */ /* 0x000fc20000000000 */
[----:B------:R-:W-:Y:S01]  /*bc20*/  FADD R144, R33, R92 ;  /* 0x0000005c21907221 */ /* 0x000fe20000000000 */
[----:B------:R-:W-:-:S01]  /*bc30*/  FADD R145, R65, R124 ;  /* 0x0000007c41917221 */ /* 0x000fc20000000000 */
[----:B------:R-:W-:-:S02]  /*bc40*/  LOP3.LUT R18, R18, 0xff, RZ, 0xc0, !PT ;  /* 0x000000ff12127812 */ /* 0x000fc400078ec0ff */
[----:B------:R-:W-:Y:S01]  /*bc50*/  @!P5 FMUL R62, R62, 0.5 ;  /* 0x3f0000003e3ed820 */ /* 0x000fe20000400000 */
[----:B---3--:R-:W-:Y:S01]  /*bc60*/  @!P4 FMUL R58, R58, R58 ;  /* 0x0000003a3a3ac220 */ /* 0x008fe20000400000 */
[----:B------:R-:W-:Y:S01]  /*bc70*/  FSETP.GEU.AND P4, PT, R66, -126, PT ;  /* 0xc2fc00004200780b */ /* 0x000fe20003f8e000 */
[----:B------:R-:W-:Y:S01]  /*bc80*/  FADD R145, R144, R145 ;  /* 0x0000009190917221 */ /* 0x000fe20000000000 */
[----:B------:R-:W-:-:S01]  /*bc90*/  FADD R144, R22, R89 ;  /* 0x0000005916907221 */ /* 0x000fc20000000000 */
[----:B------:R-:W-:Y:S01]  /*bca0*/  F2FP.SATFINITE.E4M3.F32.PACK_AB_MERGE_C R22, RZ, R22, RZ ;  /* 0x00000016ff16723e */ /* 0x000fe200048070ff */
[----:B------:R-:W1:Y:S01]  /*bcb0*/  MUFU.EX2 R62, R62 ;  /* 0x0000003e003e7308 */ /* 0x000e620000000800 */
[----:B------:R-:W-:Y:S01]  /*bcc0*/  @!P2 FMUL R128, R128, 0.5 ;  /* 0x3f0000008080a820 */ /* 0x000fe20000400000 */
[----:B------:R-:W-:Y:S01]  /*bcd0*/  FADD R145, R148, R145 ;  /* 0x0000009194917221 */ /* 0x000fe20000000000 */
[----:B--2---:R-:W-:Y:S01]  /*bce0*/  @!P6 FMUL R59, R59, R59 ;  /* 0x0000003b3b3be220 */ /* 0x004fe20000400000 */
[----:B------:R-:W-:Y:S01]  /*bcf0*/  FSETP.GEU.AND P6, PT, R67, -126, PT ;  /* 0xc2fc00004300780b */ /* 0x000fe20003fce000 */
[----:B------:R-:W-:-:S01]  /*bd00*/  FADD R148, R144, R149 ;  /* 0x0000009590947221 */ /* 0x000fc20000000000 */
[----:B------:R-:W-:Y:S01]  /*bd10*/  FADD R144, R36, R105 ;  /* 0x0000006924907221 */ /* 0x000fe20000000000 */
[----:B------:R-:W-:-:S01]  /*bd20*/  FADD R132, R132, R145 ;  /* 0x0000009184847221 */ /* 0x000fc20000000000 */
[----:B------:R-:W2:Y:S01]  /*bd30*/  MUFU.EX2 R128, R128 ;  /* 0x0000008000807308 */ /* 0x000ea20000000800 */
[----:B------:R-:W-:Y:S01]  /*bd40*/  @!P4 FMUL R66, R66, 0.5 ;  /* 0x3f0000004242c820 */ /* 0x000fe20000400000 */
[----:B------:R-:W-:Y:S01]  /*bd50*/  FADD R151, R144, R151 ;  /* 0x0000009790977221 */ /* 0x000fe20000000000 */
[----:B------:R-:W-:-:S01]  /*bd60*/  FADD R144, R53, R112 ;  /* 0x0000007035907221 */ /* 0x000fc20000000000 */
[----:B------:R-:W-:-:S02]  /*bd70*/  LOP3.LUT R21, R21, 0xff, RZ, 0xc0, !PT ;  /* 0x000000ff15157812 */ /* 0x000fc400078ec0ff */
[----:B------:R-:W-:-:S01]  /*bd80*/  FADD R151, R148, R151 ;  /* 0x0000009794977221 */ /* 0x000fc20000000000 */
[----:B------:R-:W-:Y:S01]  /*bd90*/  LOP3.LUT R22, R22, 0xffff, RZ, 0xc0, !PT ;  /* 0x0000ffff16167812 */ /* 0x000fe200078ec0ff */
[----:B------:R-:W3:Y:S01]  /*bda0*/  MUFU.EX2 R66, R66 ;  /* 0x0000004200427308 */ /* 0x000ee20000000800 */
[----:B------:R-:W-:Y:S01]  /*bdb0*/  @!P6 FMUL R67, R67, 0.5 ;  /* 0x3f0000004343e820 */ /* 0x000fe20000400000 */
[----:B-1----:R-:W-:Y:S01]  /*bdc0*/  @!P5 FMUL R62, R62, R62 ;  /* 0x0000003e3e3ed220 */ /* 0x002fe20000400000 */
[----:B------:R-:W-:Y:S01]  /*bdd0*/  FSETP.GEU.AND P5, PT, R70, -126, PT ;  /* 0xc2fc00004600780b */ /* 0x000fe20003fae000 */
[----:B------:R-:W-:Y:S01]  /*bde0*/  FADD R136, R136, R151 ;  /* 0x0000009788887221 */ /* 0x000fe20000000000 */
[----:B------:R-:W-:Y:S02]  /*bdf0*/  F2FP.SATFINITE.E4M3.F32.PACK_AB_MERGE_C R25, RZ, R25, RZ ;  /* 0x00000019ff19723e */ /* 0x000fe400048070ff */
[----:B------:R-:W-:Y:S01]  /*be00*/  F2FP.SATFINITE.E4M3.F32.PACK_AB_MERGE_C R28, RZ, R28, RZ ;  /* 0x0000001cff1c723e */ /* 0x000fe200048070ff */
[----:B------:R-:W1:Y:S01]  /*be10*/  MUFU.EX2 R67, R67 ;  /* 0x0000004300437308 */ /* 0x000e620000000800 */
[----:B--2---:R-:W-:Y:S01]  /*be20*/  @!P2 FMUL R128, R128, R128 ;  /* 0x000000808080a220 */ /* 0x004fe20000400000 */
[----:B------:R-:W-:-:S02]  /*be30*/  FSETP.GEU.AND P2, PT, R71, -126, PT ;  /* 0xc2fc00004700780b */ /* 0x000fc40003f4e000 */
[----:B------:R-:W-:Y:S02]  /*be40*/  F2FP.SATFINITE.E4M3.F32.PACK_AB_MERGE_C R33, RZ, R33, RZ ;  /* 0x00000021ff21723e */ /* 0x000fe400048070ff */
[----:B------:R-:W-:Y:S02]  /*be50*/  F2FP.SATFINITE.E4M3.F32.PACK_AB_MERGE_C R36, RZ, R36, RZ ;  /* 0x00000024ff24723e */ /* 0x000fe400048070ff */
[----:B------:R-:W-:Y:S01]  /*be60*/  @!P5 FMUL R70, R70, 0.5 ;  /* 0x3f0000004646d820 */ /* 0x000fe20000400000 */
[----:B---3--:R-:W-:Y:S01]  /*be70*/  @!P4 FMUL R66, R66, R66 ;  /* 0x000000424242c220 */ /* 0x008fe20000400000 */
[----:B------:R-:W-:Y:S02]  /*be80*/  FSETP.GEU.AND P4, PT, R74, -126, PT ;  /* 0xc2fc00004a00780b */ /* 0x000fe40003f8e000 */
[----:B------:R-:W-:Y:S02]  /*be90*/  F2FP.SATFINITE.E4M3.F32.PACK_AB_MERGE_C R29, RZ, R29, RZ ;  /* 0x0000001dff1d723e */ /* 0x000fe400048070ff */
[----:B------:R-:W2:Y:S01]  /*bea0*/  MUFU.EX2 R70, R70 ;  /* 0x0000004600467308 */ /* 0x000ea20000000800 */
[----:B------:R-:W-:Y:S01]  /*beb0*/  @!P2 FMUL R71, R71, 0.5 ;  /* 0x3f0000004747a820 */ /* 0x000fe20000400000 */
[----:B------:R-:W-:Y:S01]  /*bec0*/  F2FP.SATFINITE.E4M3.F32.PACK_AB_MERGE_C R32, RZ, R32, RZ ;  /* 0x00000020ff20723e */ /* 0x000fe200048070ff */
[----:B-1----:R-:W-:Y:S01]  /*bed0*/  @!P6 FMUL R67, R67, R67 ;  /* 0x000000434343e220 */ /* 0x002fe20000400000 */
[----:B------:R-:W-:-:S02]  /*bee0*/  FSETP.GEU.AND P6, PT, R75, -126, PT ;  /* 0xc2fc00004b00780b */ /* 0x000fc40003fce000 */
[----:B------:R-:W-:Y:S02]  /*bef0*/  F2FP.SATFINITE.E4M3.F32.PACK_AB_MERGE_C R41, RZ, R41, RZ ;  /* 0x00000029ff29723e */ /* 0x000fe400048070ff */
[----:B------:R-:W1:Y:S01]  /*bf00*/  MUFU.EX2 R71, R71 ;  /* 0x0000004700477308 */ /* 0x000e620000000800 */
[----:B------:R-:W-:Y:S01]  /*bf10*/  @!P4 FMUL R74, R74, 0.5 ;  /* 0x3f0000004a4ac820 */ /* 0x000fe20000400000 */
[----:B------:R-:W-:Y:S02]  /*bf20*/  F2FP.SATFINITE.E4M3.F32.PACK_AB_MERGE_C R44, RZ, R44, RZ ;  /* 0x0000002cff2c723e */ /* 0x000fe400048070ff */
[----:B------:R-:W-:Y:S02]  /*bf30*/  LOP3.LUT R32, R32, 0xffff, RZ, 0xc0, !PT ;  /* 0x0000ffff20207812 */ /* 0x000fe400078ec0ff */
[----:B------:R-:W-:Y:S02]  /*bf40*/  F2FP.SATFINITE.E4M3.F32.PACK_AB_MERGE_C R49, RZ, R49, RZ ;  /* 0x00000031ff31723e */ /* 0x000fe400048070ff */
[----:B------:R-:W3:Y:S01]  /*bf50*/  MUFU.EX2 R74, R74 ;  /* 0x0000004a004a7308 */ /* 0x000ee20000000800 */
[----:B------:R-:W-:Y:S01]  /*bf60*/  @!P6 FMUL R75, R75, 0.5 ;  /* 0x3f0000004b4be820 */ /* 0x000fe20000400000 */
[----:B--2---:R-:W-:Y:S01]  /*bf70*/  @!P5 FMUL R70, R70, R70 ;  /* 0x000000464646d220 */ /* 0x004fe20000400000 */
[----:B------:R-:W-:-:S02]  /*bf80*/  FSETP.GEU.AND P5, PT, R78, -126, PT ;  /* 0xc2fc00004e00780b */ /* 0x000fc40003fae000 */
[----:B------:R-:W-:Y:S02]  /*bf90*/  F2FP.SATFINITE.E4M3.F32.PACK_AB_MERGE_C R52, RZ, R52, RZ ;  /* 0x00000034ff34723e */ /* 0x000fe400048070ff */
[----:B------:R-:W-:Y:S01]  /*bfa0*/  F2FP.SATFINITE.E4M3.F32.PACK_AB_MERGE_C R57, RZ, R57, RZ ;  /* 0x00000039ff39723e */ /* 0x000fe200048070ff */
[----:B------:R-:W2:Y:S01]  /*bfb0*/  MUFU.EX2 R75, R75 ;  /* 0x0000004b004b7308 */ /* 0x000ea20000000800 */
[----:B-1----:R-:W-:Y:S01]  /*bfc0*/  @!P2 FMUL R71, R71, R71 ;  /* 0x000000474747a220 */ /* 0x002fe20000400000 */
[----:B------:R-:W-:Y:S02]  /*bfd0*/  FSETP.GEU.AND P2, PT, R79, -126, PT ;  /* 0xc2fc00004f00780b */ /* 0x000fe40003f4e000 */
[----:B------:R-:W-:Y:S02]  /*bfe0*/  F2FP.SATFINITE.E4M3.F32.PACK_AB_MERGE_C R60, RZ, R60, RZ ;  /* 0x0000003cff3c723e */ /* 0x000fe400048070ff */
[----:B------:R-:W-:Y:S02]  /*bff0*/  F2FP.SATFINITE.E4M3.F32.PACK_AB_MERGE_C R45, RZ, R45, RZ ;  /* 0x0000002dff2d723e */ /* 0x000fe400048070ff */
[----:B------:R-:W-:Y:S01]  /*c000*/  @!P5 FMUL R78, R78, 0.5 ;  /* 0x3f0000004e4ed820 */ /* 0x000fe20000400000 */
[----:B---3--:R-:W-:Y:S01]  /*c010*/  @!P4 FMUL R74, R74, R74 ;  /* 0x0000004a4a4ac220 */ /* 0x008fe20000400000 */
[----:B------:R-:W-:-:S02]  /*c020*/  FSETP.GEU.AND P4, PT, R82, -126, PT ;  /* 0xc2fc00005200780b */ /* 0x000fc40003f8e000 */
[----:B------:R-:W-:Y:S02]  /*c030*/  F2FP.SATFINITE.E4M3.F32.PACK_AB_MERGE_C R48, RZ, R48, RZ ;  /* 0x00000030ff30723e */ /* 0x000fe400048070ff */
[----:B------:R-:W1:Y:S01]  /*c040*/  MUFU.EX2 R78, R78 ;  /* 0x0000004e004e7308 */ /* 0x000e620000000800 */
[----:B------:R-:W-:Y:S01]  /*c050*/  @!P2 FMUL R79, R79, 0.5 ;  /* 0x3f0000004f4fa820 */ /* 0x000fe20000400000 */
[----:B------:R-:W-:Y:S01]  /*c060*/  F2FP.SATFINITE.E4M3.F32.PACK_AB_MERGE_C R61, RZ, R61, RZ ;  /* 0x0000003dff3d723e */ /* 0x000fe200048070ff */
[----:B--2---:R-:W-:Y:S01]  /*c070*/  @!P6 FMUL R75, R75, R75 ;  /* 0x0000004b4b4be220 */ /* 0x004fe20000400000 */
[----:B------:R-:W-:Y:S02]  /*c080*/  FSETP.GEU.AND P6, PT, R83, -126, PT ;  /* 0xc2fc00005300780b */ /* 0x000fe40003fce000 */
[----:B------:R-:W-:Y:S02]  /*c090*/  F2FP.SATFINITE.E4M3.F32.PACK_AB_MERGE_C R64, RZ, R64, RZ ;  /* 0x00000040ff40723e */ /* 0x000fe400048070ff */
[----:B------:R-:W2:Y:S01]  /*c0a0*/  MUFU.EX2 R79, R79 ;  /* 0x0000004f004f7308 */ /* 0x000ea20000000800 */
[----:B------:R-:W-:Y:S01]  /*c0b0*/  @!P4 FMUL R82, R82, 0.5 ;  /* 0x3f0000005252c820 */ /* 0x000fe20000400000 */
[----:B------:R-:W-:-:S02]  /*c0c0*/  LOP3.LUT R48, R48, 0xffff, RZ, 0xc0, !PT ;  /* 0x0000ffff30307812 */ /* 0x000fc400078ec0ff */
[----:B------:R-:W-:Y:S02]  /*c0d0*/  F2FP.SATFINITE.E4M3.F32.PACK_AB_MERGE_C R73, RZ, R73, RZ ;  /* 0x00000049ff49723e */ /* 0x000fe400048070ff */
[----:B------:R-:W-:Y:S02]  /*c0e0*/  F2FP.SATFINITE.E4M3.F32.PACK_AB_MERGE_C R77, RZ, R77, RZ ;  /* 0x0000004dff4d723e */ /* 0x000fe400048070ff */
[----:B------:R-:W3:Y:S01]  /*c0f0*/  MUFU.EX2 R82, R82 ;  /* 0x0000005200527308 */ /* 0x000ee20000000800 */
[----:B------:R-:W-:Y:S01]  /*c100*/  @!P6 FMUL R83, R83, 0.5 ;  /* 0x3f0000005353e820 */ /* 0x000fe20000400000 */
[----:B-1----:R-:W-:Y:S01]  /*c110*/  @!P5 FMUL R78, R78, R78 ;  /* 0x0000004e4e4ed220 */ /* 0x002fe20000400000 */
[----:B------:R-:W-:Y:S02]  /*c120*/  FSETP.GEU.AND P5, PT, R86, -126, PT ;  /* 0xc2fc00005600780b */ /* 0x000fe40003fae000 */
        /* <DEDUP_REMOVED lines=13> */
[----:B------:R-:W-:Y:S01]  /*c200*/  LOP3.LUT R77, R77, 0xffff, RZ, 0xc0, !PT ;  /* 0x0000ffff4d4d7812 */ /* 0x000fe200078ec0ff */
[----:B-1----:R-:W-:Y:S01]  /*c210*/  @!P6 FMUL R83, R83, R83 ;  /* 0x000000535353e220 */ /* 0x002fe20000400000 */
[----:B------:R-:W-:-:S02]  /*c220*/  FSETP.GEU.AND P6, PT, R94, -126, PT ;  /* 0xc2fc00005e00780b */ /* 0x000fc40003fce000 */
[----:B------:R-:W-:Y:S02]  /*c230*/  LOP3.LUT R76, R76, 0xff, RZ, 0xc0, !PT ;  /* 0x000000ff4c4c7812 */ /* 0x000fe400078ec0ff */
[----:B------:R-:W1:Y:S01]  /*c240*/  MUFU.EX2 R90, R90 ;  /* 0x0000005a005a7308 */ /* 0x000e620000000800 */
[----:B------:R-:W-:Y:S01]  /*c250*/  @!P4 FMUL R91, R91, 0.5 ;  /* 0x3f0000005b5bc820 */ /* 0x000fe20000400000 */
[----:B------:R-:W-:Y:S02]  /*c260*/  LOP3.LUT R89, R89, 0xffff, RZ, 0xc0, !PT ;  /* 0x0000ffff59597812 */ /* 0x000fe400078ec0ff */
[----:B------:R-:W-:Y:S02]  /*c270*/  F2FP.SATFINITE.E4M3.F32.PACK_AB_MERGE_C R88, RZ, R88, RZ ;  /* 0x00000058ff58723e */ /* 0x000fe400048070ff */
[----:B------:R-:W-:Y:S02]  /*c280*/  F2FP.SATFINITE.E4M3.F32.PACK_AB_MERGE_C R101, RZ, R101, RZ ;  /* 0x00000065ff65723e */ /* 0x000fe400048070ff */
[----:B------:R3:W4:Y:S01]  /*c290*/  MUFU.EX2 R149, R91 ;  /* 0x0000005b00957308 */ /* 0x0007220000000800 */
[----:B------:R-:W-:Y:S01]  /*c2a0*/  @!P6 FMUL R94, R94, 0.5 ;  /* 0x3f0000005e5ee820 */ /* 0x000fe20000400000 */
[----:B--2---:R-:W-:Y:S01]  /*c2b0*/  @!P5 FMUL R86, R86, R86 ;  /* 0x000000565656d220 */ /* 0x004fe20000400000 */
[----:B------:R-:W-:-:S02]  /*c2c0*/  FSETP.GEU.AND P5, PT, R95, -126, PT ;  /* 0xc2fc00005f00780b */ /* 0x000fc40003fae000 */
[----:B------:R-:W-:Y:S02]  /*c2d0*/  F2FP.SATFINITE.E4M3.F32.PACK_AB_MERGE_C R65, RZ, R65, RZ ;  /* 0x00000041ff41723e */ /* 0x000fe400048070ff */
[----:B------:R-:W-:Y:S01]  /*c2e0*/  F2FP.SATFINITE.E4M3.F32.PACK_AB_MERGE_C R68, RZ, R68, RZ ;  /* 0x00000044ff44723e */ /* 0x000fe200048070ff */
[----:B------:R-:W2:Y:S01]  /*c2f0*/  MUFU.EX2 R94, R94 ;  /* 0x0000005e005e7308 */ /* 0x000ea20000000800 */
[----:B-1----:R-:W-:Y:S01]  /*c300*/  @!P2 FMUL R90, R90, R90 ;  /* 0x0000005a5a5aa220 */ /* 0x002fe20000400000 */
[----:B------:R-:W-:Y:S01]  /*c310*/  FSETP.GEU.AND P2, PT, R98, -126, PT ;  /* 0xc2fc00006200780b */ /* 0x000fe20003f4e000 */
[----:B---3--:R-:W-:-:S01]  /*c320*/  FADD R91, R23, R80 ;  /* 0x00000050175b7221 */ /* 0x008fc20000000000 */
[----:B------:R-:W-:Y:S01]  /*c330*/  F2FP.SATFINITE.E4M3.F32.PACK_AB_MERGE_C R23, RZ, R23, RZ ;  /* 0x00000017ff17723e */ /* 0x000fe200048070ff */
[----:B------:R-:W-:-:S01]  /*c340*/  FADD R16, R27, R90 ;  /* 0x0000005a1b107221 */ /* 0x000fc20000000000 */
[----:B------:R-:W-:Y:S01]  /*c350*/  F2FP.SATFINITE.E4M3.F32.PACK_AB_MERGE_C R27, RZ, R27, RZ ;  /* 0x0000001bff1b723e */ /* 0x000fe200048070ff */
[----:B------:R-:W-:-:S01]  /*c360*/  FADD R148, R91, R144 ;  /* 0x000000905b947221 */ /* 0x000fc20000000000 */
[----:B------:R-:W-:Y:S01]  /*c370*/  @!P5 FMUL R95, R95, 0.5 ;  /* 0x3f0000005f5fd820 */ /* 0x000fe20000400000 */
[----:B----4-:R-:W-:Y:S01]  /*c380*/  @!P4 FMUL R149, R149, R149 ;  /* 0x000000959595c220 */ /* 0x010fe20000400000 */
[----:B------:R-:W-:Y:S01]  /*c390*/  FSETP.GEU.AND P4, PT, R99, -126, PT ;  /* 0xc2fc00006300780b */ /* 0x000fe20003f8e000 */
[----:B------:R-:W-:-:S01]  /*c3a0*/  FADD R91, R37, R96 ;  /* 0x00000060255b7221 */ /* 0x000fc20000000000 */
[----:B------:R-:W-:Y:S01]  /*c3b0*/  FADD R144, R69, R26 ;  /* 0x0000001a45907221 */ /* 0x000fe20000000000 */
[----:B------:R-:W-:Y:S01]  /*c3c0*/  IMAD.U32 R27, R27, 0x10000, RZ ;  /* 0x000100001b1b7824 */ /* 0x000fe200078e00ff */
        /* <DEDUP_REMOVED lines=12> */
[----:B------:R-:W-:Y:S01]  /*c490*/  FADD R91, R140, R91 ;  /* 0x0000005b8c5b7221 */ /* 0x000fe20000000000 */
[----:B------:R-:W-:-:S02]  /*c4a0*/  F2FP.SATFINITE.E4M3.F32.PACK_AB_MERGE_C R24, RZ, R24, RZ ;  /* 0x00000018ff18723e */ /* 0x000fc400048070ff */
[----:B------:R-:W-:Y:S01]  /*c4b0*/  FADD R233, R148, R233 ;  /* 0x000000e994e97221 */ /* 0x000fe20000000000 */
[----:B------:R-:W3:Y:S01]  /*c4c0*/  MUFU.EX2 R99, R99 ;  /* 0x0000006300637308 */ /* 0x000ee20000000800 */
[----:B------:R-:W-:Y:S01]  /*c4d0*/  @!P6 FMUL R102, R102, 0.5 ;  /* 0x3f0000006666e820 */ /* 0x000fe20000400000 */
[----:B-1----:R-:W-:Y:S01]  /*c4e0*/  @!P5 FMUL R95, R95, R95 ;  /* 0x0000005f5f5fd220 */ /* 0x002fe20000400000 */
[----:B------:R-:W-:Y:S01]  /*c4f0*/  FSETP.GEU.AND P5, PT, R103, -126, PT ;  /* 0xc2fc00006700780b */ /* 0x000fe20003fae000 */
[----:B------:R-:W-:Y:S01]  /*c500*/  FADD R148, R232, R233 ;  /* 0x000000e9e8947221 */ /* 0x000fe20000000000 */
[----:B------:R-:W-:-:S01]  /*c510*/  FADD R91, R132, R91 ;  /* 0x0000005b845b7221 */ /* 0x000fc20000000000 */
[----:B------:R-:W-:Y:S01]  /*c520*/  FADD R145, R34, R95 ;  /* 0x0000005f22917221 */ /* 0x000fe20000000000 */
[----:B------:R-:W-:Y:S01]  /*c530*/  LOP3.LUT R24, R24, 0xffff, RZ, 0xc0, !PT ;  /* 0x0000ffff18187812 */ /* 0x000fe200078ec0ff */
[----:B------:R-:W1:Y:S01]  /*c540*/  MUFU.EX2 R102, R102 ;  /* 0x0000006600667308 */ /* 0x000e620000000800 */
[----:B--2---:R-:W-:Y:S01]  /*c550*/  @!P2 FMUL R98, R98, R98 ;  /* 0x000000626262a220 */ /* 0x004fe20000400000 */
[----:B------:R-:W-:Y:S01]  /*c560*/  FSETP.GEU.AND P2, PT, R122, -126, PT ;  /* 0xc2fc00007a00780b */ /* 0x000fe20003f4e000 */
[----:B------:R-:W-:-:S01]  /*c570*/  FADD R141, R141, R148 ;  /* 0x000000948d8d7221 */ /* 0x000fc20000000000 */
[----:B------:R-:W-:-:S02]  /*c580*/  LOP3.LUT R14, R14, 0xff0000, R27, 0xf8, !PT ;  /* 0x00ff00000e0e7812 */ /* 0x000fc400078ef81b */
[----:B------:R-:W-:Y:S01]  /*c590*/  F2FP.SATFINITE.E4M3.F32.PACK_AB_MERGE_C R37, RZ, R37, RZ ;  /* 0x00000025ff25723e */ /* 0x000fe200048070ff */
[----:B------:R-:W-:Y:S01]  /*c5a0*/  FADD R136, R136, R141 ;  /* 0x0000008d88887221 */ /* 0x000fe20000000000 */
[----:B------:R-:W-:Y:S01]  /*c5b0*/  @!P5 FMUL R103, R103, 0.5 ;  /* 0x3f0000006767d820 */ /* 0x000fe20000400000 */
[----:B---3--:R-:W-:Y:S01]  /*c5c0*/  @!P4 FMUL R99, R99, R99 ;  /* 0x000000636363c220 */ /* 0x008fe20000400000 */
[----:B------:R-:W-:Y:S01]  /*c5d0*/  FSETP.GEU.AND P4, PT, R106, -126, PT ;  /* 0xc2fc00006a00780b */ /* 0x000fe20003f8e000 */
[----:B------:R-:W-:Y:S01]  /*c5e0*/  FADD R91, R91, R136 ;  /* 0x000000885b5b7221 */ /* 0x000fe20000000000 */
[----:B------:R-:W2:Y:S01]  /*c5f0*/  MUFU.EX2 R144, R103 ;  /* 0x0000006700907308 */ /* 0x000ea20000000800 */
[----:B------:R-:W-:-:S01]  /*c600*/  FADD R140, R38, R99 ;  /* 0x00000063268c7221 */ /* 0x000fc20000000000 */
[----:B------:R-:W-:Y:S01]  /*c610*/  F2FP.SATFINITE.E4M3.F32.PACK_AB_MERGE_C R40, RZ, R40, RZ ;  /* 0x00000028ff28723e */ /* 0x000fe200048070ff */
[----:B------:R-:W-:Y:S01]  /*c620*/  @!P2 FMUL R122, R122, 0.5 ;  /* 0x3f0000007a7aa820 */ /* 0x000fe20000400000 */
[----:B------:R-:W-:Y:S01]  /*c630*/  F2FP.SATFINITE.E4M3.F32.PACK_AB_MERGE_C R69, RZ, R69, RZ ;  /* 0x00000045ff45723e */ /* 0x000fe200048070ff */
[----:B-1----:R-:W-:Y:S01]  /*c640*/  @!P6 FMUL R102, R102, R102 ;  /* 0x000000666666e220 */ /* 0x002fe20000400000 */
[----:B------:R-:W-:-:S02]  /*c650*/  FSETP.GEU.AND P6, PT, R138, -126, PT ;  /* 0xc2fc00008a00780b */ /* 0x000fc40003fce000 */
[----:B------:R-:W1:Y:S01]  /*c660*/  MUFU.EX2 R233, R122 ;  /* 0x0000007a00e97308 */ /* 0x000e620000000800 */
[----:B------:R-:W-:Y:S02]  /*c670*/  LOP3.LUT R40, R40, 0xffff, RZ, 0xc0, !PT ;  /* 0x0000ffff28287812 */ /* 0x000fe400078ec0ff */
[----:B------:R-:W-:Y:S01]  /*c680*/  @!P4 FMUL R106, R106, 0.5 ;  /* 0x3f0000006a6ac820 */ /* 0x000fe20000400000 */
[----:B------:R-:W-:Y:S02]  /*c690*/  F2FP.SATFINITE.E4M3.F32.PACK_AB_MERGE_C R72, RZ, R72, RZ ;  /* 0x00000048ff48723e */ /* 0x000fe400048070ff */
[----:B------:R-:W-:Y:S02]  /*c6a0*/  F2FP.SATFINITE.E4M3.F32.PACK_AB_MERGE_C R80, RZ, R80, RZ ;  /* 0x00000050ff50723e */ /* 0x000fe400048070ff */
[----:B------:R-:W3:Y:S01]  /*c6b0*/  MUFU.EX2 R103, R106 ;  /* 0x0000006a00677308 */ /* 0x000ee20000000800 */
[----:B--2---:R-:W-:Y:S01]  /*c6c0*/  @!P5 FMUL R144, R144, R144 ;  /* 0x000000909090d220 */ /* 0x004fe20000400000 */
[----:B------:R-:W-:Y:S01]  /*c6d0*/  FSETP.GEU.AND P5, PT, R107, -126, PT ;  /* 0xc2fc00006b00780b */ /* 0x000fe20003fae000 */
[----:B------:R-:W-:Y:S01]  /*c6e0*/  @!P6 FMUL R138, R138, 0.5 ;  /* 0x3f0000008a8ae820 */ /* 0x000fe20000400000 */
[----:B------:R-:W-:Y:S01]  /*c6f0*/  F2FP.SATFINITE.E4M3.F32.PACK_AB_MERGE_C R93, RZ, R93, RZ ;  /* 0x0000005dff5d723e */ /* 0x000fe200048070ff */
[----:B------:R-:W-:-:S01]  /*c700*/  FADD R132, R39, R144 ;  /* 0x0000009027847221 */ /* 0x000fc20000000000 */
[----:B------:R-:W-:-:S02]  /*c710*/  F2FP.SATFINITE.E4M3.F32.PACK_AB_MERGE_C R90, RZ, R90, RZ ;  /* 0x0000005aff5a723e */ /* 0x000fc400048070ff */
[----:B------:R2:W4:Y:S01]  /*c720*/  MUFU.EX2 R235, R138 ;  /* 0x0000008a00eb7308 */ /* 0x0005220000000800 */
[----:B-1----:R-:W-:Y:S01]  /*c730*/  @!P2 FMUL R233, R233, R233 ;  /* 0x000000e9e9e9a220 */ /* 0x002fe20000400000 */
[----:B------:R-:W-:Y:S02]  /*c740*/  FSETP.GEU.AND P2, PT, R123, -126, PT ;  /* 0xc2fc00007b00780b */ /* 0x000fe40003f4e000 */
[----:B------:R-:W-:Y:S01]  /*c750*/  F2FP.SATFINITE.E4M3.F32.PACK_AB_MERGE_C R34, RZ, R34, RZ ;  /* 0x00000022ff22723e */ /* 0x000fe200048070ff */
[----:B------:R-:W-:Y:S01]  /*c760*/  FADD R237, R58, R233 ;  /* 0x000000e93aed7221 */ /* 0x000fe20000000000 */
[----:B------:R-:W-:Y:S01]  /*c770*/  F2FP.SATFINITE.E4M3.F32.PACK_AB_MERGE_C R58, RZ, R58, RZ ;  /* 0x0000003aff3a723e */ /* 0x000fe200048070ff */
[----:B------:R-:W-:Y:S01]  /*c780*/  @!P5 FMUL R107, R107, 0.5 ;  /* 0x3f0000006b6bd820 */ /* 0x000fe20000400000 */
[----:B------:R-:W-:Y:S01]  /*c790*/  F2FP.SATFINITE.E4M3.F32.PACK_AB_MERGE_C R96, RZ, R96, RZ ;  /* 0x00000060ff60723e */ /* 0x000fe200048070ff */
[----:B---3--:R-:W-:Y:S01]  /*c7a0*/  @!P4 FMUL R103, R103, R103 ;  /* 0x000000676767c220 */ /* 0x008fe20000400000 */
[----:B------:R-:W-:Y:S01]  /*c7b0*/  FSETP.GEU.AND P4, PT, R139, -126, PT ;  /* 0xc2fc00008b00780b */ /* 0x000fe20003f8e000 */
[----:B------:R-:W-:Y:S01]  /*c7c0*/  FADD R232, R16, R237 ;  /* 0x000000ed10e87221 */ /* 0x000fe20000000000 */
[----:B--2---:R-:W-:-:S01]  /*c7d0*/  FADD R138, R30, R149 ;  /* 0x000000951e8a7221 */ /* 0x004fc20000000000 */
[----:B------:R-:W1:Y:S01]  /*c7e0*/  MUFU.EX2 R16, R107 ;  /* 0x0000006b00107308 */ /* 0x000e620000000800 */
[----:B------:R-:W-:-:S01]  /*c7f0*/  FADD R122, R42, R103 ;  /* 0x000000672a7a7221 */ /* 0x000fc20000000000 */
[----:B------:R-:W-:Y:S01]  /*c800*/  @!P2 FMUL R123, R123, 0.5 ;  /* 0x3f0000007b7ba820 */ /* 0x000fe20000400000 */
[----:B------:R-:W-:Y:S01]  /*c810*/  F2FP.SATFINITE.E4M3.F32.PACK_AB_MERGE_C R42, RZ, R42, RZ ;  /* 0x0000002aff2a723e */ /* 0x000fe200048070ff */
[----:B----4-:R-:W-:Y:S01]  /*c820*/  @!P6 FMUL R235, R235, R235 ;  /* 0x000000ebebebe220 */ /* 0x010fe20000400000 */
[----:B------:R-:W-:-:S02]  /*c830*/  FSETP.GEU.AND P6, PT, R126, -126, PT ;  /* 0xc2fc00007e00780b */ /* 0x000fc40003fce000 */
[----:B------:R-:W-:Y:S01]  /*c840*/  F2FP.SATFINITE.E4M3.F32.PACK_AB_MERGE_C R30, RZ, R30, RZ ;  /* 0x0000001eff1e723e */ /* 0x000fe200048070ff */
[----:B------:R-:W2:Y:S01]  /*c850*/  MUFU.EX2 R106, R123 ;  /* 0x0000007b006a7308 */ /* 0x000ea20000000800 */
[----:B------:R-:W-:-:S01]  /*c860*/  FADD R237, R74, R235 ;  /* 0x000000eb4aed7221 */ /* 0x000fc20000000000 */
[----:B------:R-:W-:Y:S01]  /*c870*/  @!P4 FMUL R139, R139, 0.5 ;  /* 0x3f0000008b8bc820 */ /* 0x000fe20000400000 */
[----:B------:R-:W-:Y:S01]  /*c880*/  IMAD.U32 R27, R42, 0x10000, RZ ;  /* 0x000100002a1b7824 */ /* 0x000fe200078e00ff */
[----:B------:R-:W-:Y:S01]  /*c890*/  F2FP.SATFINITE.E4M3.F32.PACK_AB_MERGE_C R74, RZ, R74, RZ ;  /* 0x0000004aff4a723e */ /* 0x000fe200048070ff */
[----:B------:R-:W-:-:S01]  /*c8a0*/  FADD R237, R122, R237 ;  /* 0x000000ed7aed7221 */ /* 0x000fc20000000000 */
[----:B------:R-:W-:Y:S02]  /*c8b0*/  F2FP.SATFINITE.E4M3.F32.PACK_AB_MERGE_C R109, RZ, R109, RZ ;  /* 0x0000006dff6d723e */ /* 0x000fe400048070ff */
[----:B------:R-:W3:Y:S01]  /*c8c0*/  MUFU.EX2 R122, R139 ;  /* 0x0000008b007a7308 */ /* 0x000ee20000000800 */
[----:B-1----:R-:W-:Y:S01]  /*c8d0*/  @!P5 FMUL R16, R16, R16 ;  /* 0x000000101010d220 */ /* 0x002fe20000400000 */
[----:B------:R-:W-:Y:S01]  /*c8e0*/  FSETP.GEU.AND P5, PT, R110, -126, PT ;  /* 0xc2fc00006e00780b */ /* 0x000fe20003fae000 */
[----:B------:R-:W-:-:S01]  /*c8f0*/  FADD R107, R232, R237 ;  /* 0x000000ede86b7221 */ /* 0x000fc20000000000 */
[----:B------:R-:W-:Y:S01]  /*c900*/  @!P6 FMUL R126, R126, 0.5 ;  /* 0x3f0000007e7ee820 */ /* 0x000fe20000400000 */
[----:B------:R-:W-:-:S02]  /*c910*/  F2FP.SATFINITE.E4M3.F32.PACK_AB_MERGE_C R39, RZ, R39, RZ ;  /* 0x00000027ff27723e */ /* 0x000fc400048070ff */
[----:B------:R-:W-:Y:S01]  /*c920*/  LOP3.LUT R30, R30, 0xffff, RZ, 0xc0, !PT ;  /* 0x0000ffff1e1e7812 */ /* 0x000fe200078ec0ff */
[----:B------:R1:W4:Y:S01]  /*c930*/  MUFU.EX2 R123, R126 ;  /* 0x0000007e007b7308 */ /* 0x0003220000000800 */
[----:B--2---:R-:W-:Y:S01]  /*c940*/  @!P2 FMUL R106, R106, R106 ;  /* 0x0000006a6a6aa220 */ /* 0x004fe20000400000 */
[----:B------:R-:W-:Y:S02]  /*c950*/  FSETP.GEU.AND P2, PT, R142, -126, PT ;  /* 0xc2fc00008e00780b */ /* 0x000fe40003f4e000 */
[----:B------:R-:W-:Y:S01]  /*c960*/  LOP3.LUT R34, R34, 0xffff, RZ, 0xc0, !PT ;  /* 0x0000ffff22227812 */ /* 0x000fe200078ec0ff */
[----:B------:R-:W-:Y:S01]  /*c970*/  FADD R237, R59, R106 ;  /* 0x0000006a3bed7221 */ /* 0x000fe20000000000 */
[----:B------:R-:W-:Y:S01]  /*c980*/  LOP3.LUT R39, R39, 0xffff, RZ, 0xc0, !PT ;  /* 0x0000ffff27277812 */ /* 0x000fe200078ec0ff */
[----:B------:R-:W-:Y:S01]  /*c990*/  @!P5 FMUL R110, R110, 0.5 ;  /* 0x3f0000006e6ed820 */ /* 0x000fe20000400000 */
[----:B------:R-:W-:Y:S01]  /*c9a0*/  F2FP.SATFINITE.E4M3.F32.PACK_AB_MERGE_C R100, RZ, R100, RZ ;  /* 0x00000064ff64723e */ /* 0x000fe200048070ff */
[----:B---3--:R-:W-:Y:S01]  /*c9b0*/  @!P4 FMUL R122, R122, R122 ;  /* 0x0000007a7a7ac220 */ /* 0x008fe20000400000 */
[----:B------:R-:W-:-:S01]  /*c9c0*/  FADD R232, R138, R237 ;  /* 0x000000ed8ae87221 */ /* 0x000fc20000000000 */
[----:B------:R2:W3:Y:S01]  /*c9d0*/  MUFU.EX2 R139, R110 ;  /* 0x0000006e008b7308 */ /* 0x0004e20000000800 */
[----:B------:R-:W-:-:S01]  /*c9e0*/  FADD R138, R43, R16 ;  /* 0x000000102b8a7221 */ /* 0x000fc20000000000 */
[----:B------:R-:W-:Y:S01]  /*c9f0*/  FADD R237, R75, R122 ;  /* 0x0000007a4bed7221 */ /* 0x000fe20000000000 */
[----:B------:R-:W-:Y:S01]  /*ca00*/  FSETP.GEU.AND P4, PT, R111, -126, PT ;  /* 0xc2fc00006f00780b */ /* 0x000fe20003f8e000 */
[----:B------:R-:W-:Y:S01]  /*ca10*/  @!P2 FMUL R142, R142, 0.5 ;  /* 0x3f0000008e8ea820 */ /* 0x000fe20000400000 */
[----:B------:R-:W-:Y:S01]  /*ca20*/  F2FP.SATFINITE.E4M3.F32.PACK_AB_MERGE_C R113, RZ, R113, RZ ;  /* 0x00000071ff71723e */ /* 0x000fe200048070ff */
[----:B-1----:R-:W-:Y:S01]  /*ca30*/  FADD R126, R138, R237 ;  /* 0x000000ed8a7e7221 */ /* 0x002fe20000000000 */
[----:B----4-:R-:W-:Y:S01]  /*ca40*/  @!P6 FMUL R123, R123, R123 ;  /* 0x0000007b7b7be220 */ /* 0x010fe20000400000 */
[----:B------:R-:W1:Y:S01]  /*ca50*/  MUFU.EX2 R237, R142 ;  /* 0x0000008e00ed7308 */ /* 0x000e620000000800 */
[----:B------:R-:W-:Y:S01]  /*ca60*/  FSETP.GEU.AND P6, PT, R127, -126, PT ;  /* 0xc2fc00007f00780b */ /* 0x000fe20003fce000 */
[----:B------:R-:W-:Y:S01]  /*ca70*/  FADD R126, R232, R126 ;  /* 0x0000007ee87e7221 */ /* 0x000fe20000000000 */
[----:B--2---:R-:W-:-:S01]  /*ca80*/  FADD R110, R31, R94 ;  /* 0x0000005e1f6e7221 */ /* 0x004fc20000000000 */
[----:B------:R-:W-:Y:S01]  /*ca90*/  FADD R232, R62, R123 ;  /* 0x0000007b3ee87221 */ /* 0x000fe20000000000 */
[----:B------:R-:W-:-:S02]  /*caa0*/  F2FP.SATFINITE.E4M3.F32.PACK_AB_MERGE_C R31, RZ, R31, RZ ;  /* 0x0000001fff1f723e */ /* 0x000fc400048070ff */
[----:B------:R-:W-:Y:S01]  /*cab0*/  F2FP.SATFINITE.E4M3.F32.PACK_AB_MERGE_C R104, RZ, R104, RZ ;  /* 0x00000068ff68723e */ /* 0x000fe200048070ff */
[----:B------:R-:W-:Y:S01]  /*cac0*/  @!P4 FMUL R111, R111, 0.5 ;  /* 0x3f0000006f6fc820 */ /* 0x000fe20000400000 */
[----:B---3--:R-:W-:Y:S01]  /*cad0*/  @!P5 FMUL R139, R139, R139 ;  /* 0x0000008b8b8bd220 */ /* 0x008fe20000400000 */
[----:B------:R-:W-:Y:S01]  /*cae0*/  FSETP.GEU.AND P5, PT, R114, -126, PT ;  /* 0xc2fc00007200780b */ /* 0x000fe20003fae000 */
[----:B------:R-:W-:Y:S01]  /*caf0*/  FADD R232, R110, R232 ;  /* 0x000000e86ee87221 */ /* 0x000fe20000000000 */
[----:B------:R2:W3:Y:S01]  /*cb00*/  MUFU.EX2 R138, R111 ;  /* 0x0000006f008a7308 */ /* 0x0004e20000000800 */
[----:B------:R-:W-:-:S01]  /*cb10*/  FADD R110, R46, R139 ;  /* 0x0000008b2e6e7221 */ /* 0x000fc20000000000 */
[----:B------:R-:W-:Y:S01]  /*cb20*/  @!P6 FMUL R127, R127, 0.5 ;  /* 0x3f0000007f7fe820 */ /* 0x000fe20000400000 */
[----:B------:R-:W-:Y:S01]  /*cb30*/  IMAD.U32 R31, R31, 0x10000, RZ ;  /* 0x000100001f1f7824 */ /* 0x000fe200078e00ff */
[----:B------:R-:W-:Y:S01]  /*cb40*/  F2FP.SATFINITE.E4M3.F32.PACK_AB_MERGE_C R139, RZ, R139, RZ ;  /* 0x0000008bff8b723e */ /* 0x000fe200048070ff */
[----:B-1----:R-:W-:Y:S01]  /*cb50*/  @!P2 FMUL R237, R237, R237 ;  /* 0x000000edededa220 */ /* 0x002fe20000400000 */
[----:B------:R-:W-:-:S02]  /*cb60*/  FSETP.GEU.AND P2, PT, R143, -126, PT ;  /* 0xc2fc00008f00780b */ /* 0x000fc40003f4e000 */
[----:B------:R-:W1:Y:S01]  /*cb70*/  MUFU.EX2 R127, R127 ;  /* 0x0000007f007f7308 */ /* 0x000e620000000800 */
[----:B--2---:R-:W-:-:S01]  /*cb80*/  FADD R111, R78, R237 ;  /* 0x000000ed4e6f7221 */ /* 0x004fc20000000000 */
[----:B------:R-:W-:Y:S01]  /*cb90*/  F2FP.SATFINITE.E4M3.F32.PACK_AB_MERGE_C R78, RZ, R78, RZ ;  /* 0x0000004eff4e723e */ /* 0x000fe200048070ff */
[----:B------:R-:W-:Y:S01]  /*cba0*/  @!P5 FMUL R114, R114, 0.5 ;  /* 0x3f0000007272d820 */ /* 0x000fe20000400000 */
[----:B------:R-:W-:Y:S01]  /*cbb0*/  F2FP.SATFINITE.E4M3.F32.PACK_AB_MERGE_C R46, RZ, R46, RZ ;  /* 0x0000002eff2e723e */ /* 0x000fe200048070ff */
[----:B------:R-:W-:-:S01]  /*cbc0*/  FADD R110, R110, R111 ;  /* 0x0000006f6e6e7221 */ /* 0x000fc20000000000 */
[----:B------:R-:W-:Y:S01]  /*cbd0*/  F2FP.SATFINITE.E4M3.F32.PACK_AB_MERGE_C R117, RZ, R117, RZ ;  /* 0x00000075ff75723e */ /* 0x000fe200048070ff */
[----:B------:R-:W-:Y:S01]  /*cbe0*/  IMAD.U32 R42, R139, 0x10000, RZ ;  /* 0x000100008b2a7824 */ /* 0x000fe200078e00ff */
[----:B------:R-:W2:Y:S01]  /*cbf0*/  MUFU.EX2 R111, R114 ;  /* 0x00000072006f7308 */ /* 0x000ea20000000800 */
[----:B---3--:R-:W-:Y:S01]  /*cc00*/  @!P4 FMUL R138, R138, R138 ;  /* 0x0000008a8a8ac220 */ /* 0x008fe20000400000 */
[----:B------:R-:W-:Y:S01]  /*cc10*/  FSETP.GEU.AND P4, PT, R115, -126, PT ;  /* 0xc2fc00007300780b */ /* 0x000fe20003f8e000 */
[----:B------:R-:W-:Y:S01]  /*cc20*/  @!P2 FMUL R143, R143, 0.5 ;  /* 0x3f0000008f8fa820 */ /* 0x000fe20000400000 */
[----:B------:R-:W-:Y:S01]  /*cc30*/  FADD R110, R232, R110 ;  /* 0x0000006ee86e7221 */ /* 0x000fe20000000000 */
[----:B------:R-:W-:Y:S01]  /*cc40*/  F2FP.SATFINITE.E4M3.F32.PACK_AB_MERGE_C R16, RZ, R16, RZ ;  /* 0x00000010ff10723e */ /* 0x000fe200048070ff */
[----:B------:R-:W-:Y:S01]  /*cc50*/  IMAD.U32 R46, R46, 0x10000, RZ ;  /* 0x000100002e2e7824 */ /* 0x000fe200078e00ff */
[----:B------:R-:W-:Y:S01]  /*cc60*/  LOP3.LUT R65, R65, 0xff, RZ, 0xc0, !PT ;  /* 0x000000ff41417812 */ /* 0x000fe200078ec0ff */
[----:B------:R-:W3:Y:S01]  /*cc70*/  MUFU.EX2 R142, R143 ;  /* 0x0000008f008e7308 */ /* 0x000ee20000000800 */
[----:B-1----:R-:W-:Y:S01]  /*cc80*/  @!P6 FMUL R127, R127, R127 ;  /* 0x0000007f7f7fe220 */ /* 0x002fe20000400000 */
[----:B------:R-:W-:-:S02]  /*cc90*/  FSETP.GEU.AND P6, PT, R130, -126, PT ;  /* 0xc2fc00008200780b */ /* 0x000fc40003fce000 */
[----:B------:R-:W-:Y:S01]  /*cca0*/  LOP3.LUT R68, R68, 0xffff, RZ, 0xc0, !PT ;  /* 0x0000ffff44447812 */ /* 0x000fe200078ec0ff */
[----:B------:R-:W-:Y:S01]  /*ccb0*/  FADD R232, R128, R127 ;  /* 0x0000007f80e87221 */ /* 0x000fe20000000000 */
[----:B------:R-:W-:Y:S01]  /*ccc0*/  F2FP.SATFINITE.E4M3.F32.PACK_AB_MERGE_C R62, RZ, R62, RZ ;  /* 0x0000003eff3e723e */ /* 0x000fe200048070ff */
[----:B------:R-:W-:Y:S01]  /*ccd0*/  @!P4 FMUL R115, R115, 0.5 ;  /* 0x3f0000007373c820 */ /* 0x000fe20000400000 */
[----:B------:R-:W-:Y:S01]  /*cce0*/  F2FP.SATFINITE.E4M3.F32.PACK_AB_MERGE_C R233, RZ, R233, RZ ;  /* 0x000000e9ffe9723e */ /* 0x000fe200048070ff */
[----:B--2---:R-:W-:Y:S01]  /*ccf0*/  @!P5 FMUL R111, R111, R111 ;  /* 0x0000006f6f6fd220 */ /* 0x004fe20000400000 */
[----:B------:R-:W-:Y:S01]  /*cd00*/  FSETP.GEU.AND P5, PT, R118, -126, PT ;  /* 0xc2fc00007600780b */ /* 0x000fe20003fae000 */
[----:B------:R-:W1:Y:S01]  /*cd10*/  MUFU.EX2 R114, R115 ;  /* 0x0000007300727308 */ /* 0x000e620000000800 */
[----:B------:R-:W-:-:S01]  /*cd20*/  FADD R145, R145, R232 ;  /* 0x000000e891917221 */ /* 0x000fc20000000000 */
[----:B------:R-:W-:Y:S01]  /*cd30*/  FADD R232, R47, R138 ;  /* 0x0000008a2fe87221 */ /* 0x000fe20000000000 */
[----:B------:R-:W-:Y:S01]  /*cd40*/  F2FP.SATFINITE.E4M3.F32.PACK_AB_MERGE_C R123, RZ, R123, RZ ;  /* 0x0000007bff7b723e */ /* 0x000fe200048070ff */
[----:B------:R-:W-:Y:S01]  /*cd50*/  @!P6 FMUL R130, R130, 0.5 ;  /* 0x3f0000008282e820 */ /* 0x000fe20000400000 */
[----:B------:R-:W-:Y:S01]  /*cd60*/  F2FP.SATFINITE.E4M3.F32.PACK_AB_MERGE_C R59, RZ, R59, RZ ;  /* 0x0000003bff3b723e */ /* 0x000fe200048070ff */
[----:B---3--:R-:W-:Y:S01]  /*cd70*/  @!P2 FMUL R142, R142, R142 ;  /* 0x0000008e8e8ea220 */ /* 0x008fe20000400000 */
[----:B------:R-:W-:Y:S01]  /*cd80*/  FSETP.GEU.AND P2, PT, R146, -126, PT ;  /* 0xc2fc00009200780b */ /* 0x000fe20003f4e000 */
[----:B------:R2:W3:Y:S01]  /*cd90*/  MUFU.EX2 R143, R130 ;  /* 0x00000082008f7308 */ /* 0x0004e20000000800 */
[----:B------:R-:W-:Y:S01]  /*cda0*/  F2FP.SATFINITE.E4M3.F32.PACK_AB_MERGE_C R128, RZ, R128, RZ ;  /* 0x00000080ff80723e */ /* 0x000fe200048070ff */
[----:B------:R-:W-:Y:S01]  /*cdb0*/  FADD R234, R79, R142 ;  /* 0x0000008e4fea7221 */ /* 0x000fe20000000000 */
[----:B------:R-:W-:Y:S01]  /*cdc0*/  F2FP.SATFINITE.E4M3.F32.PACK_AB_MERGE_C R106, RZ, R106, RZ ;  /* 0x0000006aff6a723e */ /* 0x000fe200048070ff */
[----:B------:R-:W-:Y:S01]  /*cdd0*/  @!P5 FMUL R118, R118, 0.5 ;  /* 0x3f0000007676d820 */ /* 0x000fe20000400000 */
[----:B------:R-:W-:Y:S01]  /*cde0*/  F2FP.SATFINITE.E4M3.F32.PACK_AB_MERGE_C R127, RZ, R127, RZ ;  /* 0x0000007fff7f723e */ /* 0x000fe200048070ff */
[----:B------:R-:W-:Y:S01]  /*cdf0*/  FADD R232, R232, R234 ;  /* 0x000000eae8e87221 */ /* 0x000fe20000000000 */
[----:B------:R-:W-:Y:S01]  /*ce00*/  F2FP.SATFINITE.E4M3.F32.PACK_AB_MERGE_C R112, RZ, R112, RZ ;  /* 0x00000070ff70723e */ /* 0x000fe200048070ff */
[----:B------:R-:W4:Y:S01]  /*ce10*/  MUFU.EX2 R115, R118 ;  /* 0x0000007600737308 */ /* 0x000f220000000800 */
[----:B-1----:R-:W-:Y:S01]  /*ce20*/  @!P4 FMUL R114, R114, R114 ;  /* 0x000000727272c220 */ /* 0x002fe20000400000 */
[----:B------:R-:W-:Y:S01]  /*ce30*/  FSETP.GEU.AND P4, PT, R131, -126, PT ;  /* 0xc2fc00008300780b */ /* 0x000fe20003f8e000 */
[----:B------:R-:W-:-:S01]  /*ce40*/  FADD R145, R145, R232 ;  /* 0x000000e891917221 */ /* 0x000fc20000000000 */
[----:B------:R-:W-:Y:S01]  /*ce50*/  @!P2 FMUL R146, R146, 0.5 ;  /* 0x3f0000009292a820 */ /* 0x000fe20000400000 */
[----:B--2---:R-:W-:-:S01]  /*ce60*/  FADD R130, R35, R98 ;  /* 0x0000006223827221 */ /* 0x004fc20000000000 */
[----:B------:R-:W-:Y:S01]  /*ce70*/  F2FP.SATFINITE.E4M3.F32.PACK_AB_MERGE_C R98, RZ, R98, RZ ;  /* 0x00000062ff62723e */ /* 0x000fe200048070ff */
[----:B------:R-:W-:Y:S01]  /*ce80*/  IMAD.U32 R62, R62, 0x10000, RZ ;  /* 0x000100003e3e7824 */ /* 0x000fe200078e00ff */
[----:B------:R-:W1:Y:S01]  /*ce90*/  MUFU.EX2 R151, R146 ;  /* 0x0000009200977308 */ /* 0x000e620000000800 */
[----:B---3--:R-:W-:Y:S01]  /*cea0*/  @!P6 FMUL R143, R143, R143 ;  /* 0x0000008f8f8fe220 */ /* 0x008fe20000400000 */
[----:B------:R-:W-:Y:S01]  /*ceb0*/  FSETP.GEU.AND P6, PT, R134, -126, PT ;  /* 0xc2fc00008600780b */ /* 0x000fe20003fce000 */
[----:B------:R-:W-:Y:S01]  /*cec0*/  IMAD.U32 R233, R233, 0x10000, RZ ;  /* 0x00010000e9e97824 */ /* 0x000fe200078e00ff */
[----:B------:R-:W-:Y:S01]  /*ced0*/  F2FP.SATFINITE.E4M3.F32.PACK_AB_MERGE_C R35, RZ, R35, RZ ;  /* 0x00000023ff23723e */ /* 0x000fe200048070ff */
[----:B------:R-:W-:-:S01]  /*cee0*/  FADD R232, R66, R143 ;  /* 0x0000008f42e87221 */ /* 0x000fc20000000000 */
[----:B------:R-:W-:Y:S01]  /*cef0*/  F2FP.SATFINITE.E4M3.F32.PACK_AB_MERGE_C R66, RZ, R66, RZ ;  /* 0x00000042ff42723e */ /* 0x000fe200048070ff */
[----:B------:R-:W-:Y:S01]  /*cf00*/  @!P4 FMUL R131, R131, 0.5 ;  /* 0x3f0000008383c820 */ /* 0x000fe20000400000 */
[----:B------:R-:W-:Y:S01]  /*cf10*/  LOP3.LUT R113, R113, 0xffff, RZ, 0xc0, !PT ;  /* 0x0000ffff71717812 */ /* 0x000fe200078ec0ff */
[----:B----4-:R-:W-:Y:S01]  /*cf20*/  @!P5 FMUL R115, R115, R115 ;  /* 0x000000737373d220 */ /* 0x010fe20000400000 */
[----:B------:R-:W-:Y:S01]  /*cf30*/  FSETP.GEU.AND P5, PT, R147, -126, PT ;  /* 0xc2fc00009300780b */ /* 0x000fe20003fae000 */
[----:B------:R-:W-:-:S01]  /*cf40*/  FADD R232, R130, R232 ;  /* 0x000000e882e87221 */ /* 0x000fc20000000000 */
[----:B------:R-:W-:Y:S01]  /*cf50*/  FADD R130, R50, R111 ;  /* 0x0000006f32827221 */ /* 0x000fe20000000000 */
[----:B------:R-:W2:Y:S01]  /*cf60*/  MUFU.EX2 R118, R131 ;  /* 0x0000008300767308 */ /* 0x000ea20000000800 */
[----:B------:R-:W-:Y:S01]  /*cf70*/  F2FP.SATFINITE.E4M3.F32.PACK_AB_MERGE_C R50, RZ, R50, RZ ;  /* 0x00000032ff32723e */ /* 0x000fe200048070ff */
[----:B------:R-:W-:Y:S01]  /*cf80*/  @!P6 FMUL R134, R134, 0.5 ;  /* 0x3f0000008686e820 */ /* 0x000fe20000400000 */
[----:B------:R-:W-:Y:S01]  /*cf90*/  F2FP.SATFINITE.E4M3.F32.PACK_AB_MERGE_C R94, RZ, R94, RZ ;  /* 0x0000005eff5e723e */ /* 0x000fe200048070ff */
[----:B-1----:R-:W-:Y:S01]  /*cfa0*/  @!P2 FMUL R151, R151, R151 ;  /* 0x000000979797a220 */ /* 0x002fe20000400000 */
[----:B------:R-:W-:-:S02]  /*cfb0*/  FSETP.GEU.AND P2, PT, R150, -126, PT ;  /* 0xc2fc00009600780b */ /* 0x000fc40003f4e000 */
[----:B------:R-:W-:Y:S01]  /*cfc0*/  F2FP.SATFINITE.E4M3.F32.PACK_AB_MERGE_C R38, RZ, R38, RZ ;  /* 0x00000026ff26723e */ /* 0x000fe200048070ff */
[----:B------:R-:W-:-:S01]  /*cfd0*/  FADD R146, R82, R151 ;  /* 0x0000009752927221 */ /* 0x000fc20000000000 */
[----:B------:R-:W1:Y:S01]  /*cfe0*/  MUFU.EX2 R134, R134 ;  /* 0x0000008600867308 */ /* 0x000e620000000800 */
[----:B------:R-:W-:Y:S01]  /*cff0*/  @!P5 FMUL R147, R147, 0.5 ;  /* 0x3f0000009393d820 */ /* 0x000fe20000400000 */
[----:B------:R-:W-:Y:S01]  /*d000*/  F2FP.SATFINITE.E4M3.F32.PACK_AB_MERGE_C R43, RZ, R43, RZ ;  /* 0x0000002bff2b723e */ /* 0x000fe200048070ff */
[----:B------:R-:W-:-:S01]  /*d010*/  FADD R130, R130, R146 ;  /* 0x0000009282827221 */ /* 0x000fc20000000000 */
[----:B------:R-:W-:Y:S01]  /*d020*/  F2FP.SATFINITE.E4M3.F32.PACK_AB_MERGE_C R95, RZ, R95, RZ ;  /* 0x0000005fff5f723e */ /* 0x000fe200048070ff */
[----:B------:R-:W-:Y:S01]  /*d030*/  IMAD.U32 R94, R94, 0x10000, RZ ;  /* 0x000100005e5e7824 */ /* 0x000fe200078e00ff */
[----:B------:R-:W-:Y:S01]  /*d040*/  LOP3.LUT R16, R16, 0xffff, RZ, 0xc0, !PT ;  /* 0x0000ffff10107812 */ /* 0x000fe200078ec0ff */
[----:B------:R-:W-:-:S01]  /*d050*/  FADD R130, R232, R130 ;  /* 0x00000082e8827221 */ /* 0x000fc20000000000 */
[----:B------:R-:W3:Y:S01]  /*d060*/  MUFU.EX2 R146, R147 ;  /* 0x0000009300927308 */ /* 0x000ee20000000800 */
[----:B------:R-:W-:Y:S01]  /*d070*/  @!P2 FMUL R150, R150, 0.5 ;  /* 0x3f0000009696a820 */ /* 0x000fe20000400000 */
[----:B--2---:R-:W-:Y:S01]  /*d080*/  @!P4 FMUL R118, R118, R118 ;  /* 0x000000767676c220 */ /* 0x004fe20000400000 */
[----:B------:R-:W-:Y:S01]  /*d090*/  FSETP.GEU.AND P4, PT, R87, -126, PT ;  /* 0xc2fc00005700780b */ /* 0x000fe20003f8e000 */
[----:B------:R-:W-:Y:S01]  /*d0a0*/  FADD R107, R107, R130 ;  /* 0x000000826b6b7221 */ /* 0x000fe20000000000 */
[----:B------:R-:W-:Y:S01]  /*d0b0*/  LOP3.LUT R59, R59, 0xffff, RZ, 0xc0, !PT ;  /* 0x0000ffff3b3b7812 */ /* 0x000fe200078ec0ff */
[----:B------:R-:W-:Y:S01]  /*d0c0*/  FADD R232, R67, R118 ;  /* 0x0000007643e87221 */ /* 0x000fe20000000000 */
[----:B------:R-:W-:Y:S01]  /*d0d0*/  LOP3.LUT R128, R128, 0xffff, RZ, 0xc0, !PT ;  /* 0x0000ffff80807812 */ /* 0x000fe200078ec0ff */
[----:B------:R2:W4:Y:S01]  /*d0e0*/  MUFU.EX2 R131, R150 ;  /* 0x0000009600837308 */ /* 0x0005220000000800 */
[----:B-1----:R-:W-:Y:S01]  /*d0f0*/  @!P6 FMUL R134, R134, R134 ;  /* 0x000000868686e220 */ /* 0x002fe20000400000 */
[----:B------:R-:W-:Y:S01]  /*d100*/  FSETP.GEU.AND P6, PT, R119, -126, PT ;  /* 0xc2fc00007700780b */ /* 0x000fe20003fce000 */
[----:B------:R-:W-:-:S01]  /*d110*/  FADD R232, R140, R232 ;  /* 0x000000e88ce87221 */ /* 0x000fc20000000000 */
[----:B------:R-:W-:Y:S01]  /*d120*/  FADD R140, R51, R114 ;  /* 0x00000072338c7221 */ /* 0x000fe20000000000 */
[----:B------:R-:W-:Y:S01]  /*d130*/  LOP3.LUT R106, R106, 0xffff, RZ, 0xc0, !PT ;  /* 0x0000ffff6a6a7812 */ /* 0x000fe200078ec0ff */
[----:B------:R-:W-:Y:S01]  /*d140*/  IMAD.SHL.U32 R59, R59, 0x1000000, RZ ;  /* 0x010000003b3b7824 */ /* 0x000fe200078e00ff */
[----:B------:R-:W-:Y:S01]  /*d150*/  LOP3.LUT R127, R127, 0xffff, RZ, 0xc0, !PT ;  /* 0x0000ffff7f7f7812 */ /* 0x000fe200078ec0ff */
[----:B------:R-:W-:Y:S01]  /*d160*/  @!P4 FMUL R87, R87, 0.5 ;  /* 0x3f0000005757c820 */ /* 0x000fe20000400000 */
[----:B---3--:R-:W-:Y:S01]  /*d170*/  @!P5 FMUL R146, R146, R146 ;  /* 0x000000929292d220 */ /* 0x008fe20000400000 */
[----:B------:R-:W-:Y:S01]  /*d180*/  FSETP.GEU.AND P5, PT, R135, -126, PT ;  /* 0xc2fc00008700780b */ /* 0x000fe20003fae000 */
[----:B--2---:R-:W-:-:S01]  /*d190*/  FADD R150, R63, R102 ;  /* 0x000000663f967221 */ /* 0x004fc20000000000 */
[----:B------:R-:W-:Y:S01]  /*d1a0*/  F2FP.SATFINITE.E4M3.F32.PACK_AB_MERGE_C R63, RZ, R63, RZ ;  /* 0x0000003fff3f723e */ /* 0x000fe200048070ff */
[----:B------:R-:W-:-:S01]  /*d1b0*/  FADD R147, R83, R146 ;  /* 0x0000009253937221 */ /* 0x000fc20000000000 */
[----:B------:R-:W1:Y:S01]  /*d1c0*/  MUFU.EX2 R87, R87 ;  /* 0x0000005700577308 */ /* 0x000e620000000800 */
[----:B------:R-:W-:Y:S01]  /*d1d0*/  @!P6 FMUL R119, R119, 0.5 ;  /* 0x3f0000007777e820 */ /* 0x000fe20000400000 */
[----:B------:R-:W-:Y:S01]  /*d1e0*/  F2FP.SATFINITE.E4M3.F32.PACK_AB_MERGE_C R120, RZ, R120, RZ ;  /* 0x00000078ff78723e */ /* 0x000fe200048070ff */
[----:B----4-:R-:W-:Y:S01]  /*d1f0*/  @!P2 FMUL R131, R131, R131 ;  /* 0x000000838383a220 */ /* 0x010fe20000400000 */
[----:B------:R-:W-:Y:S01]  /*d200*/  FSETP.GEU.AND P2, PT, R11, -126, PT ;  /* 0xc2fc00000b00780b */ /* 0x000fe20003f4e000 */
[----:B------:R-:W-:-:S01]  /*d210*/  FADD R147, R140, R147 ;  /* 0x000000938c937221 */ /* 0x000fc20000000000 */
[----:B------:R-:W-:Y:S01]  /*d220*/  F2FP.SATFINITE.E4M3.F32.PACK_AB_MERGE_C R133, RZ, R133, RZ ;  /* 0x00000085ff85723e */ /* 0x000fe200048070ff */
[----:B------:R-:W-:Y:S01]  /*d230*/  IMAD.SHL.U32 R128, R128, 0x1000000, RZ ;  /* 0x0100000080807824 */ /* 0x000fe200078e00ff */
[----:B------:R2:W3:Y:S01]  /*d240*/  MUFU.EX2 R140, R119 ;  /* 0x00000077008c7308 */ /* 0x0004e20000000800 */
[----:B------:R-:W-:Y:S01]  /*d250*/  @!P5 FMUL R135, R135, 0.5 ;  /* 0x3f0000008787d820 */ /* 0x000fe20000400000 */
[----:B------:R-:W-:Y:S01]  /*d260*/  FADD R147, R232, R147 ;  /* 0x00000093e8937221 */ /* 0x000fe20000000000 */
[----:B------:R-:W-:-:S01]  /*d270*/  FADD R232, R70, R134 ;  /* 0x0000008646e87221 */ /* 0x000fc20000000000 */
[----:B------:R-:W-:-:S02]  /*d280*/  F2FP.SATFINITE.E4M3.F32.PACK_AB_MERGE_C R134, RZ, R134, RZ ;  /* 0x00000086ff86723e */ /* 0x000fc400048070ff */
[----:B------:R-:W-:Y:S01]  /*d290*/  F2FP.SATFINITE.E4M3.F32.PACK_AB_MERGE_C R124, RZ, R124, RZ ;  /* 0x0000007cff7c723e */ /* 0x000fe200048070ff */
[----:B------:R-:W-:Y:S01]  /*d2a0*/  FADD R234, R150, R232 ;  /* 0x000000e896ea7221 */ /* 0x000fe20000000000 */
[----:B------:R-:W4:Y:S01]  /*d2b0*/  MUFU.EX2 R148, R135 ;  /* 0x0000008700947308 */ /* 0x000f220000000800 */
[----:B------:R-:W-:Y:S01]  /*d2c0*/  @!P2 FMUL R11, R11, 0.5 ;  /* 0x3f0000000b0ba820 */ /* 0x000fe20000400000 */
[----:B-1----:R-:W-:Y:S01]  /*d2d0*/  @!P4 FMUL R87, R87, R87 ;  /* 0x000000575757c220 */ /* 0x002fe20000400000 */
[----:B------:R-:W-:-:S01]  /*d2e0*/  FADD R232, R54, R115 ;  /* 0x0000007336e87221 */ /* 0x000fc20000000000 */
[----:B--2---:R-:W-:Y:S01]  /*d2f0*/  FADD R119, R86, R131 ;  /* 0x0000008356777221 */ /* 0x004fe20000000000 */
[----:B------:R-:W-:Y:S01]  /*d300*/  F2FP.SATFINITE.E4M3.F32.PACK_AB_MERGE_C R54, RZ, R54, RZ ;  /* 0x00000036ff36723e */ /* 0x000fe200048070ff */
[----:B------:R-:W-:Y:S01]  /*d310*/  IMAD.U32 R134, R134, 0x10000, RZ ;  /* 0x0001000086867824 */ /* 0x000fe200078e00ff */
[----:B------:R-:W-:Y:S01]  /*d320*/  F2FP.SATFINITE.E4M3.F32.PACK_AB_MERGE_C R86, RZ, R86, RZ ;  /* 0x00000056ff56723e */ /* 0x000fe200048070ff */
[----:B------:R1:W2:Y:S01]  /*d330*/  MUFU.EX2 R150, R11 ;  /* 0x0000000b00967308 */ /* 0x0002a20000000800 */
[----:B---3--:R-:W-:Y:S01]  /*d340*/  @!P6 FMUL R140, R140, R140 ;  /* 0x0000008c8c8ce220 */ /* 0x008fe20000400000 */
[----:B------:R-:W-:Y:S01]  /*d350*/  IMAD.U32 R54, R54, 0x10000, RZ ;  /* 0x0001000036367824 */ /* 0x000fe200078e00ff */
[----:B------:R-:W-:Y:S01]  /*d360*/  F2FP.SATFINITE.E4M3.F32.PACK_AB_MERGE_C R115, RZ, R115, RZ ;  /* 0x00000073ff73723e */ /* 0x000fe200048070ff */
[----:B------:R-:W-:Y:S01]  /*d370*/  FADD R119, R232, R119 ;  /* 0x00000077e8777221 */ /* 0x000fe20000000000 */
[----:B------:R-:W-:Y:S01]  /*d380*/  F2FP.SATFINITE.E4M3.F32.PACK_AB_MERGE_C R137, RZ, R137, RZ ;  /* 0x00000089ff89723e */ /* 0x000fe200048070ff */
[----:B------:R-:W-:Y:S01]  /*d390*/  FADD R126, R126, R147 ;  /* 0x000000937e7e7221 */ /* 0x000fe20000000000 */
[----:B------:R-:W-:Y:S01]  /*d3a0*/  LOP3.LUT R38, R38, 0xffff, RZ, 0xc0, !PT ;  /* 0x0000ffff26267812 */ /* 0x000fe200078ec0ff */
[----:B------:R-:W-:Y:S01]  /*d3b0*/  FADD R119, R234, R119 ;  /* 0x00000077ea777221 */ /* 0x000fe20000000000 */
[----:B----4-:R-:W-:Y:S01]  /*d3c0*/  @!P5 FMUL R148, R148, R148 ;  /* 0x000000949494d220 */ /* 0x010fe20000400000 */
[----:B-1----:R-:W-:Y:S01]  /*d3d0*/  FADD R11, R55, R140 ;  /* 0x0000008c370b7221 */ /* 0x002fe20000000000 */
[----:B------:R-:W-:Y:S01]  /*d3e0*/  F2FP.SATFINITE.E4M3.F32.PACK_AB_MERGE_C R55, RZ, R55, RZ ;  /* 0x00000037ff37723e */ /* 0x000fe200048070ff */
[----:B------:R-:W-:-:S02]  /*d3f0*/  IMAD.SHL.U32 R38, R38, 0x1000000, RZ ;  /* 0x0100000026267824 */ /* 0x000fc400078e00ff */
[----:B------:R-:W-:-:S01]  /*d400*/  FADD R135, R71, R148 ;  /* 0x0000009447877221 */ /* 0x000fc20000000000 */
[----:B------:R-:W-:Y:S01]  /*d410*/  F2FP.SATFINITE.E4M3.F32.PACK_AB_MERGE_C R140, RZ, R140, RZ ;  /* 0x0000008cff8c723e */ /* 0x000fe200048070ff */
[----:B------:R-:W-:-:S01]  /*d420*/  FADD R110, R110, R119 ;  /* 0x000000776e6e7221 */ /* 0x000fc20000000000 */
[----:B------:R-:W-:Y:S01]  /*d430*/  LOP3.LUT R55, R55, 0xffff, RZ, 0xc0, !PT ;  /* 0x0000ffff37377812 */ /* 0x000fe200078ec0ff */
[----:B--2---:R-:W-:Y:S01]  /*d440*/  @!P2 FMUL R150, R150, R150 ;  /* 0x000000969696a220 */ /* 0x004fe20000400000 */
[----:B------:R-:W-:Y:S01]  /*d450*/  FADD R135, R132, R135 ;  /* 0x0000008784877221 */ /* 0x000fe20000000000 */
[----:B------:R-:W-:Y:S01]  /*d460*/  FSETP.GEU.AND P2, PT, R10, -126, PT ;  /* 0xc2fc00000a00780b */ /* 0x000fe20003f4e000 */
[----:B------:R-:W-:Y:S01]  /*d470*/  FADD R107, R107, R110 ;  /* 0x0000006e6b6b7221 */ /* 0x000fe20000000000 */
[----:B------:R-:W-:-:S01]  /*d480*/  FADD R132, R87, R150 ;  /* 0x0000009657847221 */ /* 0x000fc20000000000 */
[----:B------:R-:W-:Y:S02]  /*d490*/  F2FP.SATFINITE.E4M3.F32.PACK_AB_MERGE_C R148, RZ, R148, RZ ;  /* 0x00000094ff94723e */ /* 0x000fe400048070ff */
[----:B------:R-:W-:Y:S01]  /*d4a0*/  LOP3.LUT R43, R43, 0xffff, RZ, 0xc0, !PT ;  /* 0x0000ffff2b2b7812 */ /* 0x000fe200078ec0ff */
[----:B------:R-:W-:Y:S01]  /*d4b0*/  FADD R132, R11, R132 ;  /* 0x000000840b847221 */ /* 0x000fe20000000000 */
[----:B------:R-:W-:-:S02]  /*d4c0*/  LOP3.LUT R11, R20, 0xffff, RZ, 0xc0, !PT ;  /* 0x0000ffff140b7812 */ /* 0x000fc400078ec0ff */
[----:B------:R-:W-:Y:S01]  /*d4d0*/  LOP3.LUT R20, R25, 0xff, RZ, 0xc0, !PT ;  /* 0x000000ff19147812 */ /* 0x000fe200078ec0ff */
[----:B------:R-:W-:Y:S01]  /*d4e0*/  IMAD.SHL.U32 R43, R43, 0x1000000, RZ ;  /* 0x010000002b2b7824 */ /* 0x000fe200078e00ff */
[----:B------:R-:W-:Y:S01]  /*d4f0*/  PRMT R18, R11, 0x7604, R18 ;  /* 0x000076040b127816 */ /* 0x000fe20000000012 */
[----:B------:R-:W-:-:S01]  /*d500*/  FADD R132, R135, R132 ;  /* 0x0000008487847221 */ /* 0x000fc20000000000 */
[----:B------:R-:W-:Y:S01]  /*d510*/  PRMT R11, R22, 0x7604, R21 ;  /* 0x00007604160b7816 */ /* 0x000fe20000000015 */
[----:B------:R-:W-:Y:S01]  /*d520*/  @!P2 FMUL R10, R10, 0.5 ;  /* 0x3f0000000a0aa820 */ /* 0x000fe20000400000 */
[----:B------:R-:W-:Y:S01]  /*d530*/  LOP3.LUT R21, R23, 0xff, RZ, 0xc0, !PT ;  /* 0x000000ff17157812 */ /* 0x000fe200078ec0ff */
[----:B------:R-:W-:-:S01]  /*d540*/  FADD R145, R145, R132 ;  /* 0x0000008491917221 */ /* 0x000fc20000000000 */
[----:B------:R-:W-:Y:S02]  /*d550*/  LOP3.LUT R23, R28, 0xffff, RZ, 0xc0, !PT ;  /* 0x0000ffff1c177812 */ /* 0x000fe400078ec0ff */
[----:B------:R-:W-:Y:S01]  /*d560*/  LOP3.LUT R22, R33, 0xff, RZ, 0xc0, !PT ;  /* 0x000000ff21167812 */ /* 0x000fe200078ec0ff */
[----:B------:R-:W1:Y:S01]  /*d570*/  MUFU.EX2 R10, R10 ;  /* 0x0000000a000a7308 */ /* 0x000e620000000800 */
[----:B------:R-:W-:Y:S01]  /*d580*/  LOP3.LUT R25, R36, 0xffff, RZ, 0xc0, !PT ;  /* 0x0000ffff24197812 */ /* 0x000fe200078ec0ff */
[----:B------:R-:W-:Y:S01]  /*d590*/  FADD R126, R126, R145 ;  /* 0x000000917e7e7221 */ /* 0x000fe20000000000 */
[----:B------:R-:W-:-:S02]  /*d5a0*/  PRMT R20, R23, 0x7604, R20 ;  /* 0x0000760417147816 */ /* 0x000fc40000000014 */
[----:B------:R-:W-:Y:S01]  /*d5b0*/  LOP3.LUT R23, R29, 0xff, RZ, 0xc0, !PT ;  /* 0x000000ff1d177812 */ /* 0x000fe200078ec0ff */
[----:B------:R-:W-:-:S01]  /*d5c0*/  FADD R126, R107, R126 ;  /* 0x0000007e6b7e7221 */ /* 0x000fc20000000000 */
[----:B------:R-:W-:Y:S01]  /*d5d0*/  LOP3.LUT R18, R18, 0xff0000, R31, 0xf8, !PT ;  /* 0x00ff000012127812 */ /* 0x000fe200078ef81f */
[----:B------:R-:W-:Y:S01]  /*d5e0*/  IMAD.U32 R31, R50, 0x10000, RZ ;  /* 0x00010000321f7824 */ /* 0x000fe200078e00ff */
[----:B------:R-:W-:Y:S02]  /*d5f0*/  PRMT R21, R24, 0x7604, R21 ;  /* 0x0000760418157816 */ /* 0x000fe40000000015 */
[----:B------:R-:W-:Y:S02]  /*d600*/  PRMT R22, R25, 0x7604, R22 ;  /* 0x0000760419167816 */ /* 0x000fe40000000016 */
[----:B------:R-:W-:Y:S02]  /*d610*/  LOP3.LUT R24, R41, 0xff, RZ, 0xc0, !PT ;  /* 0x000000ff29187812 */ /* 0x000fe400078ec0ff */
[----:B------:R-:W-:-:S02]  /*d620*/  LOP3.LUT R29, R44, 0xffff, RZ, 0xc0, !PT ;  /* 0x0000ffff2c1d7812 */ /* 0x000fc400078ec0ff */
[----:B------:R-:W-:Y:S01]  /*d630*/  PRMT R23, R32, 0x7604, R23 ;  /* 0x0000760420177816 */ /* 0x000fe20000000017 */
[----:B-1----:R-:W-:Y:S01]  /*d640*/  @!P2 FMUL R10, R10, R10 ;  /* 0x0000000a0a0aa220 */ /* 0x002fe20000400000 */
[----:B------:R-:W-:Y:S02]  /*d650*/  LOP3.LUT R25, R37, 0xff, RZ, 0xc0, !PT ;  /* 0x000000ff25197812 */ /* 0x000fe400078ec0ff */
[----:B------:R-:W-:Y:S01]  /*d660*/  LOP3.LUT R28, R49, 0xff, RZ, 0xc0, !PT ;  /* 0x000000ff311c7812 */ /* 0x000fe200078ec0ff */
[----:B------:R-:W-:Y:S01]  /*d670*/  FFMA R5, R10, R5, R91 ;  /* 0x000000050a057223 */ /* 0x000fe2000000005b */
[----:B------:R-:W-:Y:S01]  /*d680*/  LOP3.LUT R33, R52, 0xffff, RZ, 0xc0, !PT ;  /* 0x0000ffff34217812 */ /* 0x000fe200078ec0ff */
[-C--:B------:R-:W-:Y:S01]  /*d690*/  FMUL R216, R216, R10.reuse ;  /* 0x0000000ad8d87220 */ /* 0x080fe20000400000 */
[----:B------:R-:W-:Y:S01]  /*d6a0*/  LOP3.LUT R32, R57, 0xff, RZ, 0xc0, !PT ;  /* 0x000000ff39207812 */ /* 0x000fe200078ec0ff */
[-C--:B------:R-:W-:Y:S01]  /*d6b0*/  FMUL R217, R217, R10.reuse ;  /* 0x0000000ad9d97220 */ /* 0x080fe20000400000 */
[----:B------:R-:W-:Y:S01]  /*d6c0*/  LOP3.LUT R37, R60, 0xffff, RZ, 0xc0, !PT ;  /* 0x0000ffff3c257812 */ /* 0x000fe200078ec0ff */
[-C--:B------:R-:W-:Y:S01]  /*d6d0*/  FMUL R220, R220, R10.reuse ;  /* 0x0000000adcdc7220 */ /* 0x080fe20000400000 */
[----:B------:R-:W-:Y:S01]  /*d6e0*/  LOP3.LUT R20, R20, 0xff0000, R27, 0xf8, !PT ;  /* 0x00ff000014147812 */ /* 0x000fe200078ef81b */
[----:B------:R-:W-:Y:S01]  /*d6f0*/  IMAD.U32 R27, R58, 0x10000, RZ ;  /* 0x000100003a1b7824 */ /* 0x000fe200078e00ff */
[----:B------:R-:W-:Y:S01]  /*d700*/  LOP3.LUT R22, R22, 0xff0000, R31, 0xf8, !PT ;  /* 0x00ff000016167812 */ /* 0x000fe200078ef81f */
[----:B------:R-:W-:Y:S01]  /*d710*/  IMAD.U32 R31, R66, 0x10000, RZ ;  /* 0x00010000421f7824 */ /* 0x000fe200078e00ff */
[----:B------:R-:W-:Y:S01]  /*d720*/  PRMT R24, R29, 0x7604, R24 ;  /* 0x000076041d187816 */ /* 0x000fe20000000018 */
[-C--:B------:R-:W-:Y:S01]  /*d730*/  FMUL R221, R221, R10.reuse ;  /* 0x0000000adddd7220 */ /* 0x080fe20000400000 */
[----:B------:R-:W-:Y:S01]  /*d740*/  PRMT R28, R33, 0x7604, R28 ;  /* 0x00007604211c7816 */ /* 0x000fe2000000001c */
[-C--:B------:R-:W-:Y:S01]  /*d750*/  FMUL R224, R224, R10.reuse ;  /* 0x0000000ae0e07220 */ /* 0x080fe20000400000 */
[----:B------:R-:W-:Y:S01]  /*d760*/  PRMT R25, R40, 0x7604, R25 ;  /* 0x0000760428197816 */ /* 0x000fe20000000019 */
[-C--:B------:R-:W-:Y:S01]  /*d770*/  FMUL R225, R225, R10.reuse ;  /* 0x0000000ae1e17220 */ /* 0x080fe20000400000 */
[----:B------:R-:W-:Y:S01]  /*d780*/  PRMT R32, R37, 0x7604, R32 ;  /* 0x0000760425207816 */ /* 0x000fe20000000020 */
[-C--:B------:R-:W-:Y:S01]  /*d790*/  FMUL R228, R228, R10.reuse ;  /* 0x0000000ae4e47220 */ /* 0x080fe20000400000 */
[----:B------:R-:W-:Y:S01]  /*d7a0*/  LOP3.LUT R29, R45, 0xff, RZ, 0xc0, !PT ;  /* 0x000000ff2d1d7812 */ /* 0x000fe200078ec0ff */
        /* <DEDUP_REMOVED lines=28> */
[----:B------:R-:W-:Y:S01]  /*d970*/  FMUL R189, R189, R10 ;  /* 0x0000000abdbd7220 */ /* 0x000fe20000400000 */
[----:B------:R-:W-:Y:S01]  /*d980*/  F2FP.SATFINITE.E4M3.F32.PACK_AB_MERGE_C R69, RZ, R26, RZ ;  /* 0x0000001aff45723e */ /* 0x000fe200048070ff */
[-C--:B------:R-:W-:Y:S01]  /*d990*/  FMUL R192, R192, R10.reuse ;  /* 0x0000000ac0c07220 */ /* 0x080fe20000400000 */
[----:B------:R-:W-:Y:S01]  /*d9a0*/  F2FP.SATFINITE.E4M3.F32.PACK_AB_MERGE_C R72, RZ, R19, RZ ;  /* 0x00000013ff48723e */ /* 0x000fe200048070ff */
[-C--:B------:R-:W-:Y:S01]  /*d9b0*/  FMUL R193, R193, R10.reuse ;  /* 0x0000000ac1c17220 */ /* 0x080fe20000400000 */
[----:B------:R-:W-:Y:S01]  /*d9c0*/  LOP3.LUT R32, R32, 0xff0000, R27, 0xf8, !PT ;  /* 0x00ff000020207812 */ /* 0x000fe200078ef81b */
[----:B------:R-:W-:Y:S01]  /*d9d0*/  IMAD.U32 R27, R90, 0x10000, RZ ;  /* 0x000100005a1b7824 */ /* 0x000fe200078e00ff */
[----:B------:R-:W-:Y:S01]  /*d9e0*/  LOP3.LUT R40, R40, 0xff0000, R31, 0xf8, !PT ;  /* 0x00ff000028287812 */ /* 0x000fe200078ef81f */
[----:B------:R-:W-:Y:S01]  /*d9f0*/  IMAD.U32 R31, R98, 0x10000, RZ ;  /* 0x00010000621f7824 */ /* 0x000fe200078e00ff */
[----:B------:R-:W-:Y:S01]  /*da00*/  LOP3.LUT R33, R53, 0xff, RZ, 0xc0, !PT ;  /* 0x000000ff35217812 */ /* 0x000fe200078ec0ff */
[-C--:B------:R-:W-:Y:S01]  /*da10*/  FMUL R196, R196, R10.reuse ;  /* 0x0000000ac4c47220 */ /* 0x080fe20000400000 */
[----:B------:R-:W-:Y:S01]  /*da20*/  PRMT R48, R77, 0x7604, R48 ;  /* 0x000076044d307816 */ /* 0x000fe20000000030 */
[-C--:B------:R-:W-:Y:S01]  /*da30*/  FMUL R197, R197, R10.reuse ;  /* 0x0000000ac5c57220 */ /* 0x080fe20000400000 */
[----:B------:R-:W-:Y:S01]  /*da40*/  PRMT R45, R44, 0x7604, R45 ;  /* 0x000076042c2d7816 */ /* 0x000fe2000000002d */
[-C--:B------:R-:W-:Y:S01]  /*da50*/  FMUL R168, R168, R10.reuse ;  /* 0x0000000aa8a87220 */ /* 0x080fe20000400000 */
[----:B------:R-:W-:Y:S01]  /*da60*/  PRMT R41, R52, 0x7604, R41 ;  /* 0x0000760434297816 */ /* 0x000fe20000000029 */
[-C--:B------:R-:W-:Y:S01]  /*da70*/  FMUL R169, R169, R10.reuse ;  /* 0x0000000aa9a97220 */ /* 0x080fe20000400000 */
[----:B------:R-:W-:Y:S01]  /*da80*/  PRMT R44, R89, 0x7604, R76 ;  /* 0x00007604592c7816 */ /* 0x000fe2000000004c */
[----:B------:R-:W-:Y:S01]  /*da90*/  IMAD.U32 R76, R63, 0x10000, RZ ;  /* 0x000100003f4c7824 */ /* 0x000fe200078e00ff */
        /* <DEDUP_REMOVED lines=13> */
[----:B------:R-:W-:Y:S01]  /*db70*/  IMAD.SHL.U32 R27, R30, 0x1000000, RZ ;  /* 0x010000001e1b7824 */ /* 0x000fe200078e00ff */
[----:B------:R-:W-:Y:S01]  /*db80*/  PRMT R53, R52, 0x7604, R53 ;  /* 0x0000760434357816 */ /* 0x000fe20000000035 */
[----:B------:R-:W-:Y:S01]  /*db90*/  IMAD.SHL.U32 R30, R39, 0x1000000, RZ ;  /* 0x01000000271e7824 */ /* 0x000fe200078e00ff */
[----:B------:R-:W-:Y:S01]  /*dba0*/  LOP3.LUT R44, R44, 0xff0000, R31, 0xf8, !PT ;  /* 0x00ff00002c2c7812 */ /* 0x000fe200078ef81f */
[----:B------:R-:W-:Y:S01]  /*dbb0*/  IMAD.SHL.U32 R31, R34, 0x1000000, RZ ;  /* 0x01000000221f7824 */ /* 0x000fe200078e00ff */
[----:B------:R-:W-:Y:S01]  /*dbc0*/  PRMT R49, R60, 0x7604, R49 ;  /* 0x000076043c317816 */ /* 0x000fe20000000031 */
[----:B------:R-:W-:Y:S01]  /*dbd0*/  IMAD.SHL.U32 R34, R55, 0x1000000, RZ ;  /* 0x0100000037227824 */ /* 0x000fe200078e00ff */
[----:B------:R-:W-:Y:S01]  /*dbe0*/  PRMT R19, R72, 0x7604, R19 ;  /* 0x0000760448137816 */ /* 0x000fe20000000013 */
[----:B------:R-:W-:Y:S01]  /*dbf0*/  IMAD.U32 R72, R35, 0x10000, RZ ;  /* 0x0001000023487824 */ /* 0x000fe200078e00ff */
[----:B------:R-:W-:Y:S01]  /*dc00*/  LOP3.LUT R64, R100, 0xff, RZ, 0xc0, !PT ;  /* 0x000000ff64407812 */ /* 0x000fe200078ec0ff */
[----:B------:R-:W-:Y:S01]  /*dc10*/  IMAD.U32 R35, R86, 0x10000, RZ ;  /* 0x0001000056237824 */ /* 0x000fe200078e00ff */
[----:B------:R-:W-:Y:S01]  /*dc20*/  LOP3.LUT R61, R104, 0xff, RZ, 0xc0, !PT ;  /* 0x000000ff683d7812 */ /* 0x000fe200078ec0ff */
[-C--:B------:R-:W-:Y:S01]  /*dc30*/  FMUL R152, R152, R10.reuse ;  /* 0x0000000a98987220 */ /* 0x080fe20000400000 */
[----:B------:R-:W-:Y:S01]  /*dc40*/  LOP3.LUT R60, R117, 0xffff, RZ, 0xc0, !PT ;  /* 0x0000ffff753c7812 */ /* 0x000fe200078ec0ff */
[-C--:B------:R-:W-:Y:S01]  /*dc50*/  FMUL R153, R153, R10.reuse ;  /* 0x0000000a99997220 */ /* 0x080fe20000400000 */
[----:B------:R-:W-:Y:S01]  /*dc60*/  LOP3.LUT R21, R21, 0xff0000, R76, 0xf8, !PT ;  /* 0x00ff000015157812 */ /* 0x000fe200078ef84c */
[-C--:B------:R-:W-:Y:S01]  /*dc70*/  FMUL R156, R156, R10.reuse ;  /* 0x0000000a9c9c7220 */ /* 0x080fe20000400000 */
[----:B------:R-:W-:Y:S01]  /*dc80*/  PRMT R37, R68, 0x7604, R65 ;  /* 0x0000760444257816 */ /* 0x000fe20000000041 */
[-C--:B------:R-:W-:Y:S01]  /*dc90*/  FMUL R157, R157, R10.reuse ;  /* 0x0000000a9d9d7220 */ /* 0x080fe20000400000 */
[----:B------:R-:W-:Y:S01]  /*dca0*/  LOP3.LUT R53, R53, 0xff0000, R42, 0xf8, !PT ;  /* 0x00ff000035357812 */ /* 0x000fe200078ef82a */
[----:B------:R-:W-:Y:S01]  /*dcb0*/  IMAD.U32 R42, R123, 0x10000, RZ ;  /* 0x000100007b2a7824 */ /* 0x000fe200078e00ff */
[----:B------:R-:W-:Y:S01]  /*dcc0*/  LOP3.LUT R57, R112, 0xff, RZ, 0xc0, !PT ;  /* 0x000000ff70397812 */ /* 0x000fe200078ec0ff */
[-C--:B------:R-:W-:Y:S01]  /*dcd0*/  FMUL R160, R160, R10.reuse ;  /* 0x0000000aa0a07220 */ /* 0x080fe20000400000 */
[----:B------:R-:W-:Y:S01]  /*dce0*/  LOP3.LUT R68, R125, 0xffff, RZ, 0xc0, !PT ;  /* 0x0000ffff7d447812 */ /* 0x000fe200078ec0ff */
[-C--:B------:R-:W-:Y:S01]  /*dcf0*/  FMUL R161, R161, R10.reuse ;  /* 0x0000000aa1a17220 */ /* 0x080fe20000400000 */
[----:B------:R-:W-:Y:S01]  /*dd00*/  LOP3.LUT R14, R14, R27, RZ, 0xfc, !PT ;  /* 0x0000001b0e0e7212 */ /* 0x000fe200078efcff */
[-C--:B------:R-:W-:Y:S01]  /*dd10*/  FMUL R164, R164, R10.reuse ;  /* 0x0000000aa4a47220 */ /* 0x080fe20000400000 */
[----:B------:R-:W-:Y:S01]  /*dd20*/  PRMT R64, R113, 0x7604, R64 ;  /* 0x0000760471407816 */ /* 0x000fe20000000040 */
[----:B------:R-:W-:Y:S01]  /*dd30*/  FMUL R165, R165, R10 ;  /* 0x0000000aa5a57220 */ /* 0x000fe20000400000 */
[----:B------:R-:W-:-:S02]  /*dd40*/  PRMT R61, R60, 0x7604, R61 ;  /* 0x000076043c3d7816 */ /* 0x000fc4000000003d */
[----:B------:R-:W-:Y:S02]  /*dd50*/  LOP3.LUT R27, R18, R31, RZ, 0xfc, !PT ;  /* 0x0000001f121b7212 */ /* 0x000fe400078efcff */
[----:B------:R-:W-:Y:S01]  /*dd60*/  LOP3.LUT R23, R23, 0xff0000, R46, 0xf8, !PT ;  /* 0x00ff000017177812 */ /* 0x000fe200078ef82e */
[----:B------:R-:W-:Y:S01]  /*dd70*/  IMAD.U32 R46, R115, 0x10000, RZ ;  /* 0x00010000732e7824 */ /* 0x000fe200078e00ff */
[----:B------:R-:W-:Y:S02]  /*dd80*/  LOP3.LUT R25, R25, 0xff0000, R54, 0xf8, !PT ;  /* 0x00ff000019197812 */ /* 0x000fe400078ef836 */
[----:B------:R-:W-:Y:S01]  /*dd90*/  LOP3.LUT R18, R21, R30, RZ, 0xfc, !PT ;  /* 0x0000001e15127212 */ /* 0x000fe200078efcff */
[----:B------:R-:W-:Y:S01]  /*dda0*/  IMAD.SHL.U32 R21, R16, 0x1000000, RZ ;  /* 0x0100000010157824 */ /* 0x000fe200078e00ff */
[----:B------:R-:W-:Y:S01]  /*ddb0*/  LOP3.LUT R95, R95, 0xffff, RZ, 0xc0, !PT ;  /* 0x0000ffff5f5f7812 */ /* 0x000fe200078ec0ff */
[----:B------:R-:W-:Y:S01]  /*ddc0*/  IMAD.SHL.U32 R16, R127, 0x1000000, RZ ;  /* 0x010000007f107824 */ /* 0x000fe200078e00ff */
[----:B------:R-:W-:-:S02]  /*ddd0*/  LOP3.LUT R140, R140, 0xffff, RZ, 0xc0, !PT ;  /* 0x0000ffff8c8c7812 */ /* 0x000fc400078ec0ff */
[----:B------:R-:W-:Y:S02]  /*dde0*/  LOP3.LUT R148, R148, 0xffff, RZ, 0xc0, !PT ;  /* 0x0000ffff94947812 */ /* 0x000fe400078ec0ff */
[----:B------:R-:W-:Y:S01]  /*ddf0*/  LOP3.LUT R36, R36, 0xff0000, R35, 0xf8, !PT ;  /* 0x00ff000024247812 */ /* 0x000fe200078ef823 */
[----:B------:R-:W-:Y:S01]  /*de00*/  IMAD.SHL.U32 R35, R106, 0x1000000, RZ ;  /* 0x010000006a237824 */ /* 0x000fe200078e00ff */
[----:B------:R-:W-:Y:S01]  /*de10*/  PRMT R57, R68, 0x7604, R57 ;  /* 0x0000760444397816 */ /* 0x000fe20000000039 */
[----:B------:R-:W-:Y:S01]  /*de20*/  IMAD.SHL.U32 R140, R140, 0x1000000, RZ ;  /* 0x010000008c8c7824 */ /* 0x000fe200078e00ff */
[----:B------:R-:W-:Y:S01]  /*de30*/  F2FP.SATFINITE.E4M3.F32.PACK_AB_MERGE_C R151, RZ, R151, RZ ;  /* 0x00000097ff97723e */ /* 0x000fe200048070ff */
[----:B------:R-:W-:Y:S01]  /*de40*/  IMAD.SHL.U32 R148, R148, 0x1000000, RZ ;  /* 0x0100000094947824 */ /* 0x000fe200078e00ff */
[----:B------:R-:W-:Y:S02]  /*de50*/  F2FP.SATFINITE.E4M3.F32.PACK_AB_MERGE_C R146, RZ, R146, RZ ;  /* 0x00000092ff92723e */ /* 0x000fe400048070ff */
[----:B------:R-:W-:Y:S01]  /*de60*/  LOP3.LUT R65, R120, 0xff, RZ, 0xc0, !PT ;  /* 0x000000ff78417812 */ /* 0x000fe200078ec0ff */
[----:B------:R-:W-:Y:S01]  /*de70*/  IMAD.U32 R151, R151, 0x10000, RZ ;  /* 0x0001000097977824 */ /* 0x000fe200078e00ff */
[----:B------:R-:W-:-:S02]  /*de80*/  LOP3.LUT R26, R133, 0xffff, RZ, 0xc0, !PT ;  /* 0x0000ffff851a7812 */ /* 0x000fc400078ec0ff */
[----:B------:R-:W-:Y:S02]  /*de90*/  LOP3.LUT R29, R29, 0xff0000, R62, 0xf8, !PT ;  /* 0x00ff00001d1d7812 */ /* 0x000fe400078ef83e */
[----:B------:R-:W-:Y:S02]  /*dea0*/  LOP3.LUT R64, R64, 0xff0000, R233, 0xf8, !PT ;  /* 0x00ff000040407812 */ /* 0x000fe400078ef8e9 */
[----:B------:R-:W-:Y:S02]  /*deb0*/  LOP3.LUT R61, R61, 0xff0000, R42, 0xf8, !PT ;  /* 0x00ff00003d3d7812 */ /* 0x000fe400078ef82a */
[----:B------:R-:W-:Y:S02]  /*dec0*/  LOP3.LUT R124, R124, 0xff, RZ, 0xc0, !PT ;  /* 0x000000ff7c7c7812 */ /* 0x000fe400078ec0ff */
[----:B------:R-:W-:Y:S02]  /*ded0*/  LOP3.LUT R137, R137, 0xffff, RZ, 0xc0, !PT ;  /* 0x0000ffff89897812 */ /* 0x000fe400078ec0ff */
[----:B------:R-:W-:-:S02]  /*dee0*/  F2FP.SATFINITE.E4M3.F32.PACK_AB_MERGE_C R47, RZ, R47, RZ ;  /* 0x0000002fff2f723e */ /* 0x000fc400048070ff */
[----:B------:R-:W-:Y:S01]  /*def0*/  LOP3.LUT R25, R25, R34, RZ, 0xfc, !PT ;  /* 0x0000002219197212 */ /* 0x000fe200078efcff */
[----:B------:R-:W-:Y:S01]  /*df00*/  IMAD.SHL.U32 R34, R95, 0x1000000, RZ ;  /* 0x010000005f227824 */ /* 0x000fe200078e00ff */
[----:B------:R-:W-:Y:S02]  /*df10*/  LOP3.LUT R11, R11, 0xff0000, R72, 0xf8, !PT ;  /* 0x00ff00000b0b7812 */ /* 0x000fe400078ef848 */
[----:B------:R-:W-:Y:S02]  /*df20*/  LOP3.LUT R45, R45, 0xff0000, R94, 0xf8, !PT ;  /* 0x00ff00002d2d7812 */ /* 0x000fe400078ef85e */
[----:B------:R-:W-:Y:S02]  /*df30*/  LOP3.LUT R49, R49, 0xff0000, R46, 0xf8, !PT ;  /* 0x00ff000031317812 */ /* 0x000fe400078ef82e */
[----:B------:R-:W-:Y:S02]  /*df40*/  LOP3.LUT R57, R57, 0xff0000, R134, 0xf8, !PT ;  /* 0x00ff000039397812 */ /* 0x000fe400078ef886 */
[----:B------:R-:W-:-:S02]  /*df50*/  LOP3.LUT R146, R146, 0xffff, RZ, 0xc0, !PT ;  /* 0x0000ffff92927812 */ /* 0x000fc400078ec0ff */
[----:B------:R-:W-:Y:S02]  /*df60*/  PRMT R65, R26, 0x7604, R65 ;  /* 0x000076041a417816 */ /* 0x000fe40000000041 */
[----:B------:R-:W-:Y:S02]  /*df70*/  LOP3.LUT R24, R24, R59, RZ, 0xfc, !PT ;  /* 0x0000003b18187212 */ /* 0x000fe400078efcff */
[----:B------:R-:W-:Y:S02]  /*df80*/  LOP3.LUT R29, R29, R128, RZ, 0xfc, !PT ;  /* 0x000000801d1d7212 */ /* 0x000fe400078efcff */
[----:B------:R-:W-:Y:S02]  /*df90*/  LOP3.LUT R35, R64, R35, RZ, 0xfc, !PT ;  /* 0x0000002340237212 */ /* 0x000fe400078efcff */
[----:B------:R-:W-:Y:S02]  /*dfa0*/  LOP3.LUT R16, R61, R16, RZ, 0xfc, !PT ;  /* 0x000000103d107212 */ /* 0x000fe400078efcff */
[----:B------:R-:W-:-:S02]  /*dfb0*/  PRMT R26, R137, 0x7604, R124 ;  /* 0x00007604891a7816 */ /* 0x000fc4000000007c */
[----:B------:R-:W-:Y:S02]  /*dfc0*/  LOP3.LUT R47, R47, 0xffff, RZ, 0xc0, !PT ;  /* 0x0000ffff2f2f7812 */ /* 0x000fe400078ec0ff */
[----:B------:R-:W-:Y:S02]  /*dfd0*/  LOP3.LUT R11, R11, R38, RZ, 0xfc, !PT ;  /* 0x000000260b0b7212 */ /* 0x000fe400078efcff */
[----:B------:R-:W-:Y:S01]  /*dfe0*/  LOP3.LUT R20, R20, R43, RZ, 0xfc, !PT ;  /* 0x0000002b14147212 */ /* 0x000fe200078efcff */
[----:B------:R-:W-:Y:S01]  /*dff0*/  IMAD.SHL.U32 R43, R146, 0x1000000, RZ ;  /* 0x01000000922b7824 */ /* 0x000fe200078e00ff */
[----:B------:R-:W-:Y:S01]  /*e000*/  LOP3.LUT R45, R45, R34, RZ, 0xfc, !PT ;  /* 0x000000222d2d7212 */ /* 0x000fe200078efcff */
[----:B------:R-:W-:Y:S01]  /*e010*/  IMAD.SHL.U32 R30, R47, 0x1000000, RZ ;  /* 0x010000002f1e7824 */ /* 0x000fe200078e00ff */
[----:B------:R-:W-:Y:S02]  /*e020*/  LOP3.LUT R140, R49, R140, RZ, 0xfc, !PT ;  /* 0x0000008c318c7212 */ /* 0x000fe400078efcff */
[----:B------:R-:W-:-:S02]  /*e030*/  LOP3.LUT R148, R57, R148, RZ, 0xfc, !PT ;  /* 0x0000009439947212 */ /* 0x000fc400078efcff */
[----:B------:R-:W-:Y:S02]  /*e040*/  SEL R49, R29, R24, P3 ;  /* 0x000000181d317207 */ /* 0x000fe40001800000 */
[----:B------:R-:W-:Y:S01]  /*e050*/  SEL R34, R24, R29, P3 ;  /* 0x0000001d18227207 */ /* 0x000fe20001800000 */
[----:B------:R-:W-:Y:S01]  /*e060*/  IMAD.MOV.U32 R24, RZ, RZ, 0x2130 ;  /* 0x00002130ff187424 */ /* 0x000fe200078e00ff */
[----:B------:R-:W-:Y:S02]  /*e070*/  SEL R57, R16, R35, P3 ;  /* 0x0000002310397207 */ /* 0x000fe40001800000 */
[----:B------:R-:W-:Y:S01]  /*e080*/  SEL R38, R35, R16, P3 ;  /* 0x0000001023267207 */ /* 0x000fe20001800000 */
[----:B------:R-:W-:Y:S01]  /*e090*/  IMAD.MOV.U32 R16, RZ, RZ, 0x3021 ;  /* 0x00003021ff107424 */ /* 0x000fe200078e00ff */
[----:B------:R-:W-:Y:S02]  /*e0a0*/  LOP3.LUT R26, R26, 0xff0000, R151, 0xf8, !PT ;  /* 0x00ff00001a1a7812 */ /* 0x000fe400078ef897 */
[----:B------:R-:W-:-:S02]  /*e0b0*/  FSETP.GEU.AND P4, PT, R17, -126, PT ;  /* 0xc2fc00001100780b */ /* 0x000fc40003f8e000 */
[----:B------:R-:W-:Y:S02]  /*e0c0*/  LOP3.LUT R26, R26, R43, RZ, 0xfc, !PT ;  /* 0x0000002b1a1a7212 */ /* 0x000fe400078efcff */
[----:B------:R-:W-:Y:S02]  /*e0d0*/  F2FP.SATFINITE.E4M3.F32.PACK_AB_MERGE_C R70, RZ, R70, RZ ;  /* 0x00000046ff46723e */ /* 0x000fe400048070ff */
[----:B------:R-:W-:Y:S02]  /*e0e0*/  F2FP.SATFINITE.E4M3.F32.PACK_AB_MERGE_C R71, RZ, R71, RZ ;  /* 0x00000047ff47723e */ /* 0x000fe400048070ff */
[----:B------:R-:W-:Y:S01]  /*e0f0*/  SEL R43, R27, R14, P3 ;  /* 0x0000000e1b2b7207 */ /* 0x000fe20001800000 */
[----:B------:R-:W-:Y:S01]  /*e100*/  IMAD.U32 R70, R70, 0x10000, RZ ;  /* 0x0001000046467824 */ /* 0x000fe200078e00ff */
[-C--:B------:R-:W-:Y:S02]  /*e110*/  SHF.R.U32.HI R16, RZ, R13.reuse, R16 ;  /* 0x0000000dff107219 */ /* 0x080fe40000011610 */
[----:B------:R-:W-:Y:S01]  /*e120*/  SHF.R.U32.HI R24, RZ, R13, R24 ;  /* 0x0000000dff187219 */ /* 0x000fe20000011618 */
[----:B------:R-:W-:Y:S01]  /*e130*/  @!P4 FMUL R17, R17, 0.5 ;  /* 0x3f0000001111c820 */ /* 0x000fe20000400000 */
[----:B------:R-:W-:-:S02]  /*e140*/  LOP3.LUT R23, R23, R30, RZ, 0xfc, !PT ;  /* 0x0000001e17177212 */ /* 0x000fc400078efcff */
[----:B------:R-:W-:Y:S02]  /*e150*/  SEL R14, R14, R27, P3 ;  /* 0x0000001b0e0e7207 */ /* 0x000fe40001800000 */
[----:B------:R-:W-:Y:S01]  /*e160*/  SEL R27, R18, R11, P3 ;  /* 0x0000000b121b7207 */ /* 0x000fe20001800000 */
[----:B------:R-:W1:Y:S01]  /*e170*/  MUFU.EX2 R17, R17 ;  /* 0x0000001100117308 */ /* 0x000e620000000800 */
[----:B------:R-:W-:Y:S02]  /*e180*/  SEL R18, R11, R18, P3 ;  /* 0x000000120b127207 */ /* 0x000fe40001800000 */
[----:B------:R-:W-:Y:S02]  /*e190*/  LOP3.LUT R71, R71, 0xffff, RZ, 0xc0, !PT ;  /* 0x0000ffff47477812 */ /* 0x000fe400078ec0ff */
[----:B------:R-:W-:Y:S02]  /*e1a0*/  LOP3.LUT R10, R16, 0xf, RZ, 0xc0, !PT ;  /* 0x0000000f100a7812 */ /* 0x000fe400078ec0ff */
[----:B------:R-:W-:Y:S01]  /*e1b0*/  LOP3.LUT R11, R24, 0xf, RZ, 0xc0, !PT ;  /* 0x0000000f180b7812 */ /* 0x000fe200078ec0ff */
[----:B------:R-:W-:Y:S01]  /*e1c0*/  IMAD.SHL.U32 R30, R71, 0x1000000, RZ ;  /* 0x01000000471e7824 */ /* 0x000fe200078e00ff */
[----:B------:R-:W-:Y:S01]  /*e1d0*/  SEL R47, R23, R20, P3 ;  /* 0x00000014172f7207 */ /* 0x000fe20001800000 */
[----:B------:R-:W-:Y:S01]  /*e1e0*/  SHFL.IDX PT, R27, R27, R10, 0x1c1f ;  /* 0x001c1f0a1b1b7589 */ /* 0x000fe200000e0000 */
[----:B------:R-:W-:-:S02]  /*e1f0*/  PRMT R33, R56, 0x7604, R33 ;  /* 0x0000760438217816 */ /* 0x000fc40000000021 */
[----:B------:R-:W-:Y:S01]  /*e200*/  F2FP.SATFINITE.E4M3.F32.PACK_AB_MERGE_C R82, RZ, R82, RZ ;  /* 0x00000052ff52723e */ /* 0x000fe200048070ff */
[----:B------:R-:W2:Y:S01]  /*e210*/  SHFL.IDX PT, R18, R18, R11, 0x1c1f ;  /* 0x001c1f0b12127589 */ /* 0x000ea200000e0000 */
[----:B------:R-:W-:Y:S02]  /*e220*/  F2FP.SATFINITE.E4M3.F32.PACK_AB_MERGE_C R83, RZ, R83, RZ ;  /* 0x00000053ff53723e */ /* 0x000fe400048070ff */
[----:B------:R-:W-:Y:S01]  /*e230*/  F2FP.SATFINITE.E4M3.F32.PACK_AB_MERGE_C R149, RZ, R149, RZ ;  /* 0x00000095ff95723e */ /* 0x000fe200048070ff */
[----:B------:R-:W-:Y:S01]  /*e240*/  IMAD.U32 R82, R82, 0x10000, RZ ;  /* 0x0001000052527824 */ /* 0x000fe200078e00ff */
[----:B------:R-:W-:Y:S01]  /*e250*/  SEL R20, R20, R23, P3 ;  /* 0x0000001714147207 */ /* 0x000fe20001800000 */
[----:B------:R-:W-:Y:S01]  /*e260*/  SHFL.IDX PT, R43, R43, R10, 0x1c1f ;  /* 0x001c1f0a2b2b7589 */ /* 0x000fe200000e0000 */
[----:B------:R-:W-:Y:S01]  /*e270*/  F2FP.SATFINITE.E4M3.F32.PACK_AB_MERGE_C R84, RZ, R84, RZ ;  /* 0x00000054ff54723e */ /* 0x000fe200048070ff */
[----:B-1----:R-:W-:Y:S01]  /*e280*/  @!P4 FMUL R17, R17, R17 ;  /* 0x000000111111c220 */ /* 0x002fe20000400000 */
[----:B------:R-:W-:Y:S01]  /*e290*/  F2FP.SATFINITE.E4M3.F32.PACK_AB_MERGE_C R97, RZ, R97, RZ ;  /* 0x00000061ff61723e */ /* 0x000fe200048070ff */
[----:B------:R-:W1:Y:S01]  /*e2a0*/  SHFL.IDX PT, R14, R14, R11, 0x1c1f ;  /* 0x001c1f0b0e0e7589 */ /* 0x000e6200000e0000 */
[----:B------:R-:W-:Y:S01]  /*e2b0*/  F2FP.SATFINITE.E4M3.F32.PACK_AB_MERGE_C R102, RZ, R102, RZ ;  /* 0x00000066ff66723e */ /* 0x000fe200048070ff */
[----:B------:R-:W-:Y:S01]  /*e2c0*/  FFMA R4, R17, R4, R126 ;  /* 0x0000000411047223 */ /* 0x000fe2000000007e */
[----:B------:R-:W-:Y:S01]  /*e2d0*/  F2FP.SATFINITE.E4M3.F32.PACK_AB_MERGE_C R99, RZ, R99, RZ ;  /* 0x00000063ff63723e */ /* 0x000fe200048070ff */
[----:B------:R-:W-:Y:S01]  /*e2e0*/  SHFL.IDX PT, R47, R47, R10, 0x1c1f ;  /* 0x001c1f0a2f2f7589 */ /* 0x000fe200000e0000 */
[----:B------:R-:W-:Y:S01]  /*e2f0*/  F2FP.SATFINITE.E4M3.F32.PACK_AB_MERGE_C R144, RZ, R144, RZ ;  /* 0x00000090ff90723e */ /* 0x000fe200048070ff */
[----:B------:R-:W-:Y:S01]  /*e300*/  IMAD.U32 R102, R102, 0x10000, RZ ;  /* 0x0001000066667824 */ /* 0x000fe200078e00ff */
[----:B------:R-:W-:Y:S01]  /*e310*/  F2FP.SATFINITE.E4M3.F32.PACK_AB_MERGE_C R116, RZ, R116, RZ ;  /* 0x00000074ff74723e */ /* 0x000fe200048070ff */
[----:B------:R-:W3:Y:S01]  /*e320*/  SHFL.IDX PT, R20, R20, R11, 0x1c1f ;  /* 0x001c1f0b14147589 */ /* 0x000ee200000e0000 */
[----:B------:R-:W-:Y:S01]  /*e330*/  F2FP.SATFINITE.E4M3.F32.PACK_AB_MERGE_C R129, RZ, R129, RZ ;  /* 0x00000081ff81723e */ /* 0x000fe200048070ff */
[----:B------:R-:W-:Y:S01]  /*e340*/  FMUL R218, R218, R17 ;  /* 0x00000011dada7220 */ /* 0x000fe20000400000 */
[----:B------:R-:W-:Y:S01]  /*e350*/  F2FP.SATFINITE.E4M3.F32.PACK_AB_MERGE_C R92, RZ, R92, RZ ;  /* 0x0000005cff5c723e */ /* 0x000fe200048070ff */
[----:B------:R-:W-:Y:S01]  /*e360*/  SHFL.IDX PT, R49, R49, R10, 0x1c1f ;  /* 0x001c1f0a31317589 */ /* 0x000fe200000e0000 */
[----:B------:R-:W-:Y:S01]  /*e370*/  F2FP.SATFINITE.E4M3.F32.PACK_AB_MERGE_C R105, RZ, R105, RZ ;  /* 0x00000069ff69723e */ /* 0x000fe200048070ff */
[----:B------:R-:W-:Y:S01]  /*e380*/  FMUL R219, R219, R17 ;  /* 0x00000011dbdb7220 */ /* 0x000fe20000400000 */
[----:B------:R-:W-:Y:S01]  /*e390*/  F2FP.SATFINITE.E4M3.F32.PACK_AB_MERGE_C R108, RZ, R108, RZ ;  /* 0x0000006cff6c723e */ /* 0x000fe200048070ff */
[----:B------:R-:W4:Y:S01]  /*e3a0*/  SHFL.IDX PT, R34, R34, R11, 0x1c1f ;  /* 0x001c1f0b22227589 */ /* 0x000f2200000e0000 */
[----:B------:R-:W-:Y:S01]  /*e3b0*/  F2FP.SATFINITE.E4M3.F32.PACK_AB_MERGE_C R121, RZ, R121, RZ ;  /* 0x00000079ff79723e */ /* 0x000fe200048070ff */
[----:B------:R-:W-:Y:S01]  /*e3c0*/  FMUL R222, R222, R17 ;  /* 0x00000011dede7220 */ /* 0x000fe20000400000 */
[----:B------:R-:W-:Y:S01]  /*e3d0*/  LOP3.LUT R33, R33, 0xff0000, R70, 0xf8, !PT ;  /* 0x00ff000021217812 */ /* 0x000fe200078ef846 */
[----:B------:R-:W-:Y:S01]  /*e3e0*/  SHFL.IDX PT, R57, R57, R10, 0x1c1f ;  /* 0x001c1f0a39397589 */ /* 0x000fe200000e0000 */
[----:B------:R-:W-:Y:S01]  /*e3f0*/  F2FP.SATFINITE.E4M3.F32.PACK_AB_MERGE_C R103, RZ, R103, RZ ;  /* 0x00000067ff67723e */ /* 0x000fe200048070ff */
[----:B------:R-:W-:Y:S01]  /*e400*/  FMUL R223, R223, R17 ;  /* 0x00000011dfdf7220 */ /* 0x000fe20000400000 */
[----:B------:R-:W-:Y:S01]  /*e410*/  F2FP.SATFINITE.E4M3.F32.PACK_AB_MERGE_C R87, RZ, R87, RZ ;  /* 0x00000057ff57723e */ /* 0x000fe200048070ff */
[-C--:B------:R-:W-:Y:S01]  /*e420*/  FMUL R226, R226, R17.reuse ;  /* 0x00000011e2e27220 */ /* 0x080fe20000400000 */
[----:B------:R-:W-:Y:S01]  /*e430*/  LOP3.LUT R83, R83, 0xffff, RZ, 0xc0, !PT ;  /* 0x0000ffff53537812 */ /* 0x000fe200078ec0ff */
[----:B------:R-:W-:Y:S01]  /*e440*/  IMAD.U32 R103, R103, 0x10000, RZ ;  /* 0x0001000067677824 */ /* 0x000fe200078e00ff */
[----:B------:R-:W-:Y:S01]  /*e450*/  LOP3.LUT R149, R149, 0xffff, RZ, 0xc0, !PT ;  /* 0x0000ffff95957812 */ /* 0x000fe200078ec0ff */
[-C--:B------:R-:W-:Y:S01]  /*e460*/  FMUL R227, R227, R17.reuse ;  /* 0x00000011e3e37220 */ /* 0x080fe20000400000 */
[----:B------:R-:W-:Y:S01]  /*e470*/  F2FP.SATFINITE.E4M3.F32.PACK_AB_MERGE_C R138, RZ, R138, RZ ;  /* 0x0000008aff8a723e */ /* 0x000fe200048070ff */
[----:B------:R-:W-:Y:S01]  /*e480*/  FMUL R230, R230, R17 ;  /* 0x00000011e6e67220 */ /* 0x000fe20000400000 */
[----:B------:R-:W-:Y:S01]  /*e490*/  F2FP.SATFINITE.E4M3.F32.PACK_AB_MERGE_C R235, RZ, R235, RZ ;  /* 0x000000ebffeb723e */ /* 0x000fe200048070ff */
[----:B------:R-:W-:Y:S01]  /*e4a0*/  IMAD.SHL.U32 R149, R149, 0x1000000, RZ ;  /* 0x0100000095957824 */ /* 0x000fe200078e00ff */
[----:B------:R-:W-:Y:S01]  /*e4b0*/  F2FP.SATFINITE.E4M3.F32.PACK_AB_MERGE_C R237, RZ, R237, RZ ;  /* 0x000000edffed723e */ /* 0x000fe200048070ff */
[----:B------:R-:W-:Y:S01]  /*e4c0*/  FMUL R231, R231, R17 ;  /* 0x00000011e7e77220 */ /* 0x000fe20000400000 */
[----:B------:R-:W-:Y:S01]  /*e4d0*/  F2FP.SATFINITE.E4M3.F32.PACK_AB_MERGE_C R67, RZ, R67, RZ ;  /* 0x00000043ff43723e */ /* 0x000fe200048070ff */
[----:B------:R-:W-:Y:S01]  /*e4e0*/  IMAD.U32 R235, R235, 0x10000, RZ ;  /* 0x00010000ebeb7824 */ /* 0x000fe200078e00ff */
[----:B------:R-:W-:Y:S01]  /*e4f0*/  F2FP.SATFINITE.E4M3.F32.PACK_AB_MERGE_C R122, RZ, R122, RZ ;  /* 0x0000007aff7a723e */ /* 0x000fe200048070ff */
[----:B------:R-:W-:Y:S01]  /*e500*/  IMAD.U32 R42, R237, 0x10000, RZ ;  /* 0x00010000ed2a7824 */ /* 0x000fe200078e00ff */
[----:B------:R-:W-:Y:S01]  /*e510*/  F2FP.SATFINITE.E4M3.F32.PACK_AB_MERGE_C R142, RZ, R142, RZ ;  /* 0x0000008eff8e723e */ /* 0x000fe200048070ff */
[-C--:B------:R-:W-:Y:S01]  /*e520*/  FMUL R202, R202, R17.reuse ;  /* 0x00000011caca7220 */ /* 0x080fe20000400000 */
[----:B------:R-:W-:Y:S01]  /*e530*/  LOP3.LUT R56, R84, 0xff, RZ, 0xc0, !PT ;  /* 0x000000ff54387812 */ /* 0x000fe200078ec0ff */
[-C--:B------:R-:W-:Y:S01]  /*e540*/  FMUL R203, R203, R17.reuse ;  /* 0x00000011cbcb7220 */ /* 0x080fe20000400000 */
[----:B------:R-:W-:Y:S01]  /*e550*/  LOP3.LUT R97, R97, 0xffff, RZ, 0xc0, !PT ;  /* 0x0000ffff61617812 */ /* 0x000fe200078ec0ff */
[----:B------:R-:W-:Y:S01]  /*e560*/  FMUL R206, R206, R17 ;  /* 0x00000011cece7220 */ /* 0x000fe20000400000 */
[----:B------:R-:W-:Y:S01]  /*e570*/  F2FP.SATFINITE.E4M3.F32.PACK_AB_MERGE_C R111, RZ, R111, RZ ;  /* 0x0000006fff6f723e */ /* 0x000fe200048070ff */
[----:B------:R-:W-:Y:S01]  /*e580*/  FMUL R207, R207, R17 ;  /* 0x00000011cfcf7220 */ /* 0x000fe20000400000 */
        /* <DEDUP_REMOVED lines=11> */
[-C--:B------:R-:W-:Y:S01]  /*e640*/  FMUL R215, R215, R17.reuse ;  /* 0x00000011d7d77220 */ /* 0x080fe20000400000 */
[----:B------:R-:W-:Y:S01]  /*e650*/  F2FP.SATFINITE.E4M3.F32.PACK_AB_MERGE_C R114, RZ, R114, RZ ;  /* 0x00000072ff72723e */ /* 0x000fe200048070ff */
[----:B------:R-:W-:Y:S01]  /*e660*/  IMAD.SHL.U32 R99, R99, 0x1000000, RZ ;  /* 0x0100000063637824 */ /* 0x000fe200078e00ff */
[----:B------:R-:W-:Y:S01]  /*e670*/  F2FP.SATFINITE.E4M3.F32.PACK_AB_MERGE_C R118, RZ, R118, RZ ;  /* 0x00000076ff76723e */ /* 0x000fe200048070ff */
[----:B------:R-:W-:Y:S01]  /*e680*/  IMAD.SHL.U32 R144, R144, 0x1000000, RZ ;  /* 0x0100000090907824 */ /* 0x000fe200078e00ff */
        /* <DEDUP_REMOVED lines=14> */
[----:B------:R-:W-:Y:S01]  /*e770*/  LOP3.LUT R33, R33, R30, RZ, 0xfc, !PT ;  /* 0x0000001e21217212 */ /* 0x000fe200078efcff */
[----:B------:R-:W-:Y:S01]  /*e780*/  IMAD.SHL.U32 R30, R83, 0x1000000, RZ ;  /* 0x01000000531e7824 */ /* 0x000fe200078e00ff */
[----:B------:R-:W-:Y:S01]  /*e790*/  LOP3.LUT R87, R87, 0xffff, RZ, 0xc0, !PT ;  /* 0x0000ffff57577812 */ /* 0x000fe200078ec0ff */
[----:B------:R-:W-:Y:S01]  /*e7a0*/  IMAD.U32 R46, R131, 0x10000, RZ ;  /* 0x00010000832e7824 */ /* 0x000fe200078e00ff */
[----:B------:R-:W-:Y:S01]  /*e7b0*/  LOP3.LUT R138, R138, 0xffff, RZ, 0xc0, !PT ;  /* 0x0000ffff8a8a7812 */ /* 0x000fe200078ec0ff */
[-C--:B------:R-:W-:Y:S01]  /*e7c0*/  FMUL R199, R199, R17.reuse ;  /* 0x00000011c7c77220 */ /* 0x080fe20000400000 */
[----:B------:R-:W-:Y:S01]  /*e7d0*/  F2FP.SATFINITE.E4M3.F32.PACK_AB_MERGE_C R150, RZ, R150, RZ ;  /* 0x00000096ff96723e */ /* 0x000fe200048070ff */
[----:B------:R-:W-:Y:S01]  /*e7e0*/  IMAD.SHL.U32 R87, R87, 0x1000000, RZ ;  /* 0x0100000057577824 */ /* 0x000fe200078e00ff */
[----:B------:R-:W-:Y:S01]  /*e7f0*/  LOP3.LUT R67, R67, 0xffff, RZ, 0xc0, !PT ;  /* 0x0000ffff43437812 */ /* 0x000fe200078ec0ff */
[----:B------:R-:W-:Y:S01]  /*e800*/  IMAD.SHL.U32 R138, R138, 0x1000000, RZ ;  /* 0x010000008a8a7824 */ /* 0x000fe200078e00ff */
[----:B------:R-:W-:Y:S01]  /*e810*/  LOP3.LUT R122, R122, 0xffff, RZ, 0xc0, !PT ;  /* 0x0000ffff7a7a7812 */ /* 0x000fe200078ec0ff */
[-C--:B------:R-:W-:Y:S01]  /*e820*/  FMUL R170, R170, R17.reuse ;  /* 0x00000011aaaa7220 */ /* 0x080fe20000400000 */
[----:B------:R-:W-:Y:S01]  /*e830*/  LOP3.LUT R142, R142, 0xffff, RZ, 0xc0, !PT ;  /* 0x0000ffff8e8e7812 */ /* 0x000fe200078ec0ff */
[----:B------:R-:W-:Y:S01]  /*e840*/  IMAD.SHL.U32 R67, R67, 0x1000000, RZ ;  /* 0x0100000043437824 */ /* 0x000fe200078e00ff */
[----:B------:R-:W-:Y:S01]  /*e850*/  PRMT R56, R97, 0x7604, R56 ;  /* 0x0000760461387816 */ /* 0x000fe20000000038 */
[----:B------:R-:W-:Y:S01]  /*e860*/  IMAD.SHL.U32 R39, R122, 0x1000000, RZ ;  /* 0x010000007a277824 */ /* 0x000fe200078e00ff */
[----:B------:R-:W-:Y:S01]  /*e870*/  LOP3.LUT R37, R37, 0xff0000, R82, 0xf8, !PT ;  /* 0x00ff000025257812 */ /* 0x000fe200078ef852 */
[----:B------:R-:W-:Y:S01]  /*e880*/  IMAD.SHL.U32 R142, R142, 0x1000000, RZ ;  /* 0x010000008e8e7824 */ /* 0x000fe200078e00ff */
[----:B------:R-:W-:Y:S01]  /*e890*/  LOP3.LUT R51, R51, 0xffff, RZ, 0xc0, !PT ;  /* 0x0000ffff33337812 */ /* 0x000fe200078ec0ff */
[-C--:B------:R-:W-:Y:S01]  /*e8a0*/  FMUL R171, R171, R17.reuse ;  /* 0x00000011abab7220 */ /* 0x080fe20000400000 */
[----:B------:R-:W-:Y:S01]  /*e8b0*/  LOP3.LUT R75, R75, 0xffff, RZ, 0xc0, !PT ;  /* 0x0000ffff4b4b7812 */ /* 0x000fe200078ec0ff */
[-C--:B------:R-:W-:Y:S01]  /*e8c0*/  FMUL R174, R174, R17.reuse ;  /* 0x00000011aeae7220 */ /* 0x080fe20000400000 */
[----:B------:R-:W-:Y:S01]  /*e8d0*/  LOP3.LUT R79, R79, 0xffff, RZ, 0xc0, !PT ;  /* 0x0000ffff4f4f7812 */ /* 0x000fe200078ec0ff */
[----:B------:R-:W-:Y:S01]  /*e8e0*/  IMAD.SHL.U32 R51, R51, 0x1000000, RZ ;  /* 0x0100000033337824 */ /* 0x000fe200078e00ff */
[----:B------:R-:W-:Y:S01]  /*e8f0*/  LOP3.LUT R114, R114, 0xffff, RZ, 0xc0, !PT ;  /* 0x0000ffff72727812 */ /* 0x000fe200078ec0ff */
[----:B------:R-:W-:Y:S01]  /*e900*/  IMAD.SHL.U32 R75, R75, 0x1000000, RZ ;  /* 0x010000004b4b7824 */ /* 0x000fe200078e00ff */
[----:B------:R-:W-:Y:S01]  /*e910*/  LOP3.LUT R118, R118, 0xffff, RZ, 0xc0, !PT ;  /* 0x0000ffff76767812 */ /* 0x000fe200078ec0ff */
[----:B------:R-:W-:Y:S01]  /*e920*/  IMAD.SHL.U32 R79, R79, 0x1000000, RZ ;  /* 0x010000004f4f7824 */ /* 0x000fe200078e00ff */
[----:B------:R-:W-:Y:S01]  /*e930*/  PRMT R68, R129, 0x7604, R68 ;  /* 0x0000760481447816 */ /* 0x000fe20000000044 */
[----:B------:R-:W-:Y:S01]  /*e940*/  IMAD.SHL.U32 R31, R114, 0x1000000, RZ ;  /* 0x01000000721f7824 */ /* 0x000fe200078e00ff */
[----:B------:R-:W-:Y:S01]  /*e950*/  PRMT R52, R105, 0x7604, R92 ;  /* 0x0000760469347816 */ /* 0x000fe2000000005c */
[-C--:B------:R-:W-:Y:S01]  /*e960*/  FMUL R175, R175, R17.reuse ;  /* 0x00000011afaf7220 */ /* 0x080fe20000400000 */
[----:B------:R-:W-:Y:S01]  /*e970*/  PRMT R60, R121, 0x7604, R108 ;  /* 0x00007604793c7816 */ /* 0x000fe2000000006c */
[-C--:B------:R-:W-:Y:S01]  /*e980*/  FMUL R178, R178, R17.reuse ;  /* 0x00000011b2b27220 */ /* 0x080fe20000400000 */
[----:B------:R-:W-:Y:S01]  /*e990*/  LOP3.LUT R41, R41, 0xff0000, R102, 0xf8, !PT ;  /* 0x00ff000029297812 */ /* 0x000fe200078ef866 */
[-C--:B------:R-:W-:Y:S01]  /*e9a0*/  FMUL R179, R179, R17.reuse ;  /* 0x00000011b3b37220 */ /* 0x080fe20000400000 */
[----:B------:R-:W-:Y:S01]  /*e9b0*/  LOP3.LUT R150, R150, 0xffff, RZ, 0xc0, !PT ;  /* 0x0000ffff96967812 */ /* 0x000fe200078ec0ff */
[-C--:B------:R-:W-:Y:S01]  /*e9c0*/  FMUL R182, R182, R17.reuse ;  /* 0x00000011b6b67220 */ /* 0x080fe20000400000 */
[----:B------:R-:W-:Y:S01]  /*e9d0*/  LOP3.LUT R56, R56, 0xff0000, R103, 0xf8, !PT ;  /* 0x00ff000038387812 */ /* 0x000fe200078ef867 */
[----:B------:R-:W-:Y:S01]  /*e9e0*/  FMUL R183, R183, R17 ;  /* 0x00000011b7b77220 */ /* 0x000fe20000400000 */
[----:B------:R-:W-:Y:S01]  /*e9f0*/  LOP3.LUT R30, R37, R30, RZ, 0xfc, !PT ;  /* 0x0000001e251e7212 */ /* 0x000fe200078efcff */
[----:B------:R-:W-:Y:S01]  /*ea00*/  IMAD.SHL.U32 R37, R118, 0x1000000, RZ ;  /* 0x0100000076257824 */ /* 0x000fe200078e00ff */
[----:B------:R-:W-:Y:S01]  /*ea10*/  LOP3.LUT R48, R48, R149, RZ, 0xfc, !PT ;  /* 0x0000009530307212 */ /* 0x000fe200078efcff */
[----:B------:R-:W-:Y:S01]  /*ea20*/  IMAD.SHL.U32 R150, R150, 0x1000000, RZ ;  /* 0x0100000096967824 */ /* 0x000fe200078e00ff */
[----:B------:R-:W-:Y:S01]  /*ea30*/  LOP3.LUT R68, R68, 0xff0000, R235, 0xf8, !PT ;  /* 0x00ff000044447812 */ /* 0x000fe200078ef8eb */
[-C--:B------:R-:W-:Y:S01]  /*ea40*/  FMUL R154, R154, R17.reuse ;  /* 0x000000119a9a7220 */ /* 0x080fe20000400000 */
[----:B------:R-:W-:Y:S01]  /*ea50*/  LOP3.LUT R65, R65, 0xff0000, R42, 0xf8, !PT ;  /* 0x00ff000041417812 */ /* 0x000fe200078ef82a */
[-C--:B------:R-:W-:Y:S01]  /*ea60*/  FMUL R155, R155, R17.reuse ;  /* 0x000000119b9b7220 */ /* 0x080fe20000400000 */
[----:B------:R-:W-:Y:S01]  /*ea70*/  LOP3.LUT R52, R52, 0xff0000, R111, 0xf8, !PT ;  /* 0x00ff000034347812 */ /* 0x000fe200078ef86f */
[-C--:B------:R-:W-:Y:S01]  /*ea80*/  FMUL R158, R158, R17.reuse ;  /* 0x000000119e9e7220 */ /* 0x080fe20000400000 */
[----:B------:R-:W-:Y:S01]  /*ea90*/  LOP3.LUT R60, R60, 0xff0000, R143, 0xf8, !PT ;  /* 0x00ff00003c3c7812 */ /* 0x000fe200078ef88f */
[----:B------:R-:W-:Y:S01]  /*eaa0*/  FMUL R159, R159, R17 ;  /* 0x000000119f9f7220 */ /* 0x000fe20000400000 */
[----:B------:R-:W-:Y:S01]  /*eab0*/  LOP3.LUT R44, R44, R99, RZ, 0xfc, !PT ;  /* 0x000000632c2c7212 */ /* 0x000fe200078efcff */
[-C--:B------:R-:W-:Y:S01]  /*eac0*/  FMUL R162, R162, R17.reuse ;  /* 0x00000011a2a27220 */ /* 0x080fe20000400000 */
[----:B------:R-:W-:Y:S01]  /*ead0*/  LOP3.LUT R41, R41, R144, RZ, 0xfc, !PT ;  /* 0x0000009029297212 */ /* 0x000fe200078efcff */
[-C--:B------:R-:W-:Y:S01]  /*eae0*/  FMUL R163, R163, R17.reuse ;  /* 0x00000011a3a37220 */ /* 0x080fe20000400000 */
[----:B------:R-:W-:Y:S01]  /*eaf0*/  LOP3.LUT R19, R19, 0xff0000, R46, 0xf8, !PT ;  /* 0x00ff000013137812 */ /* 0x000fe200078ef82e */
[----:B------:R-:W-:Y:S01]  /*eb00*/  FMUL R166, R166, R17 ;  /* 0x00000011a6a67220 */ /* 0x000fe20000400000 */
[----:B------:R-:W-:Y:S01]  /*eb10*/  LOP3.LUT R87, R36, R87, RZ, 0xfc, !PT ;  /* 0x0000005724577212 */ /* 0x000fe200078efcff */
[----:B------:R-:W-:Y:S01]  /*eb20*/  FMUL R167, R167, R17 ;  /* 0x00000011a7a77220 */ /* 0x000fe20000400000 */
[----:B------:R-:W-:-:S02]  /*eb30*/  LOP3.LUT R21, R56, R21, RZ, 0xfc, !PT ;  /* 0x0000001538157212 */ /* 0x000fc400078efcff */
[----:B------:R-:W-:Y:S02]  /*eb40*/  LOP3.LUT R138, R53, R138, RZ, 0xfc, !PT ;  /* 0x0000008a358a7212 */ /* 0x000fe400078efcff */
[----:B------:R-:W-:Y:S02]  /*eb50*/  SEL R55, R45, R48, P3 ;  /* 0x000000302d377207 */ /* 0x000fe40001800000 */
[----:B------:R-:W-:Y:S02]  /*eb60*/  LOP3.LUT R28, R28, R67, RZ, 0xfc, !PT ;  /* 0x000000431c1c7212 */ /* 0x000fe400078efcff */
[----:B------:R-:W-:Y:S02]  /*eb70*/  LOP3.LUT R39, R68, R39, RZ, 0xfc, !PT ;  /* 0x0000002744277212 */ /* 0x000fe400078efcff */
[----:B------:R-:W-:Y:S01]  /*eb80*/  LOP3.LUT R142, R65, R142, RZ, 0xfc, !PT ;  /* 0x0000008e418e7212 */ /* 0x000fe200078efcff */
[----:B------:R-:W-:Y:S01]  /*eb90*/  SHFL.IDX PT, R55, R55, R10, 0x1c1f ;  /* 0x001c1f0a37377589 */ /* 0x000fe200000e0000 */
[----:B------:R-:W-:-:S02]  /*eba0*/  SEL R48, R48, R45, P3 ;  /* 0x0000002d30307207 */ /* 0x000fc40001800000 */
[----:B------:R-:W-:Y:S02]  /*ebb0*/  LOP3.LUT R22, R22, R51, RZ, 0xfc, !PT ;  /* 0x0000003316167212 */ /* 0x000fe400078efcff */
[----:B------:R-:W-:Y:S02]  /*ebc0*/  LOP3.LUT R32, R32, R75, RZ, 0xfc, !PT ;  /* 0x0000004b20207212 */ /* 0x000fe400078efcff */
[----:B------:R-:W-:Y:S01]  /*ebd0*/  LOP3.LUT R79, R40, R79, RZ, 0xfc, !PT ;  /* 0x0000004f284f7212 */ /* 0x000fe200078efcff */
[----:B------:R-:W-:Y:S01]  /*ebe0*/  SHFL.IDX PT, R48, R48, R11, 0x1c1f ;  /* 0x001c1f0b30307589 */ /* 0x000fe200000e0000 */
[----:B------:R-:W-:Y:S02]  /*ebf0*/  LOP3.LUT R31, R52, R31, RZ, 0xfc, !PT ;  /* 0x0000001f341f7212 */ /* 0x000fe400078efcff */
[----:B------:R-:W-:Y:S02]  /*ec00*/  LOP3.LUT R37, R60, R37, RZ, 0xfc, !PT ;  /* 0x000000253c257212 */ /* 0x000fe400078efcff */
[----:B------:R-:W-:-:S02]  /*ec10*/  SEL R45, R41, R44, P3 ;  /* 0x0000002c292d7207 */ /* 0x000fc40001800000 */
[----:B------:R-:W-:Y:S02]  /*ec20*/  SEL R44, R44, R41, P3 ;  /* 0x000000292c2c7207 */ /* 0x000fe40001800000 */
[----:B------:R-:W-:Y:S02]  /*ec30*/  LOP3.LUT R19, R19, R150, RZ, 0xfc, !PT ;  /* 0x0000009613137212 */ /* 0x000fe400078efcff */
[----:B------:R-:W-:Y:S01]  /*ec40*/  SEL R53, R87, R30, P3 ;  /* 0x0000001e57357207 */ /* 0x000fe20001800000 */
[----:B------:R-:W-:Y:S01]  /*ec50*/  SHFL.IDX PT, R45, R45, R10, 0x1c1f ;  /* 0x001c1f0a2d2d7589 */ /* 0x000fe200000e0000 */
[----:B------:R-:W-:Y:S02]  /*ec60*/  SEL R41, R138, R21, P3 ;  /* 0x000000158a297207 */ /* 0x000fe40001800000 */
[----:B------:R-:W-:Y:S01]  /*ec70*/  SEL R51, R33, R28, P3 ;  /* 0x0000001c21337207 */ /* 0x000fe20001800000 */
[----:B------:R-:W-:Y:S01]  /*ec80*/  SHFL.IDX PT, R44, R44, R11, 0x1c1f ;  /* 0x001c1f0b2c2c7589 */ /* 0x000fe200000e0000 */
[----:B------:R-:W-:-:S02]  /*ec90*/  SEL R36, R28, R33, P3 ;  /* 0x000000211c247207 */ /* 0x000fc40001800000 */
[----:B------:R-:W-:Y:S01]  /*eca0*/  SEL R30, R30, R87, P3 ;  /* 0x000000571e1e7207 */ /* 0x000fe20001800000 */
[----:B------:R-:W-:Y:S01]  /*ecb0*/  SHFL.IDX PT, R53, R53, R10, 0x1c1f ;  /* 0x001c1f0a35357589 */ /* 0x000fe200000e0000 */
[----:B------:R-:W-:Y:S02]  /*ecc0*/  SEL R138, R21, R138, P3 ;  /* 0x0000008a158a7207 */ /* 0x000fe40001800000 */
[----:B------:R-:W-:Y:S01]  /*ecd0*/  SEL R59, R142, R39, P3 ;  /* 0x000000278e3b7207 */ /* 0x000fe20001800000 */
[----:B------:R-:W5:Y:S01]  /*ece0*/  SHFL.IDX PT, R16, R30, R11, 0x1c1f ;  /* 0x001c1f0b1e107589 */ /* 0x000f6200000e0000 */
        /* <DEDUP_REMOVED lines=14> */
[----:B------:R4:W-:Y:S01]  /*edd0*/  SHFL.IDX PT, R37, R33, R10, 0x1c1f ;  /* 0x001c1f0a21257589 */ /* 0x0009e200000e0000 */
[----:B------:R-:W-:Y:S02]  /*ede0*/  SEL R40, R26, R19, P3 ;  /* 0x000000131a287207 */ /* 0x000fe40001800000 */
[CCC-:B--2---:R-:W-:Y:S01]  /*edf0*/  PRMT R26, R27.reuse, R8.reuse, R18.reuse ;  /* 0x000000081b1a7216 */ /* 0x1c4fe20000000012 */
[----:B------:R-:W-:Y:S01]  /*ee00*/  SHFL.IDX PT, R23, R23, R10, 0x1c1f ;  /* 0x001c1f0a17177589 */ /* 0x000fe200000e0000 */
[-C--:B------:R-:W-:Y:S02]  /*ee10*/  PRMT R27, R27, R7.reuse, R18 ;  /* 0x000000071b1b7216 */ /* 0x080fe40000000012 */
[C-C-:B-1----:R-:W-:Y:S01]  /*ee20*/  PRMT R24, R43.reuse, R8, R14.reuse ;  /* 0x000000082b187216 */ /* 0x142fe2000000000e */
[----:B------:R5:W1:Y:S01]  /*ee30*/  SHFL.IDX PT, R18, R38, R11, 0x1c1f ;  /* 0x001c1f0b26127589 */ /* 0x000a6200000e0000 */
[----:B------:R-:W-:-:S02]  /*ee40*/  PRMT R25, R43, R7, R14 ;  /* 0x000000072b197216 */ /* 0x000fc4000000000e */
[CCC-:B---3--:R-:W-:Y:S01]  /*ee50*/  PRMT R28, R47.reuse, R8.reuse, R20.reuse ;  /* 0x000000082f1c7216 */ /* 0x1c8fe20000000014 */
[----:B------:R2:W-:Y:S01]  /*ee60*/  SHFL.IDX PT, R14, R32, R11, 0x1c1f ;  /* 0x001c1f0b200e7589 */ /* 0x0005e200000e0000 */
[-C--:B------:R-:W-:Y:S02]  /*ee70*/  PRMT R29, R47, R7.reuse, R20 ;  /* 0x000000072f1d7216 */ /* 0x080fe40000000014 */
[----:B------:R-:W-:Y:S01]  /*ee80*/  SHF.L.U32 R50, R6, 0x1f, RZ ;  /* 0x0000001f06327819 */ /* 0x000fe200000006ff */
[----:B------:R-:W3:Y:S01]  /*ee90*/  SHFL.IDX PT, R22, R22, R11, 0x1c1f ;  /* 0x001c1f0b16167589 */ /* 0x000ee200000e0000 */
[----:B----4-:R-:W-:Y:S02]  /*eea0*/  PRMT R33, R49, R7, R34 ;  /* 0x0000000731217216 */ /* 0x010fe40000000022 */
[----:B------:R4:W4:Y:S01]  /*eeb0*/  SYNCS.PHASECHK.TRANS64.TRYWAIT P2, [UR10+0x37000], R50 ;  /* 0x03700032ff0075a7 */ /* 0x000922000804014a */
[----:B------:R1:W-:Y:S01]  /*eec0*/  SHFL.IDX PT, R17, R41, R10, 0x1c1f ;  /* 0x001c1f0a29117589 */ /* 0x0003e200000e0000 */
[----:B-----5:R-:W-:-:S02]  /*eed0*/  PRMT R38, R53, R8, R16 ;  /* 0x0000000835267216 */ /* 0x020fc40000000010 */
[-C--:B--2---:R-:W-:Y:S01]  /*eee0*/  PRMT R32, R49, R8.reuse, R34 ;  /* 0x0000000831207216 */ /* 0x084fe20000000022 */
[----:B------:R-:W2:Y:S01]  /*eef0*/  SHFL.IDX PT, R138, R138, R11, 0x1c1f ;  /* 0x001c1f0b8a8a7589 */ /* 0x000ea200000e0000 */
[-C--:B------:R-:W-:Y:S02]  /*ef00*/  PRMT R34, R51, R8.reuse, R36 ;  /* 0x0000000833227216 */ /* 0x080fe40000000024 */
[CCC-:B------:R-:W-:Y:S01]  /*ef10*/  PRMT R42, R45.reuse, R8.reuse, R44.reuse ;  /* 0x000000082d2a7216 */ /* 0x1c0fe2000000002c */
[----:B------:R-:W-:Y:S01]  /*ef20*/  SHFL.IDX PT, R21, R21, R10, 0x1c1f ;  /* 0x001c1f0a15157589 */ /* 0x000fe200000e0000 */
[-C--:B------:R-:W-:Y:S02]  /*ef30*/  PRMT R43, R45, R7.reuse, R44 ;  /* 0x000000072d2b7216 */ /* 0x080fe4000000002c */
[----:B-1----:R-:W-:Y:S01]  /*ef40*/  PRMT R41, R55, R7, R48 ;  /* 0x0000000737297216 */ /* 0x002fe20000000030 */
[----:B------:R-:W1:Y:S01]  /*ef50*/  SHFL.IDX PT, R140, R140, R11, 0x1c1f ;  /* 0x001c1f0b8c8c7589 */ /* 0x000e6200000e0000 */
[----:B------:R-:W-:-:S02]  /*ef60*/  PRMT R52, R57, R8, R18 ;  /* 0x0000000839347216 */ /* 0x000fc40000000012 */
[-C--:B------:R-:W-:Y:S01]  /*ef70*/  PRMT R56, R59, R8.reuse, R142 ;  /* 0x000000083b387216 */ /* 0x080fe2000000008e */
[----:B------:R5:W-:Y:S04]  /*ef80*/  SHFL.IDX PT, R19, R35, R10, 0x1c1f ;  /* 0x001c1f0a23137589 */ /* 0x000be800000e0000 */
[----:B------:R-:W4:Y:S01]  /*ef90*/  SHFL.IDX PT, R148, R148, R11, 0x1c1f ;  /* 0x001c1f0b94947589 */ /* 0x000f2200000e0000 */
[C-C-:B---3--:R-:W-:Y:S02]  /*efa0*/  PRMT R30, R23.reuse, R8, R22.reuse ;  /* 0x00000008171e7216 */ /* 0x148fe40000000016 */
[-C--:B------:R-:W-:Y:S01]  /*efb0*/  PRMT R31, R23, R7.reuse, R22 ;  /* 0x00000007171f7216 */ /* 0x080fe20000000016 */
[----:B------:R3:W-:Y:S01]  /*efc0*/  SHFL.IDX PT, R20, R39, R10, 0x1c1f ;  /* 0x001c1f0a27147589 */ /* 0x0007e200000e0000 */
[----:B-----5:R-:W-:-:S03]  /*efd0*/  PRMT R35, R51, R7, R36 ;  /* 0x0000000733237216 */ /* 0x020fc60000000024 */
[----:B------:R5:W4:Y:S01]  /*efe0*/  SHFL.IDX PT, R61, R40, R11, 0x1c1f ;  /* 0x001c1f0b283d7589 */ /* 0x000b2200000e0000 */
[CCC-:B------:R-:W-:Y:S02]  /*eff0*/  PRMT R36, R37.reuse, R8.reuse, R14.reuse ;  /* 0x0000000825247216 */ /* 0x1c0fe4000000000e */
[-C--:B------:R-:W-:Y:S02]  /*f000*/  PRMT R37, R37, R7.reuse, R14 ;  /* 0x0000000725257216 */ /* 0x080fe4000000000e */
[-C--:B--2---:R-:W-:Y:S02]  /*f010*/  PRMT R44, R17, R8.reuse, R138 ;  /* 0x00000008112c7216 */ /* 0x084fe4000000008a */
[-C--:B---3--:R-:W-:Y:S02]  /*f020*/  PRMT R39, R53, R7.reuse, R16 ;  /* 0x0000000735277216 */ /* 0x088fe40000000010 */
[----:B------:R-:W-:Y:S02]  /*f030*/  PRMT R53, R57, R7, R18 ;  /* 0x0000000739357216 */ /* 0x000fe40000000012 */
[----:B-----5:R-:W-:-:S02]  /*f040*/  PRMT R40, R55, R8, R48 ;  /* 0x0000000837287216 */ /* 0x020fc40000000030 */
[-C--:B------:R-:W-:Y:S02]  /*f050*/  PRMT R57, R59, R7.reuse, R142 ;  /* 0x000000073b397216 */ /* 0x080fe4000000008e */
[-C--:B------:R-:W-:Y:S02]  /*f060*/  PRMT R45, R17, R7.reuse, R138 ;  /* 0x00000007112d7216 */ /* 0x080fe4000000008a */
[CCC-:B-1----:R-:W-:Y:S02]  /*f070*/  PRMT R46, R21.reuse, R8.reuse, R140.reuse ;  /* 0x00000008152e7216 */ /* 0x1c2fe4000000008c */
[-C--:B------:R-:W-:Y:S02]  /*f080*/  PRMT R47, R21, R7.reuse, R140 ;  /* 0x00000007152f7216 */ /* 0x080fe4000000008c */
[C-C-:B----4-:R-:W-:Y:S02]  /*f090*/  PRMT R54, R19.reuse, R8, R148.reuse ;  /* 0x0000000813367216 */ /* 0x150fe40000000094 */
[----:B------:R-:W-:-:S02]  /*f0a0*/  PRMT R55, R19, R7, R148 ;  /* 0x0000000713377216 */ /* 0x000fc40000000094 */
[C-C-:B------:R-:W-:Y:S02]  /*f0b0*/  PRMT R58, R20.reuse, R8, R61.reuse ;  /* 0x00000008143a7216 */ /* 0x140fe4000000003d */
[----:B------:R-:W-:Y:S01]  /*f0c0*/  PRMT R59, R20, R7, R61 ;  /* 0x00000007143b7216 */ /* 0x000fe2000000003d */
[----:B------:R-:W-:Y:S06]  /*f0d0*/  @!P0 BRA `(.L_x_27) ;  /* 0x0000000000048947 */ /* 0x000fec0003800000 */
[----:B------:R-:W-:Y:S01]  /*f0e0*/  BPT.TRAP 0x1 ;  /* 0x000000040000795c */ /* 0x000fe20000300000 */
.L_x_27:
[----:B------:R-:W-:Y:S05]  /*f0f0*/  @P2 BRA `(.L_x_28) ;  /* 0x0000000000082947 */ /* 0x000fea0003800000 */
[----:B------:R-:W1:Y:S02]  /*f100*/  SYNCS.PHASECHK.TRANS64.TRYWAIT P2, [UR10+0x37000], R50 ;  /* 0x03700032ff0075a7 */ /* 0x000e64000804014a */
[----:B-1----:R-:W-:Y:S05]  /*f110*/  @!P2 BRA `(.L_x_29) ;  /* 0x000000cc005ca947 */ /* 0x002fea0003800000 */
.L_x_28:
[----:B------:R-:W-:Y:S01]  /*f120*/  UIMAD UR10, UR6, 0xa00, UR4 ;  /* 0x00000a00060a78a4 */ /* 0x000fe2000f8e0204 */
[----:B------:R-:W-:Y:S01]  /*f130*/  WARPGROUP.ARRIVE ;  /* 0x00000000000079c5 */ /* 0x000fe20000000000 */
[----:B------:R-:W-:Y:S01]  /*f140*/  UMOV UR11, 0x40000040 ;  /* 0x40000040000b7882 */ /* 0x000fe20000000000 */
[----:B------:R-:W-:Y:S01]  /*f150*/  UMOV UR15, 0x40000040 ;  /* 0x40000040000f7882 */ /* 0x000fe20000000000 */
[----:B------:R-:W-:Y:S02]  /*f160*/  UIADD3 UR14, UR10, 0x100, URZ ;  /* 0x000001000a0e7890 */ /* 0x000fe4000fffe03f */
[----:B------:R-:W-:Y:S01]  /*f170*/  UIADD3 UR18, UR10, 0x200, URZ ;  /* 0x000002000a127890 */ /* 0x000fe2000fffe03f */
[----:B------:R-:W-:Y:S02]  /*f180*/  UMOV UR19, 0x40000040 ;  /* 0x4000004000137882 */ /* 0x000fe40000000000 */
[----:B------:R-:W-:Y:S01]  /*f190*/  QGMMA.64x32x32.F32.E4M3.E4M3 R216, R24, gdesc[UR8], R216, gsb0 ;  /* 0x0060000818d87df3 */ /* 0x000fe200080008d8 */
[----:B------:R-:W-:Y:S01]  /*f1a0*/  UIADD3 UR22, UR10, 0x300, URZ ;  /* 0x000003000a167890 */ /* 0x000fe2000fffe03f */
[----:B------:R-:W-:Y:S01]  /*f1b0*/  UMOV UR23, 0x40000040 ;  /* 0x4000004000177882 */ /* 0x000fe20000000000 */
[----:B------:R-:W-:Y:S01]  /*f1c0*/  UIADD3 UR26, UR10, 0x400, URZ ;  /* 0x000004000a1a7890 */ /* 0x000fe2000fffe03f */
[----:B------:R-:W-:Y:S01]  /*f1d0*/  UMOV UR27, 0x40000040 ;  /* 0x40000040001b7882 */ /* 0x000fe20000000000 */
[----:B------:R-:W-:Y:S01]  /*f1e0*/  UMOV UR11, 0x40000040 ;  /* 0x40000040000b7882 */ /* 0x000fe20000000000 */
[----:B------:R-:W-:-:S02]  /*f1f0*/  WARPGROUP.DEPBAR.LE gsb0, 0x0 ;  /* 0x00008000000079c5 */ /* 0x000fc40000010000 */
        /* <DEDUP_REMOVED lines=169> */
[----:B------:R-:W-:Y:S01]  /*fc90*/  UIADD3 UR10, UR10, 0x906, URZ ;  /* 0x000009060a0a7890 */ /* 0x000fe2000fffe03f */
        /* <DEDUP_REMOVED lines=18> */
.L_x_30:
[----:B------:R-:W-:-:S04]  /*fdc0*/  ULEA UR10, UR5, UR36, 0x3 ;  /* 0x00000024050a7291 */ /* 0x000fc8000f8e183f */
[----:B------:R-:W-:-:S04]  /*fdd0*/  UIADD3 UR10, UR10, 0x37028, URZ ;  /* 0x000370280a0a7890 */ /* 0x000fc8000fffe03f */
[----:B------:R-:W-:-:S09]  /*fde0*/  UPRMT UR10, URZ, 0x654, UR10 ;  /* 0x000006543f0a7896 */ /* 0x000fd2000800000a */
[----:B------:R-:W-:Y:S01]  /*fdf0*/  SYNCS.ARRIVE.TRANS64.RED.A1T0 RZ, [UR10], RZ ;  /* 0x000000ffffff79a7 */ /* 0x000fe2000810040a */
[----:B------:R-:W-:Y:S05]  /*fe00*/  @P1 BRA `(.L_x_31) ;  /* 0x0000000000041947 */ /* 0x000fea0003800000 */
[----:B------:R-:W-:Y:S01]  /*fe10*/  BPT.TRAP 0x1 ;  /* 0x000000040000795c */ /* 0x000fe20000300000 */
.L_x_31:
[----:B------:R-:W-:-:S04]  /*fe20*/  UIADD3 UR5, UR5, 0x1, URZ ;  /* 0x0000000105057890 */ /* 0x000fc8000fffe03f */
[----:B------:R-:W-:-:S04]  /*fe30*/  UISETP.NE.AND UP0, UPT, UR5, 0x5, UPT ;  /* 0x000000050500788c */ /* 0x000fc8000bf05270 */
[----:B------:R-:W-:Y:S01]  /*fe40*/  USEL UR10, UR5, URZ, UP0 ;  /* 0x0000003f050a7287 */ /* 0x000fe20008000000 */
[----:B------:R-:W-:Y:S11]  /*fe50*/  @!P0 BRA `(.L_x_32) ;  /* 0x0000000000048947 */ /* 0x000ff60003800000 */
[----:B------:R-:W-:Y:S01]  /*fe60*/  BPT.TRAP 0x1 ;  /* 0x000000040000795c */ /* 0x000fe20000300000 */
.L_x_32:
[----:B------:R-:W-:-:S04]  /*fe70*/  ULEA UR5, UR10, UR36, 0x3 ;  /* 0x000000240a057291 */ /* 0x000fc8000f8e183f */
[----:B------:R-:W-:-:S04]  /*fe80*/  UIADD3 UR5, UR5, 0x37028, URZ ;  /* 0x0003702805057890 */ /* 0x000fc8000fffe03f */
[----:B------:R-:W-:-:S09]  /*fe90*/  UPRMT UR5, URZ, 0x654, UR5 ;  /* 0x000006543f057896 */ /* 0x000fd20008000005 */
[----:B------:R-:W-:Y:S01]  /*fea0*/  SYNCS.ARRIVE.TRANS64.RED.A1T0 RZ, [UR5], RZ ;  /* 0x000000ffffff79a7 */ /* 0x000fe20008100405 */
[----:B------:R-:W-:Y:S05]  /*feb0*/  @P1 BRA `(.L_x_33) ;  /* 0x0000000000041947 */ /* 0x000fea0003800000 */
[----:B------:R-:W-:Y:S01]  /*fec0*/  BPT.TRAP 0x1 ;  /* 0x000000040000795c */ /* 0x000fe20000300000 */
.L_x_33:
[----:B------:R-:W-:Y:S01]  /*fed0*/  UIADD3 UR6, UR6, 0x1, URZ ;  /* 0x0000000106067890 */ /* 0x000fe2000fffe03f */
[C---:B------:R-:W-:Y:S01]  /*fee0*/  ISETP.GT.AND P2, PT, R12.reuse, 0x2, PT ;  /* 0x000000020c00780c */ /* 0x040fe20003f44270 */
[----:B------:R-:W-:Y:S01]  /*fef0*/  UIADD3 UR5, UR10, 0x1, URZ ;  /* 0x000000010a057890 */ /* 0x000fe2000fffe03f */
[----:B------:R-:W-:Y:S01]  /*ff00*/  VIADD R12, R12, 0xffffffff ;  /* 0xffffffff0c0c7836 */ /* 0x000fe20000000000 */
[----:B------:R-:W-:Y:S01]  /*ff10*/  UISETP.NE.AND UP2, UPT, UR6, 0x5, UPT ;  /* 0x000000050600788c */ /* 0x000fe2000bf45270 */
[----:B------:R-:W-:Y:S01]  /*ff20*/  VIADD R3, R3, 0x100 ;  /* 0x0000010003037836 */ /* 0x000fe20000000000 */
[----:B------:R-:W-:Y:S01]  /*ff30*/  UISETP.NE.AND UP0, UPT, UR5, 0x5, UPT ;  /* 0x000000050500788c */ /* 0x000fe2000bf05270 */
[----:B-1----:R-:W-:Y:S01]  /*ff40*/  IMAD.MOV.U32 R17, RZ, RZ, R15 ;  /* 0x000000ffff117224 */ /* 0x002fe200078e000f */
[----:B------:R-:W-:Y:S01]  /*ff50*/  USEL UR10, URZ, 0x1, UP2 ;  /* 0x000000013f0a7887 */ /* 0x000fe20009000000 */
[----:B------:R-:W-:Y:S01]  /*ff60*/  IMAD.MOV.U32 R19, RZ, RZ, R9 ;  /* 0x000000ffff137224 */ /* 0x000fe200078e0009 */
[----:B------:R-:W-:-:S02]  /*ff70*/  USEL UR5, UR5, URZ, UP0 ;  /* 0x0000003f05057287 */ /* 0x000fc40008000000 */
[----:B------:R-:W-:Y:S02]  /*ff80*/  USEL UR6, UR6, URZ, UP2 ;  /* 0x0000003f06067287 */ /* 0x000fe40009000000 */
[----:B------:R-:W-:Y:S01]  /*ff90*/  LOP3.LUT R6, R6, UR10, RZ, 0x3c, !PT ;  /* 0x0000000a06067c12 */ /* 0x000fe2000f8e3cff */
[----:B------:R-:W-:Y:S09]  /*ffa0*/  @P2 BRA `(.L_x_34) ;  /* 0xffffff9000542947 */ /* 0x000ff2000383ffff */
.L_x_23:
[----:B------:R-:W-:-:S13]  /*ffb0*/  ISETP.GE.AND P2, PT, R12, 0x1, PT ;  /* 0x000000010c00780c */ /* 0x000fda0003f46270 */
[----:B------:R-:W-:Y:S05]  /*ffc0*/  @!P2 BRA `(.L_x_35) ;  /* 0x000000800098a947 */ /* 0x000fea0003800000 */
[----:B------:R-:W-:Y:S01]  /*ffd0*/  IMAD.MOV.U32 R13, RZ, RZ, R15 ;  /* 0x000000ffff0d7224 */ /* 0x000fe200078e000f */
[----:B------:R-:W-:Y:S01]  /*ffe0*/  ULDC UR7, c[0x0][0x604] ;  /* 0x0001810000077ab9 */ /* 0x000fe20000000800 */
[----:B------:R-:W-:-:S07]  /*fff0*/  IMAD.MOV.U32 R14, RZ, RZ, R9 ;  /* 0x000000ffff0e7224 */ /* 0x000fce00078e0009 */
.L_x_46:
[----:B------:R-:W-:Y:S05]  /*10000*/  @!P0 BRA `(.L_x_36) ;  /* 0x0000000000048947 */ /* 0x000fea0003800000 */
[----:B------:R-:W-:Y:S01]  /*10010*/  BPT.TRAP 0x1 ;  /* 0x000000040000795c */ /* 0x000fe20000300000 */
.L_x_36:
[----:B------:R-:W-:Y:S01]  /*10020*/  ULEA UR10, UR6, UR36, 0x3 ;  /* 0x00000024060a7291 */ /* 0x000fe2000f8e183f */
[----:B------:R-:W-:-:S08]  /*10030*/  SHF.L.U32 R9, R6, 0x1f, RZ ;  /* 0x0000001f06097819 */ /* 0x000fd000000006ff */
[----:B------:R-:W1:Y:S02]  /*10040*/  SYNCS.PHASECHK.TRANS64.TRYWAIT P2, [UR10+0x37000], R9 ;  /* 0x03700009ff0075a7 */ /* 0x000e64000804014a */
[----:B-1----:R-:W-:Y:S05]  /*10050*/  @!P2 BRA `(.L_x_37) ;  /* 0x000000bc00a4a947 */ /* 0x002fea0003800000 */
.L_x_112:
        /* <DEDUP_REMOVED lines=35> */
.L_x_38:
[C---:B-1----:R-:W-:Y:S01]  /*10290*/  VIADD R9, R3.reuse, 0x1 ;  /* 0x0000000103097836 */ /* 0x042fe20000000000 */
[----:B------:R-:W-:Y:S01]  /*102a0*/  ULEA UR10, UR6, UR36, 0x3 ;  /* 0x00000024060a7291 */ /* 0x000fe2000f8e183f */
[C---:B------:R-:W-:Y:S02]  /*102b0*/  VIADD R15, R3.reuse, 0xd0 ;  /* 0x000000d0030f7836 */ /* 0x040fe40000000000 */
[C---:B------:R-:W-:Y:S01]  /*102c0*/  VIADD R17, R3.reuse, 0xd1 ;  /* 0x000000d103117836 */ /* 0x040fe20000000000 */
[-C--:B------:R-:W-:Y:S01]  /*102d0*/  ISETP.GE.AND P2, PT, R0, R9.reuse, PT ;  /* 0x000000090000720c */ /* 0x080fe20003f46270 */
[C---:B------:R-:W-:Y:S01]  /*102e0*/  VIADD R19, R3.reuse, 0xd8 ;  /* 0x000000d803137836 */ /* 0x040fe20000000000 */
[----:B------:R-:W-:Y:S01]  /*102f0*/  ISETP.GE.AND P4, PT, R2, R9, PT ;  /* 0x000000090200720c */ /* 0x000fe20003f86270 */
[----:B------:R-:W-:Y:S01]  /*10300*/  VIADD R9, R3, 0x8 ;  /* 0x0000000803097836 */ /* 0x000fe20000000000 */
[----:B------:R-:W-:Y:S01]  /*10310*/  FSEL R25, R25, -INF , P2 ;  /* 0xff80000019197808 */ /* 0x000fe20001000000 */
[----:B------:R-:W-:Y:S01]  /*10320*/  VIADD R21, R3, 0xd9 ;  /* 0x000000d903157836 */ /* 0x000fe20000000000 */
[----:B------:R-:W-:Y:S01]  /*10330*/  FSEL R27, R27, -INF , P4 ;  /* 0xff8000001b1b7808 */ /* 0x000fe20002000000 */
[C---:B------:R-:W-:Y:S01]  /*10340*/  VIADD R23, R3.reuse, 0xe0 ;  /* 0x000000e003177836 */ /* 0x040fe20000000000 */
[-C--:B------:R-:W-:Y:S01]  /*10350*/  ISETP.GE.AND P5, PT, R0, R9.reuse, PT ;  /* 0x000000090000720c */ /* 0x080fe20003fa6270 */
[C---:B------:R-:W-:Y:S01]  /*10360*/  VIADD R233, R3.reuse, 0xe1 ;  /* 0x000000e103e97836 */ /* 0x040fe20000000000 */
[----:B------:R-:W-:Y:S01]  /*10370*/  ISETP.GE.AND P6, PT, R2, R9, PT ;  /* 0x000000090200720c */ /* 0x000fe20003fc6270 */
[C---:B------:R-:W-:Y:S01]  /*10380*/  VIADD R9, R3.reuse, 0x9 ;  /* 0x0000000903097836 */ /* 0x040fe20000000000 */
[----:B------:R-:W-:Y:S01]  /*10390*/  FSEL R28, R28, -INF , P5 ;  /* 0xff8000001c1c7808 */ /* 0x000fe20002800000 */
[C---:B------:R-:W-:Y:S01]  /*103a0*/  VIADD R235, R3.reuse, 0xe8 ;  /* 0x000000e803eb7836 */ /* 0x040fe20000000000 */
[----:B------:R-:W-:Y:S01]  /*103b0*/  FSEL R30, R30, -INF , P6 ;  /* 0xff8000001e1e7808 */ /* 0x000fe20003000000 */
[C---:B------:R-:W-:Y:S01]  /*103c0*/  VIADD R237, R3.reuse, 0xf0 ;  /* 0x000000f003ed7836 */ /* 0x040fe20000000000 */
[-C--:B------:R-:W-:Y:S01]  /*103d0*/  ISETP.GE.AND P2, PT, R0, R9.reuse, PT ;  /* 0x000000090000720c */ /* 0x080fe20003f46270 */
[C---:B------:R-:W-:Y:S01]  /*103e0*/  VIADD R18, R3.reuse, 0xf1 ;  /* 0x000000f103127836 */ /* 0x040fe20000000000 */
[----:B------:R-:W-:Y:S01]  /*103f0*/  ISETP.GE.AND P4, PT, R2, R9, PT ;  /* 0x000000090200720c */ /* 0x000fe20003f86270 */
[----:B------:R-:W-:Y:S01]  /*10400*/  VIADD R9, R3, 0x10 ;  /* 0x0000001003097836 */ /* 0x000fe20000000000 */
[----:B------:R-:W-:Y:S01]  /*10410*/  FSEL R29, R29, -INF , P2 ;  /* 0xff8000001d1d7808 */ /* 0x000fe20001000000 */
[----:B------:R-:W-:Y:S01]  /*10420*/  VIADD R20, R3, 0xf8 ;  /* 0x000000f803147836 */ /* 0x000fe20000000000 */
[----:B------:R-:W-:-:S02]  /*10430*/  FSEL R31, R31, -INF , P4 ;  /* 0xff8000001f1f7808 */ /* 0x000fc40002000000 */
[-C--:B------:R-:W-:Y:S02]  /*10440*/  ISETP.GE.AND P5, PT, R0, R9.reuse, PT ;  /* 0x000000090000720c */ /* 0x080fe40003fa6270 */
[----:B------:R-:W-:Y:S01]  /*10450*/  ISETP.GE.AND P6, PT, R2, R9, PT ;  /* 0x000000090200720c */ /* 0x000fe20003fc6270 */
[C---:B------:R-:W-:Y:S01]  /*10460*/  VIADD R9, R3.reuse, 0x11 ;  /* 0x0000001103097836 */ /* 0x040fe20000000000 */
[----:B------:R-:W-:Y:S02]  /*10470*/  FSEL R32, R32, -INF , P5 ;  /* 0xff80000020207808 */ /* 0x000fe40002800000 */
[----:B------:R-:W-:Y:S02]  /*10480*/  FSEL R34, R34, -INF , P6 ;  /* 0xff80000022227808 */ /* 0x000fe40003000000 */
[-C--:B------:R-:W-:Y:S02]  /*10490*/  ISETP.GE.AND P2, PT, R0, R9.reuse, PT ;  /* 0x000000090000720c */ /* 0x080fe40003f46270 */
[----:B------:R-:W-:Y:S01]  /*104a0*/  ISETP.GE.AND P4, PT, R2, R9, PT ;  /* 0x000000090200720c */ /* 0x000fe20003f86270 */
[----:B------:R-:W-:Y:S01]  /*104b0*/  VIADD R9, R3, 0x18 ;  /* 0x0000001803097836 */ /* 0x000fe20000000000 */
[----:B------:R-:W-:-:S02]  /*104c0*/  FSEL R33, R33, -INF , P2 ;  /* 0xff80000021217808 */ /* 0x000fc40001000000 */
[----:B------:R-:W-:Y:S02]  /*104d0*/  FSEL R35, R35, -INF , P4 ;  /* 0xff80000023237808 */ /* 0x000fe40002000000 */
[-C--:B------:R-:W-:Y:S02]  /*104e0*/  ISETP.GE.AND P5, PT, R0, R9.reuse, PT ;  /* 0x000000090000720c */ /* 0x080fe40003fa6270 */
[----:B------:R-:W-:Y:S01]  /*104f0*/  ISETP.GE.AND P6, PT, R2, R9, PT ;  /* 0x000000090200720c */ /* 0x000fe20003fc6270 */
[----:B------:R-:W-:Y:S01]  /*10500*/  VIADD R9, R3, 0x19 ;  /* 0x0000001903097836 */ /* 0x000fe20000000000 */
[----:B------:R-:W-:Y:S02]  /*10510*/  FSEL R36, R36, -INF , P5 ;  /* 0xff80000024247808 */ /* 0x000fe40002800000 */
[----:B------:R-:W-:Y:S02]  /*10520*/  FSEL R38, R38, -INF , P6 ;  /* 0xff80000026267808 */ /* 0x000fe40003000000 */
[----:B------:R-:W-:-:S02]  /*10530*/  ISETP.GE.AND P2, PT, R0, R9, PT ;  /* 0x000000090000720c */ /* 0x000fc40003f46270 */
[----:B------:R-:W-:Y:S01]  /*10540*/  ISETP.GE.AND P4, PT, R2, R9, PT ;  /* 0x000000090200720c */ /* 0x000fe20003f86270 */
[----:B------:R-:W-:Y:S01]  /*10550*/  VIADD R9, R3, 0x20 ;  /* 0x0000002003097836 */ /* 0x000fe20000000000 */
        /* <DEDUP_REMOVED lines=208> */
[C---:B------:R-:W-:Y:S01]  /*11260*/  ISETP.GE.AND P4, PT, R2.reuse, R9, PT ;  /* 0x000000090200720c */ /* 0x040fe20003f86270 */
[----:B------:R-:W-:Y:S01]  /*11270*/  VIADD R9, R3, 0xc8 ;  /* 0x000000c803097836 */ /* 0x000fe20000000000 */
[----:B------:R-:W-:Y:S02]  /*11280*/  FSEL R121, R121, -INF , P2 ;  /* 0xff80000079797808 */ /* 0x000fe40001000000 */
[----:B------:R-:W-:Y:S02]  /*11290*/  ISETP.GE.AND P6, PT, R2, R15, PT ;  /* 0x0000000f0200720c */ /* 0x000fe40003fc6270 */
[-C--:B------:R-:W-:Y:S02]  /*112a0*/  ISETP.GE.AND P5, PT, R0, R9.reuse, PT ;  /* 0x000000090000720c */ /* 0x080fe40003fa6270 */
[----:B------:R-:W-:Y:S01]  /*112b0*/  ISETP.GE.AND P2, PT, R2, R9, PT ;  /* 0x000000090200720c */ /* 0x000fe20003f46270 */
[----:B------:R-:W-:Y:S01]  /*112c0*/  VIADD R9, R3, 0xc9 ;  /* 0x000000c903097836 */ /* 0x000fe20000000000 */
[----:B------:R-:W-:-:S02]  /*112d0*/  FSEL R124, R124, -INF , P5 ;  /* 0xff8000007c7c7808 */ /* 0x000fc40002800000 */
[----:B------:R-:W-:Y:S02]  /*112e0*/  FSEL R130, R130, -INF , P6 ;  /* 0xff80000082827808 */ /* 0x000fe40003000000 */
[C---:B------:R-:W-:Y:S02]  /*112f0*/  ISETP.GE.AND P5, PT, R0.reuse, R9, PT ;  /* 0x000000090000720c */ /* 0x040fe40003fa6270 */
[----:B------:R-:W-:Y:S02]  /*11300*/  FSEL R123, R123, -INF , P4 ;  /* 0xff8000007b7b7808 */ /* 0x000fe40002000000 */
[----:B------:R-:W-:Y:S02]  /*11310*/  FSEL R125, R125, -INF , P5 ;  /* 0xff8000007d7d7808 */ /* 0x000fe40002800000 */
[----:B------:R-:W-:Y:S02]  /*11320*/  ISETP.GE.AND P5, PT, R0, R15, PT ;  /* 0x0000000f0000720c */ /* 0x000fe40003fa6270 */
[----:B------:R-:W-:-:S02]  /*11330*/  FSEL R126, R126, -INF , P2 ;  /* 0xff8000007e7e7808 */ /* 0x000fc40001000000 */
[----:B------:R-:W-:Y:S02]  /*11340*/  FSEL R128, R128, -INF , P5 ;  /* 0xff80000080807808 */ /* 0x000fe40002800000 */
[-C--:B------:R-:W-:Y:S02]  /*11350*/  ISETP.GE.AND P5, PT, R0, R17.reuse, PT ;  /* 0x000000110000720c */ /* 0x080fe40003fa6270 */
[----:B------:R-:W-:Y:S02]  /*11360*/  ISETP.GE.AND P4, PT, R2, R17, PT ;  /* 0x000000110200720c */ /* 0x000fe40003f86270 */
[----:B------:R-:W-:Y:S02]  /*11370*/  FSEL R129, R129, -INF , P5 ;  /* 0xff80000081817808 */ /* 0x000fe40002800000 */
[-C--:B------:R-:W-:Y:S02]  /*11380*/  ISETP.GE.AND P5, PT, R0, R19.reuse, PT ;  /* 0x000000130000720c */ /* 0x080fe40003fa6270 */
[----:B------:R-:W-:-:S02]  /*11390*/  ISETP.GE.AND P2, PT, R2, R19, PT ;  /* 0x000000130200720c */ /* 0x000fc40003f46270 */
[----:B------:R-:W-:Y:S02]  /*113a0*/  FSEL R132, R132, -INF , P5 ;  /* 0xff80000084847808 */ /* 0x000fe40002800000 */
[----:B------:R-:W-:Y:S02]  /*113b0*/  ISETP.GE.AND P5, PT, R0, R21, PT ;  /* 0x000000150000720c */ /* 0x000fe40003fa6270 */
[----:B------:R-:W-:Y:S02]  /*113c0*/  FSEL R134, R134, -INF , P2 ;  /* 0xff80000086867808 */ /* 0x000fe40001000000 */
[----:B------:R-:W-:Y:S02]  /*113d0*/  FSEL R133, R133, -INF , P5 ;  /* 0xff80000085857808 */ /* 0x000fe40002800000 */
[----:B------:R-:W-:Y:S02]  /*113e0*/  ISETP.GE.AND P5, PT, R0, R23, PT ;  /* 0x000000170000720c */ /* 0x000fe40003fa6270 */
[----:B------:R-:W-:-:S02]  /*113f0*/  ISETP.GE.AND P2, PT, R2, R235, PT ;  /* 0x000000eb0200720c */ /* 0x000fc40003f46270 */
[----:B------:R-:W-:Y:S02]  /*11400*/  FSEL R136, R136, -INF , P5 ;  /* 0xff80000088887808 */ /* 0x000fe40002800000 */
[C---:B------:R-:W-:Y:S02]  /*11410*/  ISETP.GE.AND P5, PT, R0.reuse, R233, PT ;  /* 0x000000e90000720c */ /* 0x040fe40003fa6270 */
[----:B------:R-:W-:Y:S02]  /*11420*/  FSEL R131, R131, -INF , P4 ;  /* 0xff80000083837808 */ /* 0x000fe40002000000 */
[----:B------:R-:W-:Y:S01]  /*11430*/  FSEL R16, R137, -INF , P5 ;  /* 0xff80000089107808 */ /* 0x000fe20002800000 */
[----:B------:R-:W-:Y:S01]  /*11440*/  VIADD R137, R3, 0xe9 ;  /* 0x000000e903897836 */ /* 0x000fe20000000000 */
[----:B------:R-:W-:Y:S02]  /*11450*/  ISETP.GE.AND P5, PT, R0, R235, PT ;  /* 0x000000eb0000720c */ /* 0x000fe40003fa6270 */
[----:B------:R-:W-:-:S02]  /*11460*/  ISETP.GE.AND P4, PT, R2, R23, PT ;  /* 0x000000170200720c */ /* 0x000fc40003f86270 */
[----:B------:R-:W-:Y:S02]  /*11470*/  FSEL R140, R140, -INF , P5 ;  /* 0xff8000008c8c7808 */ /* 0x000fe40002800000 */
[----:B------:R-:W-:Y:S02]  /*11480*/  ISETP.GE.AND P5, PT, R0, R137, PT ;  /* 0x000000890000720c */ /* 0x000fe40003fa6270 */
[----:B------:R-:W-:Y:S02]  /*11490*/  FSEL R142, R142, -INF , P2 ;  /* 0xff8000008e8e7808 */ /* 0x000fe40001000000 */
[----:B------:R-:W-:Y:S02]  /*114a0*/  FSEL R141, R141, -INF , P5 ;  /* 0xff8000008d8d7808 */ /* 0x000fe40002800000 */
[----:B------:R-:W-:Y:S02]  /*114b0*/  ISETP.GE.AND P5, PT, R0, R237, PT ;  /* 0x000000ed0000720c */ /* 0x000fe40003fa6270 */
[----:B------:R-:W-:-:S02]  /*114c0*/  FSEL R138, R138, -INF , P4 ;  /* 0xff8000008a8a7808 */ /* 0x000fc40002000000 */
[----:B------:R-:W-:Y:S02]  /*114d0*/  FSEL R144, R144, -INF , P5 ;  /* 0xff80000090907808 */ /* 0x000fe40002800000 */
[----:B------:R-:W-:-:S04]  /*114e0*/  ISETP.GE.AND P5, PT, R0, R18, PT ;  /* 0x000000120000720c */ /* 0x000fc80003fa6270 */
[----:B------:R-:W-:Y:S01]  /*114f0*/  FSEL R22, R145, -INF , P5 ;  /* 0xff80000091167808 */ /* 0x000fe20002800000 */
[----:B------:R-:W-:Y:S01]  /*11500*/  VIADD R145, R3, 0xf9 ;  /* 0x000000f903917836 */ /* 0x000fe20000000000 */
[----:B------:R-:W-:-:S04]  /*11510*/  ISETP.GE.AND P5, PT, R0, R20, PT ;  /* 0x000000140000720c */ /* 0x000fc80003fa6270 */
[----:B------:R-:W-:Y:S02]  /*11520*/  FSEL R148, R148, -INF , P5 ;  /* 0xff80000094947808 */ /* 0x000fe40002800000 */
[----:B------:R-:W-:-:S04]  /*11530*/  ISETP.GE.AND P5, PT, R0, R145, PT ;  /* 0x000000910000720c */ /* 0x000fc80003fa6270 */
[----:B------:R-:W-:Y:S02]  /*11540*/  FSEL R149, R149, -INF , P5 ;  /* 0xff80000095957808 */ /* 0x000fe40002800000 */
[----:B------:R-:W-:-:S04]  /*11550*/  ISETP.GE.AND P5, PT, R0, R3, PT ;  /* 0x000000030000720c */ /* 0x000fc80003fa6270 */
[----:B------:R-:W-:Y:S02]  /*11560*/  FSEL R24, R24, -INF , P5 ;  /* 0xff80000018187808 */ /* 0x000fe40002800000 */
[----:B------:R-:W-:Y:S02]  /*11570*/  ISETP.GE.AND P5, PT, R2, R9, PT ;  /* 0x000000090200720c */ /* 0x000fe40003fa6270 */
[----:B------:R-:W-:Y:S02]  /*11580*/  FMNMX R232, R24, R14, !PT ;  /* 0x0000000e18e87209 */ /* 0x000fe40007800000 */
[----:B------:R-:W-:Y:S02]  /*11590*/  FSEL R127, R127, -INF , P5 ;  /* 0xff8000007f7f7808 */ /* 0x000fe40002800000 */
[----:B------:R-:W-:Y:S02]  /*115a0*/  FMNMX R9, R25, R232, !PT ;  /* 0x000000e819097209 */ /* 0x000fe40007800000 */
[----:B------:R-:W-:-:S02]  /*115b0*/  ISETP.GE.AND P5, PT, R2, R21, PT ;  /* 0x000000150200720c */ /* 0x000fc40003fa6270 */
[----:B------:R-:W-:Y:S02]  /*115c0*/  FMNMX R232, R28, R9, !PT ;  /* 0x000000091ce87209 */ /* 0x000fe40007800000 */
[----:B------:R-:W-:Y:S02]  /*115d0*/  FSEL R135, R135, -INF , P5 ;  /* 0xff80000087877808 */ /* 0x000fe40002800000 */
        /* <DEDUP_REMOVED lines=66> */
[----:B------:R-:W-:Y:S02]  /*11a00*/  FSEL R15, R9, RZ, P6 ;  /* 0x000000ff090f7208 */ /* 0x000fe40003000000 */
[----:B------:R-:W-:-:S03]  /*11a10*/  ISETP.GE.AND P6, PT, R2, R233, PT ;  /* 0x000000e90200720c */ /* 0x000fc60003fc6270 */
[----:B------:R-:W-:Y:S01]  /*11a20*/  FMUL R17, R15, UR7 ;  /* 0x000000070f117c20 */ /* 0x000fe20008400000 */
[----:B------:R-:W-:Y:S01]  /*11a30*/  FSEL R139, R139, -INF , P6 ;  /* 0xff8000008b8b7808 */ /* 0x000fe20003000000 */
[----:B------:R-:W-:-:S01]  /*11a40*/  FADD R14, -R15, R14 ;  /* 0x0000000e0f0e7221 */ /* 0x000fc20000000100 */
[----:B------:R-:W-:Y:S01]  /*11a50*/  ISETP.GE.AND P6, PT, R2, R137, PT ;  /* 0x000000890200720c */ /* 0x000fe20003fc6270 */
[----:B------:R-:W-:-:S01]  /*11a60*/  FFMA R28, R28, UR7, -R17 ;  /* 0x000000071c1c7c23 */ /* 0x000fc20008000811 */
[--C-:B------:R-:W-:Y:S01]  /*11a70*/  FFMA R25, R25, UR7, -R17.reuse ;  /* 0x0000000719197c23 */ /* 0x100fe20008000811 */
[----:B------:R-:W-:-:S01]  /*11a80*/  FFMA R24, R24, UR7, -R17 ;  /* 0x0000000718187c23 */ /* 0x000fc20008000811 */
[--C-:B------:R-:W-:Y:S01]  /*11a90*/  FFMA R137, R29, UR7, -R17.reuse ;  /* 0x000000071d897c23 */ /* 0x100fe20008000811 */
[----:B------:R-:W-:Y:S01]  /*11aa0*/  FSEL R143, R143, -INF , P6 ;  /* 0xff8000008f8f7808 */ /* 0x000fe20003000000 */
        /* <DEDUP_REMOVED lines=30> */
[--C-:B------:R-:W-:Y:S01]  /*11c90*/  FFMA R140, R140, UR7, -R17.reuse ;  /* 0x000000078c8c7c23 */ /* 0x100fe20008000811 */
[----:B------:R-:W-:-:S01]  /*11ca0*/  FFMA R141, R141, UR7, -R17 ;  /* 0x000000078d8d7c23 */ /* 0x000fc20008000811 */
[--C-:B------:R-:W-:Y:S01]  /*11cb0*/  FFMA R32, R32, UR7, -R17.reuse ;  /* 0x0000000720207c23 */ /* 0x100fe20008000811 */
[----:B------:R-:W-:-:S01]  /*11cc0*/  FFMA R33, R33, UR7, -R17 ;  /* 0x0000000721217c23 */ /* 0x000fc20008000811 */
[----:B------:R-:W3:Y:S01]  /*11cd0*/  MUFU.EX2 R19, R24 ;  /* 0x0000001800137308 */ /* 0x000ee20000000800 */
[----:B-1----:R-:W-:Y:S01]  /*11ce0*/  @!P2 FMUL R23, R23, R23 ;  /* 0x000000171717a220 */ /* 0x002fe20000400000 */
[----:B------:R-:W-:Y:S01]  /*11cf0*/  FSETP.GEU.AND P2, PT, R44, -126, PT ;  /* 0xc2fc00002c00780b */ /* 0x000fe20003f4e000 */
[----:B------:R-:W-:-:S01]  /*11d00*/  FFMA R36, R36, UR7, -R17 ;  /* 0x0000000724247c23 */ /* 0x000fc20008000811 */
[--C-:B------:R-:W-:Y:S01]  /*11d10*/  FFMA R37, R37, UR7, -R17.reuse ;  /* 0x0000000725257c23 */ /* 0x100fe20008000811 */
[----:B------:R-:W-:-:S01]  /*11d20*/  FFMA R48, R48, UR7, -R17 ;  /* 0x0000000730307c23 */ /* 0x000fc20008000811 */
[--C-:B------:R-:W-:Y:S01]  /*11d30*/  FFMA R49, R49, UR7, -R17.reuse ;  /* 0x0000000731317c23 */ /* 0x100fe20008000811 */
[----:B------:R-:W-:-:S01]  /*11d40*/  FFMA R52, R52, UR7, -R17 ;  /* 0x0000000734347c23 */ /* 0x000fc20008000811 */
[----:B------:R1:W4:Y:S01]  /*11d50*/  MUFU.EX2 R24, R137 ;  /* 0x0000008900187308 */ /* 0x0003220000000800 */
[----:B--2---:R-:W-:Y:S01]  /*11d60*/  @!P4 FMUL R21, R21, R21 ;  /* 0x000000151515c220 */ /* 0x004fe20000400000 */
[----:B------:R-:W-:Y:S01]  /*11d70*/  FSETP.GEU.AND P4, PT, R41, -126, PT ;  /* 0xc2fc00002900780b */ /* 0x000fe20003f8e000 */
[----:B------:R-:W-:-:S01]  /*11d80*/  FFMA R53, R53, UR7, -R17 ;  /* 0x0000000735357c23 */ /* 0x000fc20008000811 */
[--C-:B------:R-:W-:Y:S01]  /*11d90*/  FFMA R64, R64, UR7, -R17.reuse ;  /* 0x0000000740407c23 */ /* 0x100fe20008000811 */
[----:B------:R-:W-:-:S01]  /*11da0*/  FFMA R65, R65, UR7, -R17 ;  /* 0x0000000741417c23 */ /* 0x000fc20008000811 */
[--C-:B------:R-:W-:Y:S01]  /*11db0*/  FFMA R68, R68, UR7, -R17.reuse ;  /* 0x0000000744447c23 */ /* 0x100fe20008000811 */
[----:B------:R-:W-:Y:S01]  /*11dc0*/  @!P2 FMUL R44, R44, 0.5 ;  /* 0x3f0000002c2ca820 */ /* 0x000fe20000400000 */
[--C-:B------:R-:W-:Y:S01]  /*11dd0*/  FFMA R69, R69, UR7, -R17.reuse ;  /* 0x0000000745457c23 */ /* 0x100fe20008000811 */
[----:B---3--:R-:W-:Y:S01]  /*11de0*/  @!P5 FMUL R19, R19, R19 ;  /* 0x000000131313d220 */ /* 0x008fe20000400000 */
[----:B------:R-:W-:Y:S01]  /*11df0*/  FSETP.GEU.AND P5, PT, R40, -126, PT ;  /* 0xc2fc00002800780b */ /* 0x000fe20003fae000 */
[----:B------:R-:W2:Y:S01]  /*11e00*/  MUFU.EX2 R25, R44 ;  /* 0x0000002c00197308 */ /* 0x000ea20000000800 */
[----:B-1----:R-:W-:-:S01]  /*11e10*/  FFMA R137, R88, UR7, -R17 ;  /* 0x0000000758897c23 */ /* 0x002fc20008000811 */
[--C-:B------:R-:W-:Y:S01]  /*11e20*/  FFMA R80, R80, UR7, -R17.reuse ;  /* 0x0000000750507c23 */ /* 0x100fe20008000811 */
[----:B------:R-:W-:-:S01]  /*11e30*/  FFMA R81, R81, UR7, -R17 ;  /* 0x0000000751517c23 */ /* 0x000fc20008000811 */
[----:B------:R-:W-:Y:S01]  /*11e40*/  @!P4 FMUL R41, R41, 0.5 ;  /* 0x3f0000002929c820 */ /* 0x000fe20000400000 */
[----:B------:R-:W-:-:S01]  /*11e50*/  FFMA R84, R84, UR7, -R17 ;  /* 0x0000000754547c23 */ /* 0x000fc20008000811 */
[----:B----4-:R-:W-:Y:S01]  /*11e60*/  @!P6 FMUL R24, R24, R24 ;  /* 0x000000181818e220 */ /* 0x010fe20000400000 */
[----:B------:R-:W-:Y:S01]  /*11e70*/  FSETP.GEU.AND P6, PT, R232, -126, PT ;  /* 0xc2fc0000e800780b */ /* 0x000fe20003fce000 */
[----:B------:R-:W1:Y:S01]  /*11e80*/  MUFU.EX2 R28, R41 ;  /* 0x00000029001c7308 */ /* 0x000e620000000800 */
[----:B------:R-:W-:-:S01]  /*11e90*/  FFMA R85, R85, UR7, -R17 ;  /* 0x0000000755557c23 */ /* 0x000fc20008000811 */
[--C-:B------:R-:W-:Y:S01]  /*11ea0*/  FFMA R96, R96, UR7, -R17.reuse ;  /* 0x0000000760607c23 */ /* 0x100fe20008000811 */
[----:B------:R-:W-:-:S01]  /*11eb0*/  FFMA R97, R97, UR7, -R17 ;  /* 0x0000000761617c23 */ /* 0x000fc20008000811 */
[----:B------:R-:W-:Y:S01]  /*11ec0*/  @!P5 FMUL R40, R40, 0.5 ;  /* 0x3f0000002828d820 */ /* 0x000fe20000400000 */
[----:B------:R-:W-:-:S01]  /*11ed0*/  FFMA R100, R100, UR7, -R17 ;  /* 0x0000000764647c23 */ /* 0x000fc20008000811 */
[--C-:B------:R-:W-:Y:S01]  /*11ee0*/  FFMA R101, R101, UR7, -R17.reuse ;  /* 0x0000000765657c23 */ /* 0x100fe20008000811 */
[----:B------:R-:W-:-:S01]  /*11ef0*/  FFMA R112, R112, UR7, -R17 ;  /* 0x0000000770707c23 */ /* 0x000fc20008000811 */
[----:B------:R-:W3:Y:S01]  /*11f00*/  MUFU.EX2 R29, R40 ;  /* 0x00000028001d7308 */ /* 0x000ee20000000800 */
[----:B--2---:R-:W-:Y:S01]  /*11f10*/  @!P2 FMUL R25, R25, R25 ;  /* 0x000000191919a220 */ /* 0x004fe20000400000 */
[----:B------:R-:W-:Y:S01]  /*11f20*/  FSETP.GEU.AND P2, PT, R60, -126, PT ;  /* 0xc2fc00003c00780b */ /* 0x000fe20003f4e000 */
[----:B------:R-:W-:-:S01]  /*11f30*/  FFMA R113, R113, UR7, -R17 ;  /* 0x0000000771717c23 */ /* 0x000fc20008000811 */
[----:B------:R-:W-:Y:S01]  /*11f40*/  @!P6 FMUL R232, R232, 0.5 ;  /* 0x3f000000e8e8e820 */ /* 0x000fe20000400000 */
[----:B------:R-:W-:-:S01]  /*11f50*/  FFMA R116, R116, UR7, -R17 ;  /* 0x0000000774747c23 */ /* 0x000fc20008000811 */
[--C-:B------:R-:W-:Y:S01]  /*11f60*/  FFMA R117, R117, UR7, -R17.reuse ;  /* 0x0000000775757c23 */ /* 0x100fe20008000811 */
[----:B------:R-:W-:-:S01]  /*11f70*/  FFMA R128, R128, UR7, -R17 ;  /* 0x0000000780807c23 */ /* 0x000fc20008000811 */
[----:B------:R2:W4:Y:S01]  /*11f80*/  MUFU.EX2 R40, R232 ;  /* 0x000000e800287308 */ /* 0x0005220000000800 */
[----:B-1----:R-:W-:Y:S01]  /*11f90*/  @!P4 FMUL R28, R28, R28 ;  /* 0x0000001c1c1cc220 */ /* 0x002fe20000400000 */
        /* <DEDUP_REMOVED lines=9> */
[----:B------:R-:W1:Y:S01]  /*12030*/  MUFU.EX2 R41, R60 ;  /* 0x0000003c00297308 */ /* 0x000e620000000800 */
[----:B--2---:R-:W-:-:S01]  /*12040*/  FFMA R232, R92, UR7, -R17 ;  /* 0x000000075ce87c23 */ /* 0x004fc20008000811 */
[--C-:B------:R-:W-:Y:S01]  /*12050*/  FFMA R148, R148, UR7, -R17.reuse ;  /* 0x0000000794947c23 */ /* 0x100fe20008000811 */
[----:B------:R-:W-:-:S01]  /*12060*/  FFMA R149, R149, UR7, -R17 ;  /* 0x0000000795957c23 */ /* 0x000fc20008000811 */
[----:B------:R-:W-:Y:S01]  /*12070*/  @!P4 FMUL R57, R57, 0.5 ;  /* 0x3f0000003939c820 */ /* 0x000fe20000400000 */
[----:B------:R-:W-:Y:S01]  /*12080*/  FMUL R14, R14, UR7 ;  /* 0x000000070e0e7c20 */ /* 0x000fe20008400000 */
[----:B----4-:R-:W-:Y:S01]  /*12090*/  @!P6 FMUL R40, R40, R40 ;  /* 0x000000282828e220 */ /* 0x010fe20000400000 */
[----:B------:R-:W-:Y:S01]  /*120a0*/  FSETP.GEU.AND P6, PT, R61, -126, PT ;  /* 0xc2fc00003d00780b */ /* 0x000fe20003fce000 */
[----:B------:R-:W2:Y:S04]  /*120b0*/  MUFU.EX2 R44, R57 ;  /* 0x00000039002c7308 */ /* 0x000ea80000000800 */
[----:B------:R-:W-:-:S04]  /*120c0*/  @!P5 FMUL R56, R56, 0.5 ;  /* 0x3f0000003838d820 */ /* 0x000fc80000400000 */
[----:B------:R-:W3:Y:S01]  /*120d0*/  MUFU.EX2 R45, R56 ;  /* 0x00000038002d7308 */ /* 0x000ee20000000800 */
[----:B-1----:R-:W-:Y:S01]  /*120e0*/  @!P2 FMUL R41, R41, R41 ;  /* 0x000000292929a220 */ /* 0x002fe20000400000 */
[----:B------:R-:W-:Y:S02]  /*120f0*/  FSETP.GEU.AND P2, PT, R76, -126, PT ;  /* 0xc2fc00004c00780b */ /* 0x000fe40003f4e000 */
[----:B------:R-:W-:-:S04]  /*12100*/  @!P6 FMUL R61, R61, 0.5 ;  /* 0x3f0000003d3de820 */ /* 0x000fc80000400000 */
        /* <DEDUP_REMOVED lines=22> */
[----:B------:R1:W3:Y:S04]  /*12270*/  MUFU.EX2 R92, R232 ;  /* 0x000000e8005c7308 */ /* 0x0002e80000000800 */
[----:B------:R-:W-:Y:S01]  /*12280*/  @!P4 FMUL R89, R89, 0.5 ;  /* 0x3f0000005959c820 */ /* 0x000fe20000400000 */
[----:B--2---:R-:W-:Y:S01]  /*12290*/  @!P6 FMUL R72, R72, R72 ;  /* 0x000000484848e220 */ /* 0x004fe20000400000 */
[----:B------:R-:W-:-:S02]  /*122a0*/  FSETP.GEU.AND P6, PT, R93, -126, PT ;  /* 0xc2fc00005d00780b */ /* 0x000fc40003fce000 */
[----:B------:R-:W2:Y:S01]  /*122b0*/  MUFU.EX2 R76, R89 ;  /* 0x00000059004c7308 */ /* 0x000ea20000000800 */
[----:B-1----:R-:W-:-:S02]  /*122c0*/  FFMA R232, R120, UR7, -R17 ;  /* 0x0000000778e87c23 */ /* 0x002fc40008000811 */
[----:B------:R-:W-:-:S05]  /*122d0*/  @!P5 FMUL R137, R137, 0.5 ;  /* 0x3f0000008989d820 */ /* 0x000fca0000400000 */
[----:B------:R1:W4:Y:S01]  /*122e0*/  MUFU.EX2 R88, R137 ;  /* 0x0000008900587308 */ /* 0x0003220000000800 */
[----:B---3--:R-:W-:Y:S02]  /*122f0*/  @!P2 FMUL R92, R92, R92 ;  /* 0x0000005c5c5ca220 */ /* 0x008fe40000400000 */
[----:B------:R-:W-:-:S05]  /*12300*/  @!P6 FMUL R93, R93, 0.5 ;  /* 0x3f0000005d5de820 */ /* 0x000fca0000400000 */
[----:B------:R-:W3:Y:S01]  /*12310*/  MUFU.EX2 R73, R93 ;  /* 0x0000005d00497308 */ /* 0x000ee20000000800 */
[----:B-1----:R-:W-:-:S01]  /*12320*/  FFMA R137, R108, UR7, -R17 ;  /* 0x000000076c897c23 */ /* 0x002fc20008000811 */
[----:B--2---:R-:W-:Y:S01]  /*12330*/  @!P4 FMUL R76, R76, R76 ;  /* 0x0000004c4c4cc220 */ /* 0x004fe20000400000 */
[----:B------:R-:W-:-:S03]  /*12340*/  FSETP.GEU.AND P4, PT, R105, -126, PT ;  /* 0xc2fc00006900780b */ /* 0x000fc60003f8e000 */
[----:B------:R-:W-:Y:S01]  /*12350*/  FSETP.GEU.AND P2, PT, R137, -126, PT ;  /* 0xc2fc00008900780b */ /* 0x000fe20003f4e000 */
[----:B----4-:R-:W-:Y:S01]  /*12360*/  @!P5 FMUL R88, R88, R88 ;  /* 0x000000585858d220 */ /* 0x010fe20000400000 */
[----:B------:R-:W-:-:S03]  /*12370*/  FSETP.GEU.AND P5, PT, R233, -126, PT ;  /* 0xc2fc0000e900780b */ /* 0x000fc60003fae000 */
[----:B------:R-:W-:Y:S01]  /*12380*/  FADD R15, R19, R88 ;  /* 0x00000058130f7221 */ /* 0x000fe20000000000 */
[----:B------:R-:W-:-:S04]  /*12390*/  F2FP.SATFINITE.E4M3.F32.PACK_AB_MERGE_C R19, RZ, R19, RZ ;  /* 0x00000013ff13723e */ /* 0x000fc800048070ff */
[----:B------:R-:W-:Y:S01]  /*123a0*/  @!P4 FMUL R105, R105, 0.5 ;  /* 0x3f0000006969c820 */ /* 0x000fe20000400000 */
[----:B---3--:R-:W-:Y:S01]  /*123b0*/  @!P6 FMUL R73, R73, R73 ;  /* 0x000000494949e220 */ /* 0x008fe20000400000 */
[----:B------:R-:W-:Y:S01]  /*123c0*/  FSETP.GEU.AND P6, PT, R109, -126, PT ;  /* 0xc2fc00006d00780b */ /* 0x000fe20003fce000 */
[----:B------:R-:W-:Y:S01]  /*123d0*/  @!P2 FMUL R137, R137, 0.5 ;  /* 0x3f0000008989a820 */ /* 0x000fe20000400000 */
[----:B------:R-:W1:Y:S01]  /*123e0*/  MUFU.EX2 R77, R105 ;  /* 0x00000069004d7308 */ /* 0x000e620000000800 */
[----:B------:R-:W-:Y:S01]  /*123f0*/  LOP3.LUT R19, R19, 0xff, RZ, 0xc0, !PT ;  /* 0x000000ff13137812 */ /* 0x000fe200078ec0ff */
[----:B------:R-:W-:Y:S01]  /*12400*/  @!P5 FMUL R233, R233, 0.5 ;  /* 0x3f000000e9e9d820 */ /* 0x000fe20000400000 */
[----:B------:R-:W-:-:S05]  /*12410*/  F2FP.SATFINITE.E4M3.F32.PACK_AB_MERGE_C R88, RZ, R88, RZ ;  /* 0x00000058ff58723e */ /* 0x000fca00048070ff */
[----:B------:R2:W3:Y:S03]  /*12420*/  MUFU.EX2 R108, R137 ;  /* 0x00000089006c7308 */ /* 0x0004e60000000800 */
[----:B------:R-:W-:-:S05]  /*12430*/  @!P6 FMUL R109, R109, 0.5 ;  /* 0x3f0000006d6de820 */ /* 0x000fca0000400000 */
[----:B------:R-:W4:Y:S01]  /*12440*/  MUFU.EX2 R104, R233 ;  /* 0x000000e900687308 */ /* 0x000f220000000800 */
[----:B-1----:R-:W-:Y:S01]  /*12450*/  @!P4 FMUL R77, R77, R77 ;  /* 0x0000004d4d4dc220 */ /* 0x002fe20000400000 */
[----:B------:R-:W-:Y:S01]  /*12460*/  FSETP.GEU.AND P4, PT, R121, -126, PT ;  /* 0xc2fc00007900780b */ /* 0x000fe20003f8e000 */
[----:B--2---:R-:W-:-:S05]  /*12470*/  FFMA R137, R136, UR7, -R17 ;  /* 0x0000000788897c23 */ /* 0x004fca0008000811 */
[----:B------:R-:W1:Y:S01]  /*12480*/  MUFU.EX2 R89, R109 ;  /* 0x0000006d00597308 */ /* 0x000e620000000800 */
[----:B---3--:R-:W-:Y:S01]  /*12490*/  @!P2 FMUL R108, R108, R108 ;  /* 0x0000006c6c6ca220 */ /* 0x008fe20000400000 */
[----:B------:R-:W-:-:S05]  /*124a0*/  FSETP.GEU.AND P2, PT, R124, -126, PT ;  /* 0xc2fc00007c00780b */ /* 0x000fca0003f4e000 */
[----:B------:R-:W-:Y:S01]  /*124b0*/  @!P4 FMUL R121, R121, 0.5 ;  /* 0x3f0000007979c820 */ /* 0x000fe20000400000 */
[----:B----4-:R-:W-:Y:S01]  /*124c0*/  @!P5 FMUL R104, R104, R104 ;  /* 0x000000686868d220 */ /* 0x010fe20000400000 */
[----:B------:R-:W-:Y:S02]  /*124d0*/  FSETP.GEU.AND P5, PT, R232, -126, PT ;  /* 0xc2fc0000e800780b */ /* 0x000fe40003fae000 */
[----:B------:R-:W2:Y:S04]  /*124e0*/  MUFU.EX2 R93, R121 ;  /* 0x00000079005d7308 */ /* 0x000ea80000000800 */
[----:B------:R-:W-:Y:S01]  /*124f0*/  @!P2 FMUL R124, R124, 0.5 ;  /* 0x3f0000007c7ca820 */ /* 0x000fe20000400000 */
[----:B-1----:R-:W-:Y:S01]  /*12500*/  @!P6 FMUL R89, R89, R89 ;  /* 0x000000595959e220 */ /* 0x002fe20000400000 */
[----:B------:R-:W-:-:S04]  /*12510*/  FSETP.GEU.AND P6, PT, R125, -126, PT ;  /* 0xc2fc00007d00780b */ /* 0x000fc80003fce000 */
[----:B------:R-:W1:Y:S01]  /*12520*/  MUFU.EX2 R124, R124 ;  /* 0x0000007c007c7308 */ /* 0x000e620000000800 */
[----:B------:R-:W-:Y:S01]  /*12530*/  @!P5 FMUL R232, R232, 0.5 ;  /* 0x3f000000e8e8d820 */ /* 0x000fe20000400000 */
[----:B--2---:R-:W-:-:S06]  /*12540*/  @!P4 FMUL R93, R93, R93 ;  /* 0x0000005d5d5dc220 */ /* 0x004fcc0000400000 */
[----:B------:R2:W3:Y:S01]  /*12550*/  MUFU.EX2 R120, R232 ;  /* 0x000000e800787308 */ /* 0x0004e20000000800 */
[----:B------:R-:W-:-:S07]  /*12560*/  @!P6 FMUL R125, R125, 0.5 ;  /* 0x3f0000007d7de820 */ /* 0x000fce0000400000 */
[----:B------:R-:W4:Y:S01]  /*12570*/  MUFU.EX2 R105, R125 ;  /* 0x0000007d00697308 */ /* 0x000f220000000800 */
[----:B--2---:R-:W-:-:S01]  /*12580*/  FFMA R232, R16, UR7, -R17 ;  /* 0x0000000710e87c23 */ /* 0x004fc20008000811 */
[----:B-1----:R-:W-:Y:S01]  /*12590*/  @!P2 FMUL R124, R124, R124 ;  /* 0x0000007c7c7ca220 */ /* 0x002fe20000400000 */
[----:B------:R-:W-:-:S03]  /*125a0*/  FSETP.GEU.AND P2, PT, R140, -126, PT ;  /* 0xc2fc00008c00780b */ /* 0x000fc60003f4e000 */
[----:B------:R-:W-:Y:S01]  /*125b0*/  FSETP.GEU.AND P4, PT, R232, -126, PT ;  /* 0xc2fc0000e800780b */ /* 0x000fe20003f8e000 */
[----:B---3--:R-:W-:Y:S01]  /*125c0*/  @!P5 FMUL R120, R120, R120 ;  /* 0x000000787878d220 */ /* 0x008fe20000400000 */
[----:B------:R-:W-:-:S08]  /*125d0*/  FSETP.GEU.AND P5, PT, R137, -126, PT ;  /* 0xc2fc00008900780b */ /* 0x000fd00003fae000 */
[----:B------:R-:W-:Y:S01]  /*125e0*/  @!P2 FMUL R140, R140, 0.5 ;  /* 0x3f0000008c8ca820 */ /* 0x000fe20000400000 */
[----:B----4-:R-:W-:Y:S01]  /*125f0*/  @!P6 FMUL R105, R105, R105 ;  /* 0x000000696969e220 */ /* 0x010fe20000400000 */
[----:B------:R-:W-:Y:S01]  /*12600*/  FSETP.GEU.AND P6, PT, R141, -126, PT ;  /* 0xc2fc00008d00780b */ /* 0x000fe20003fce000 */
[----:B------:R-:W-:Y:S01]  /*12610*/  @!P4 FMUL R232, R232, 0.5 ;  /* 0x3f000000e8e8c820 */ /* 0x000fe20000400000 */
[----:B------:R-:W1:Y:S01]  /*12620*/  MUFU.EX2 R136, R140 ;  /* 0x0000008c00887308 */ /* 0x000e620000000800 */
[----:B------:R-:W-:-:S07]  /*12630*/  @!P5 FMUL R137, R137, 0.5 ;  /* 0x3f0000008989d820 */ /* 0x000fce0000400000 */
[----:B------:R-:W2:Y:S03]  /*12640*/  MUFU.EX2 R16, R232 ;  /* 0x000000e800107308 */ /* 0x000ea60000000800 */
[----:B------:R-:W-:-:S05]  /*12650*/  @!P6 FMUL R141, R141, 0.5 ;  /* 0x3f0000008d8de820 */ /* 0x000fca0000400000 */
[----:B------:R-:W3:Y:S01]  /*12660*/  MUFU.EX2 R109, R137 ;  /* 0x00000089006d7308 */ /* 0x000ee20000000800 */
[----:B-1----:R-:W-:Y:S01]  /*12670*/  @!P2 FMUL R136, R136, R136 ;  /* 0x000000888888a220 */ /* 0x002fe20000400000 */
[----:B------:R-:W-:-:S04]  /*12680*/  ISETP.GE.AND P2, PT, R2, R3, PT ;  /* 0x000000030200720c */ /* 0x000fc80003f46270 */
[----:B------:R-:W-:Y:S02]  /*12690*/  FSEL R26, R26, -INF , P2 ;  /* 0xff8000001a1a7808 */ /* 0x000fe40001000000 */
[----:B------:R-:W1:Y:S01]  /*126a0*/  MUFU.EX2 R121, R141 ;  /* 0x0000008d00797308 */ /* 0x000e620000000800 */
[----:B--2---:R-:W-:Y:S01]  /*126b0*/  @!P4 FMUL R16, R16, R16 ;  /* 0x000000101010c220 */ /* 0x004fe20000400000 */
[----:B------:R-:W-:Y:S01]  /*126c0*/  ISETP.GE.AND P4, PT, R2, R18, PT ;  /* 0x000000120200720c */ /* 0x000fe20003f86270 */
[----:B------:R-:W-:-:S01]  /*126d0*/  FADD R18, R45, R120 ;  /* 0x000000782d127221 */ /* 0x000fc20000000000 */
[----:B------:R-:W-:Y:S02]  /*126e0*/  ISETP.GE.AND P2, PT, R2, R145, PT ;  /* 0x000000910200720c */ /* 0x000fe40003f46270 */
[----:B------:R-:W-:Y:S01]  /*126f0*/  FSEL R147, R147, -INF , P4 ;  /* 0xff80000093937808 */ /* 0x000fe20002000000 */
[----:B------:R-:W-:Y:S01]  /*12700*/  FADD R17, R15, R18 ;  /* 0x000000120f117221 */ /* 0x000fe20000000000 */
[----:B------:R-:W-:-:S01]  /*12710*/  FADD R15, R29, R104 ;  /* 0x000000681d0f7221 */ /* 0x000fc20000000000 */
[----:B---3--:R-:W-:Y:S01]  /*12720*/  @!P5 FMUL R109, R109, R109 ;  /* 0x0000006d6d6dd220 */ /* 0x008fe20000400000 */
[----:B------:R-:W-:-:S02]  /*12730*/  ISETP.GE.AND P5, PT, R2, R237, PT ;  /* 0x000000ed0200720c */ /* 0x000fc40003fa6270 */
[----:B------:R-:W-:Y:S01]  /*12740*/  FSEL R151, R151, -INF , P2 ;  /* 0xff80000097977808 */ /* 0x000fe20001000000 */
[----:B------:R-:W-:-:S01]  /*12750*/  FADD R18, R60, R109 ;  /* 0x0000006d3c127221 */ /* 0x000fc20000000000 */
[----:B------:R-:W-:Y:S02]  /*12760*/  FSEL R146, R146, -INF , P5 ;  /* 0xff80000092927808 */ /* 0x000fe40002800000 */
[----:B------:R-:W-:Y:S01]  /*12770*/  FSETP.GEU.AND P5, PT, R32, -126, PT ;  /* 0xc2fc00002000780b */ /* 0x000fe20003fae000 */
[----:B-1----:R-:W-:Y:S01]  /*12780*/  @!P6 FMUL R121, R121, R121 ;  /* 0x000000797979e220 */ /* 0x002fe20000400000 */
[----:B------:R-:W-:Y:S01]  /*12790*/  ISETP.GE.AND P6, PT, R2, R20, PT ;  /* 0x000000140200720c */ /* 0x000fe20003fc6270 */
[----:B------:R-:W-:Y:S01]  /*127a0*/  FADD R18, R15, R18 ;  /* 0x000000120f127221 */ /* 0x000fe20000000000 */
[----:B------:R-:W-:Y:S02]  /*127b0*/  FMNMX R20, R26, R13, !PT ;  /* 0x0000000d1a147209 */ /* 0x000fe40007800000 */
[----:B------:R-:W-:Y:S01]  /*127c0*/  FSETP.GEU.AND P2, PT, R48, -126, PT ;  /* 0xc2fc00003000780b */ /* 0x000fe20003f4e000 */
[----:B------:R-:W-:-:S01]  /*127d0*/  FADD R18, R17, R18 ;  /* 0x0000001211127221 */ /* 0x000fc20000000000 */
[----:B------:R-:W-:Y:S01]  /*127e0*/  FMNMX R15, R27, R20, !PT ;  /* 0x000000141b0f7209 */ /* 0x000fe20007800000 */
[----:B------:R-:W-:-:S01]  /*127f0*/  FADD R20, R44, R93 ;  /* 0x0000005d2c147221 */ /* 0x000fc20000000000 */
[----:B------:R-:W-:-:S02]  /*12800*/  FSETP.GEU.AND P4, PT, R33, -126, PT ;  /* 0xc2fc00002100780b */ /* 0x000fc40003f8e000 */
[----:B------:R-:W-:Y:S01]  /*12810*/  FMNMX R140, R30, R15, !PT ;  /* 0x0000000f1e8c7209 */ /* 0x000fe20007800000 */
[----:B------:R-:W-:Y:S01]  /*12820*/  FADD R15, R21, R76 ;  /* 0x0000004c150f7221 */ /* 0x000fe20000000000 */
[----:B------:R-:W-:Y:S01]  /*12830*/  FSEL R150, R150, -INF , P6 ;  /* 0xff80000096967808 */ /* 0x000fe20003000000 */
[----:B------:R-:W-:Y:S01]  /*12840*/  @!P5 FMUL R32, R32, 0.5 ;  /* 0x3f0000002020d820 */ /* 0x000fe20000400000 */
[----:B------:R-:W-:Y:S01]  /*12850*/  FMNMX R125, R31, R140, !PT ;  /* 0x0000008c1f7d7209 */ /* 0x000fe20007800000 */
[----:B------:R-:W-:Y:S01]  /*12860*/  FADD R17, R15, R20 ;  /* 0x000000140f117221 */ /* 0x000fe20000000000 */
[----:B------:R-:W-:-:S01]  /*12870*/  FADD R15, R28, R77 ;  /* 0x0000004d1c0f7221 */ /* 0x000fc20000000000 */
[----:B------:R-:W-:Y:S01]  /*12880*/  FADD R20, R57, R16 ;  /* 0x0000001039147221 */ /* 0x000fe20000000000 */
[----:B------:R-:W-:Y:S01]  /*12890*/  FMNMX R140, R34, R125, !PT ;  /* 0x0000007d228c7209 */ /* 0x000fe20007800000 */
[----:B------:R-:W1:Y:S01]  /*128a0*/  MUFU.EX2 R32, R32 ;  /* 0x0000002000207308 */ /* 0x000e620000000800 */
[----:B------:R-:W-:Y:S01]  /*128b0*/  FSETP.GEU.AND P6, PT, R36, -126, PT ;  /* 0xc2fc00002400780b */ /* 0x000fe20003fce000 */
[----:B------:R-:W-:Y:S01]  /*128c0*/  FADD R20, R15, R20 ;  /* 0x000000140f147221 */ /* 0x000fe20000000000 */
[----:B------:R-:W-:-:S01]  /*128d0*/  FADD R15, R23, R92 ;  /* 0x0000005c170f7221 */ /* 0x000fc20000000000 */
[----:B------:R-:W-:Y:S01]  /*128e0*/  FMNMX R137, R35, R140, !PT ;  /* 0x0000008c23897209 */ /* 0x000fe20007800000 */
[----:B------:R-:W-:Y:S01]  /*128f0*/  @!P2 FMUL R48, R48, 0.5 ;  /* 0x3f0000003030a820 */ /* 0x000fe20000400000 */
[----:B------:R-:W-:Y:S01]  /*12900*/  FADD R17, R17, R20 ;  /* 0x0000001411117221 */ /* 0x000fe20000000000 */
[----:B------:R-:W-:-:S01]  /*12910*/  FADD R20, R41, R124 ;  /* 0x0000007c29147221 */ /* 0x000fc20000000000 */
[----:B------:R-:W-:Y:S01]  /*12920*/  FMNMX R140, R38, R137, !PT ;  /* 0x00000089268c7209 */ /* 0x000fe20007800000 */
[----:B------:R-:W-:Y:S01]  /*12930*/  @!P4 FMUL R33, R33, 0.5 ;  /* 0x3f0000002121c820 */ /* 0x000fe20000400000 */
[----:B------:R-:W-:Y:S01]  /*12940*/  F2FP.SATFINITE.E4M3.F32.PACK_AB_MERGE_C R21, RZ, R21, RZ ;  /* 0x00000015ff15723e */ /* 0x000fe200048070ff */
[----:B------:R-:W-:-:S01]  /*12950*/  FADD R125, R15, R20 ;  /* 0x000000140f7d7221 */ /* 0x000fc20000000000 */
[----:B------:R-:W-:Y:S01]  /*12960*/  FADD R15, R25, R108 ;  /* 0x0000006c190f7221 */ /* 0x000fe20000000000 */
[----:B------:R-:W-:-:S01]  /*12970*/  FADD R20, R61, R136 ;  /* 0x000000883d147221 */ /* 0x000fc20000000000 */
[----:B------:R-:W-:Y:S01]  /*12980*/  @!P6 FMUL R36, R36, 0.5 ;  /* 0x3f0000002424e820 */ /* 0x000fe20000400000 */
[----:B------:R-:W2:Y:S01]  /*12990*/  MUFU.EX2 R48, R48 ;  /* 0x0000003000307308 */ /* 0x000ea20000000800 */
[----:B------:R-:W-:Y:S01]  /*129a0*/  F2FP.SATFINITE.E4M3.F32.PACK_AB_MERGE_C R29, RZ, R29, RZ ;  /* 0x0000001dff1d723e */ /* 0x000fe200048070ff */
[----:B------:R-:W-:Y:S01]  /*129b0*/  FADD R20, R15, R20 ;  /* 0x000000140f147221 */ /* 0x000fe20000000000 */
[----:B------:R-:W-:Y:S01]  /*129c0*/  FMNMX R15, R39, R140, !PT ;  /* 0x0000008c270f7209 */ /* 0x000fe20007800000 */
[----:B-1----:R-:W-:Y:S01]  /*129d0*/  @!P5 FMUL R32, R32, R32 ;  /* 0x000000202020d220 */ /* 0x002fe20000400000 */
[----:B------:R-:W-:Y:S01]  /*129e0*/  FSETP.GEU.AND P5, PT, R49, -126, PT ;  /* 0xc2fc00003100780b */ /* 0x000fe20003fae000 */
[----:B------:R-:W-:Y:S01]  /*129f0*/  FADD R125, R125, R20 ;  /* 0x000000147d7d7221 */ /* 0x000fe20000000000 */
[----:B------:R-:W-:Y:S01]  /*12a00*/  FMNMX R140, R42, R15, !PT ;  /* 0x0000000f2a8c7209 */ /* 0x000fe20007800000 */
[----:B------:R-:W-:Y:S01]  /*12a10*/  FADD R15, R24, R73 ;  /* 0x00000049180f7221 */ /* 0x000fe20000000000 */
[----:B------:R-:W-:-:S01]  /*12a20*/  FADD R20, R56, R105 ;  /* 0x0000006938147221 */ /* 0x000fc20000000000 */
[----:B------:R-:W1:Y:S01]  /*12a30*/  MUFU.EX2 R33, R33 ;  /* 0x0000002100217308 */ /* 0x000e620000000800 */
[----:B------:R-:W-:-:S02]  /*12a40*/  FMNMX R141, R43, R140, !PT ;  /* 0x0000008c2b8d7209 */ /* 0x000fc40007800000 */
[----:B------:R-:W-:Y:S01]  /*12a50*/  FADD R137, R15, R20 ;  /* 0x000000140f897221 */ /* 0x000fe20000000000 */
[----:B------:R-:W-:-:S01]  /*12a60*/  FADD R15, R40, R89 ;  /* 0x00000059280f7221 */ /* 0x000fc20000000000 */
[----:B------:R-:W-:Y:S01]  /*12a70*/  FADD R20, R72, R121 ;  /* 0x0000007948147221 */ /* 0x000fe20000000000 */
[----:B------:R-:W-:Y:S01]  /*12a80*/  FMNMX R140, R46, R141, !PT ;  /* 0x0000008d2e8c7209 */ /* 0x000fe20007800000 */
[----:B--2---:R-:W-:Y:S01]  /*12a90*/  @!P2 FMUL R48, R48, R48 ;  /* 0x000000303030a220 */ /* 0x004fe20000400000 */
[----:B------:R-:W2:Y:S01]  /*12aa0*/  MUFU.EX2 R36, R36 ;  /* 0x0000002400247308 */ /* 0x000ea20000000800 */
[----:B------:R-:W-:-:S01]  /*12ab0*/  FADD R20, R15, R20 ;  /* 0x000000140f147221 */ /* 0x000fc20000000000 */
[----:B------:R-:W-:Y:S01]  /*12ac0*/  FMNMX R15, R47, R140, !PT ;  /* 0x0000008c2f0f7209 */ /* 0x000fe20007800000 */
[----:B------:R-:W-:Y:S01]  /*12ad0*/  @!P5 FMUL R49, R49, 0.5 ;  /* 0x3f0000003131d820 */ /* 0x000fe20000400000 */
[----:B------:R-:W-:Y:S01]  /*12ae0*/  FSETP.GEU.AND P2, PT, R65, -126, PT ;  /* 0xc2fc00004100780b */ /* 0x000fe20003f4e000 */
[----:B------:R-:W-:-:S01]  /*12af0*/  FADD R20, R137, R20 ;  /* 0x0000001489147221 */ /* 0x000fc20000000000 */
[----:B------:R-:W-:-:S02]  /*12b00*/  FMNMX R140, R50, R15, !PT ;  /* 0x0000000f328c7209 */ /* 0x000fc40007800000 */
[----:B------:R-:W-:Y:S01]  /*12b10*/  F2FP.SATFINITE.E4M3.F32.PACK_AB_MERGE_C R40, RZ, R40, RZ ;  /* 0x00000028ff28723e */ /* 0x000fe200048070ff */
[----:B-1----:R-:W-:Y:S01]  /*12b20*/  @!P4 FMUL R33, R33, R33 ;  /* 0x000000212121c220 */ /* 0x002fe20000400000 */
[----:B------:R-:W-:Y:S01]  /*12b30*/  FMNMX R15, R51, R140, !PT ;  /* 0x0000008c330f7209 */ /* 0x000fe20007800000 */
[----:B------:R-:W1:Y:S01]  /*12b40*/  MUFU.EX2 R49, R49 ;  /* 0x0000003100317308 */ /* 0x000e620000000800 */
[----:B------:R-:W-:Y:S02]  /*12b50*/  FSETP.GEU.AND P4, PT, R52, -126, PT ;  /* 0xc2fc00003400780b */ /* 0x000fe40003f8e000 */
[----:B------:R-:W-:Y:S02]  /*12b60*/  FMNMX R140, R54, R15, !PT ;  /* 0x0000000f368c7209 */ /* 0x000fe40007800000 */
[----:B------:R-:W-:Y:S01]  /*12b70*/  LOP3.LUT R40, R40, 0xffff, RZ, 0xc0, !PT ;  /* 0x0000ffff28287812 */ /* 0x000fe200078ec0ff */
[----:B--2---:R-:W-:Y:S01]  /*12b80*/  @!P6 FMUL R36, R36, R36 ;  /* 0x000000242424e220 */ /* 0x004fe20000400000 */
[----:B------:R-:W-:Y:S01]  /*12b90*/  FMNMX R15, R55, R140, !PT ;  /* 0x0000008c370f7209 */ /* 0x000fe20007800000 */
[----:B------:R-:W-:Y:S01]  /*12ba0*/  @!P2 FMUL R65, R65, 0.5 ;  /* 0x3f0000004141a820 */ /* 0x000fe20000400000 */
[----:B------:R-:W-:-:S02]  /*12bb0*/  FSETP.GEU.AND P6, PT, R64, -126, PT ;  /* 0xc2fc00004000780b */ /* 0x000fc40003fce000 */
[----:B------:R-:W-:Y:S02]  /*12bc0*/  FMNMX R140, R58, R15, !PT ;  /* 0x0000000f3a8c7209 */ /* 0x000fe40007800000 */
[----:B------:R-:W-:Y:S01]  /*12bd0*/  F2FP.SATFINITE.E4M3.F32.PACK_AB_MERGE_C R45, RZ, R45, RZ ;  /* 0x0000002dff2d723e */ /* 0x000fe200048070ff */
[----:B------:R-:W-:Y:S01]  /*12be0*/  @!P4 FMUL R52, R52, 0.5 ;  /* 0x3f0000003434c820 */ /* 0x000fe20000400000 */
[----:B------:R-:W-:Y:S01]  /*12bf0*/  FMNMX R15, R59, R140, !PT ;  /* 0x0000008c3b0f7209 */ /* 0x000fe20007800000 */
[----:B------:R-:W2:Y:S01]  /*12c00*/  MUFU.EX2 R65, R65 ;  /* 0x0000004100417308 */ /* 0x000ea20000000800 */
[----:B-1----:R-:W-:Y:S01]  /*12c10*/  @!P5 FMUL R49, R49, R49 ;  /* 0x000000313131d220 */ /* 0x002fe20000400000 */
[----:B------:R-:W-:Y:S02]  /*12c20*/  FSETP.GEU.AND P5, PT, R68, -126, PT ;  /* 0xc2fc00004400780b */ /* 0x000fe40003fae000 */
[----:B------:R-:W-:Y:S02]  /*12c30*/  FMNMX R140, R62, R15, !PT ;  /* 0x0000000f3e8c7209 */ /* 0x000fe40007800000 */
[----:B------:R-:W-:Y:S01]  /*12c40*/  @!P6 FMUL R64, R64, 0.5 ;  /* 0x3f0000004040e820 */ /* 0x000fe20000400000 */
[----:B------:R-:W-:Y:S01]  /*12c50*/  F2FP.SATFINITE.E4M3.F32.PACK_AB_MERGE_C R44, RZ, R44, RZ ;  /* 0x0000002cff2c723e */ /* 0x000fe200048070ff */
[----:B------:R-:W1:Y:S01]  /*12c60*/  MUFU.EX2 R52, R52 ;  /* 0x0000003400347308 */ /* 0x000e620000000800 */
[----:B------:R-:W-:-:S02]  /*12c70*/  FMNMX R15, R63, R140, !PT ;  /* 0x0000008c3f0f7209 */ /* 0x000fc40007800000 */
[----:B------:R-:W-:Y:S02]  /*12c80*/  F2FP.SATFINITE.E4M3.F32.PACK_AB_MERGE_C R41, RZ, R41, RZ ;  /* 0x00000029ff29723e */ /* 0x000fe400048070ff */
[----:B------:R-:W-:Y:S02]  /*12c90*/  FMNMX R140, R66, R15, !PT ;  /* 0x0000000f428c7209 */ /* 0x000fe40007800000 */
[----:B------:R-:W-:Y:S01]  /*12ca0*/  @!P5 FMUL R68, R68, 0.5 ;  /* 0x3f0000004444d820 */ /* 0x000fe20000400000 */
[----:B------:R-:W3:Y:S01]  /*12cb0*/  MUFU.EX2 R64, R64 ;  /* 0x0000004000407308 */ /* 0x000ee20000000800 */
[----:B------:R-:W-:Y:S01]  /*12cc0*/  FMNMX R15, R67, R140, !PT ;  /* 0x0000008c430f7209 */ /* 0x000fe20007800000 */
[----:B--2---:R-:W-:Y:S01]  /*12cd0*/  @!P2 FMUL R65, R65, R65 ;  /* 0x000000414141a220 */ /* 0x004fe20000400000 */
[----:B------:R-:W-:Y:S02]  /*12ce0*/  FSETP.GEU.AND P2, PT, R84, -126, PT ;  /* 0xc2fc00005400780b */ /* 0x000fe40003f4e000 */
[----:B------:R-:W-:-:S02]  /*12cf0*/  FMNMX R140, R70, R15, !PT ;  /* 0x0000000f468c7209 */ /* 0x000fc40007800000 */
[----:B------:R-:W-:Y:S01]  /*12d00*/  F2FP.SATFINITE.E4M3.F32.PACK_AB_MERGE_C R56, RZ, R56, RZ ;  /* 0x00000038ff38723e */ /* 0x000fe200048070ff */
[----:B------:R-:W2:Y:S01]  /*12d10*/  MUFU.EX2 R68, R68 ;  /* 0x0000004400447308 */ /* 0x000ea20000000800 */
[----:B------:R-:W-:Y:S01]  /*12d20*/  FMNMX R15, R71, R140, !PT ;  /* 0x0000008c470f7209 */ /* 0x000fe20007800000 */
[----:B-1----:R-:W-:Y:S01]  /*12d30*/  @!P4 FMUL R52, R52, R52 ;  /* 0x000000343434c220 */ /* 0x002fe20000400000 */
[----:B------:R-:W-:Y:S02]  /*12d40*/  FSETP.GEU.AND P4, PT, R80, -126, PT ;  /* 0xc2fc00005000780b */ /* 0x000fe40003f8e000 */
[----:B------:R-:W-:Y:S02]  /*12d50*/  FMNMX R140, R74, R15, !PT ;  /* 0x0000000f4a8c7209 */ /* 0x000fe40007800000 */
[----:B------:R-:W-:Y:S01]  /*12d60*/  LOP3.LUT R41, R41, 0xff, RZ, 0xc0, !PT ;  /* 0x000000ff29297812 */ /* 0x000fe200078ec0ff */
[----:B------:R-:W-:Y:S01]  /*12d70*/  @!P2 FMUL R84, R84, 0.5 ;  /* 0x3f0000005454a820 */ /* 0x000fe20000400000 */
[----:B------:R-:W-:Y:S01]  /*12d80*/  FMNMX R15, R75, R140, !PT ;  /* 0x0000008c4b0f7209 */ /* 0x000fe20007800000 */
[----:B---3--:R-:W-:Y:S01]  /*12d90*/  @!P6 FMUL R64, R64, R64 ;  /* 0x000000404040e220 */ /* 0x008fe20000400000 */
[----:B------:R-:W-:-:S02]  /*12da0*/  FSETP.GEU.AND P6, PT, R81, -126, PT ;  /* 0xc2fc00005100780b */ /* 0x000fc40003fce000 */
[----:B------:R-:W-:Y:S01]  /*12db0*/  FMNMX R140, R78, R15, !PT ;  /* 0x0000000f4e8c7209 */ /* 0x000fe20007800000 */
[----:B------:R-:W1:Y:S01]  /*12dc0*/  MUFU.EX2 R84, R84 ;  /* 0x0000005400547308 */ /* 0x000e620000000800 */
[----:B------:R-:W-:Y:S01]  /*12dd0*/  LOP3.LUT R56, R56, 0xffff, RZ, 0xc0, !PT ;  /* 0x0000ffff38387812 */ /* 0x000fe200078ec0ff */
[----:B------:R-:W-:Y:S01]  /*12de0*/  @!P4 FMUL R80, R80, 0.5 ;  /* 0x3f0000005050c820 */ /* 0x000fe20000400000 */
[----:B------:R-:W-:Y:S01]  /*12df0*/  FMNMX R15, R79, R140, !PT ;  /* 0x0000008c4f0f7209 */ /* 0x000fe20007800000 */
[----:B--2---:R-:W-:Y:S01]  /*12e00*/  @!P5 FMUL R68, R68, R68 ;  /* 0x000000444444d220 */ /* 0x004fe20000400000 */
[----:B------:R-:W-:Y:S02]  /*12e10*/  FSETP.GEU.AND P5, PT, R96, -126, PT ;  /* 0xc2fc00006000780b */ /* 0x000fe40003fae000 */
[----:B------:R-:W-:Y:S01]  /*12e20*/  FMNMX R140, R82, R15, !PT ;  /* 0x0000000f528c7209 */ /* 0x000fe20007800000 */
[----:B------:R-:W2:Y:S01]  /*12e30*/  MUFU.EX2 R80, R80 ;  /* 0x0000005000507308 */ /* 0x000ea20000000800 */
[----:B------:R-:W-:Y:S01]  /*12e40*/  F2FP.SATFINITE.E4M3.F32.PACK_AB_MERGE_C R60, RZ, R60, RZ ;  /* 0x0000003cff3c723e */ /* 0x000fe200048070ff */
[----:B------:R-:W-:Y:S01]  /*12e50*/  @!P6 FMUL R81, R81, 0.5 ;  /* 0x3f0000005151e820 */ /* 0x000fe20000400000 */
[----:B------:R-:W-:-:S02]  /*12e60*/  FMNMX R15, R83, R140, !PT ;  /* 0x0000008c530f7209 */ /* 0x000fc40007800000 */
[----:B------:R-:W-:Y:S02]  /*12e70*/  F2FP.SATFINITE.E4M3.F32.PACK_AB_MERGE_C R57, RZ, R57, RZ ;  /* 0x00000039ff39723e */ /* 0x000fe400048070ff */
[----:B------:R-:W-:Y:S01]  /*12e80*/  FMNMX R140, R86, R15, !PT ;  /* 0x0000000f568c7209 */ /* 0x000fe20007800000 */
[----:B------:R-:W3:Y:S01]  /*12e90*/  MUFU.EX2 R81, R81 ;  /* 0x0000005100517308 */ /* 0x000ee20000000800 */
[----:B-1----:R-:W-:Y:S01]  /*12ea0*/  @!P2 FMUL R84, R84, R84 ;  /* 0x000000545454a220 */ /* 0x002fe20000400000 */
[----:B------:R-:W-:Y:S01]  /*12eb0*/  FSETP.GEU.AND P2, PT, R113, -126, PT ;  /* 0xc2fc00007100780b */ /* 0x000fe20003f4e000 */
[----:B------:R-:W-:Y:S01]  /*12ec0*/  @!P5 FMUL R96, R96, 0.5 ;  /* 0x3f0000006060d820 */ /* 0x000fe20000400000 */
[----:B------:R-:W-:Y:S02]  /*12ed0*/  FMNMX R15, R87, R140, !PT ;  /* 0x0000008c570f7209 */ /* 0x000fe40007800000 */
[----:B------:R-:W-:Y:S02]  /*12ee0*/  F2FP.SATFINITE.E4M3.F32.PACK_AB_MERGE_C R76, RZ, R76, RZ ;  /* 0x0000004cff4c723e */ /* 0x000fe400048070ff */
[----:B------:R-:W-:Y:S01]  /*12ef0*/  FMNMX R140, R90, R15, !PT ;  /* 0x0000000f5a8c7209 */ /* 0x000fe20007800000 */
[----:B--2---:R-:W-:Y:S01]  /*12f00*/  @!P4 FMUL R80, R80, R80 ;  /* 0x000000505050c220 */ /* 0x004fe20000400000 */
[----:B------:R-:W-:Y:S01]  /*12f10*/  FSETP.GEU.AND P4, PT, R97, -126, PT ;  /* 0xc2fc00006100780b */ /* 0x000fe20003f8e000 */
[----:B------:R-:W1:Y:S01]  /*12f20*/  MUFU.EX2 R137, R96 ;  /* 0x0000006000897308 */ /* 0x000e620000000800 */
[----:B------:R-:W-:-:S02]  /*12f30*/  FMNMX R15, R91, R140, !PT ;  /* 0x0000008c5b0f7209 */ /* 0x000fc40007800000 */
[----:B------:R-:W-:Y:S01]  /*12f40*/  LOP3.LUT R57, R57, 0xffff, RZ, 0xc0, !PT ;  /* 0x0000ffff39397812 */ /* 0x000fe200078ec0ff */
[----:B------:R-:W-:Y:S01]  /*12f50*/  @!P2 FMUL R113, R113, 0.5 ;  /* 0x3f0000007171a820 */ /* 0x000fe20000400000 */
[----:B------:R-:W-:Y:S01]  /*12f60*/  FMNMX R140, R94, R15, !PT ;  /* 0x0000000f5e8c7209 */ /* 0x000fe20007800000 */
[----:B---3--:R-:W-:Y:S01]  /*12f70*/  @!P6 FMUL R81, R81, R81 ;  /* 0x000000515151e220 */ /* 0x008fe20000400000 */
[----:B------:R-:W-:Y:S01]  /*12f80*/  FSETP.GEU.AND P6, PT, R112, -126, PT ;  /* 0xc2fc00007000780b */ /* 0x000fe20003fce000 */
[----:B------:R-:W2:Y:S01]  /*12f90*/  MUFU.EX2 R96, R113 ;  /* 0x0000007100607308 */ /* 0x000ea20000000800 */
[----:B------:R-:W-:Y:S02]  /*12fa0*/  FMNMX R15, R95, R140, !PT ;  /* 0x0000008c5f0f7209 */ /* 0x000fe40007800000 */
[----:B------:R-:W-:Y:S01]  /*12fb0*/  F2FP.SATFINITE.E4M3.F32.PACK_AB_MERGE_C R92, RZ, R92, RZ ;  /* 0x0000005cff5c723e */ /* 0x000fe200048070ff */
[----:B------:R-:W-:Y:S01]  /*12fc0*/  @!P4 FMUL R97, R97, 0.5 ;  /* 0x3f0000006161c820 */ /* 0x000fe20000400000 */
[----:B------:R-:W-:-:S02]  /*12fd0*/  FMNMX R140, R98, R15, !PT ;  /* 0x0000000f628c7209 */ /* 0x000fc40007800000 */
[----:B------:R-:W-:Y:S02]  /*12fe0*/  F2FP.SATFINITE.E4M3.F32.PACK_AB_MERGE_C R73, RZ, R73, RZ ;  /* 0x00000049ff49723e */ /* 0x000fe400048070ff */
[----:B------:R-:W-:Y:S01]  /*12ff0*/  FMNMX R15, R99, R140, !PT ;  /* 0x0000008c630f7209 */ /* 0x000fe20007800000 */
[----:B-1----:R-:W-:Y:S01]  /*13000*/  @!P5 FMUL R137, R137, R137 ;  /* 0x000000898989d220 */ /* 0x002fe20000400000 */
[----:B------:R-:W-:Y:S01]  /*13010*/  FSETP.GEU.AND P5, PT, R128, -126, PT ;  /* 0xc2fc00008000780b */ /* 0x000fe20003fae000 */
[----:B------:R-:W-:Y:S01]  /*13020*/  @!P6 FMUL R112, R112, 0.5 ;  /* 0x3f0000007070e820 */ /* 0x000fe20000400000 */
[----:B------:R-:W-:Y:S02]  /*13030*/  FMNMX R140, R102, R15, !PT ;  /* 0x0000000f668c7209 */ /* 0x000fe40007800000 */
[----:B------:R-:W-:Y:S01]  /*13040*/  F2FP.SATFINITE.E4M3.F32.PACK_AB_MERGE_C R108, RZ, R108, RZ ;  /* 0x0000006cff6c723e */ /* 0x000fe200048070ff */
[----:B------:R-:W1:Y:S01]  /*13050*/  MUFU.EX2 R141, R112 ;  /* 0x00000070008d7308 */ /* 0x000e620000000800 */
[----:B------:R-:W-:Y:S01]  /*13060*/  FMNMX R15, R103, R140, !PT ;  /* 0x0000008c670f7209 */ /* 0x000fe20007800000 */
[----:B--2---:R-:W-:Y:S01]  /*13070*/  @!P2 FMUL R96, R96, R96 ;  /* 0x000000606060a220 */ /* 0x004fe20000400000 */
[----:B------:R-:W-:-:S02]  /*13080*/  FSETP.GEU.AND P2, PT, R22, -126, PT ;  /* 0xc2fc00001600780b */ /* 0x000fc40003f4e000 */
[----:B------:R-:W-:Y:S01]  /*13090*/  FMNMX R140, R106, R15, !PT ;  /* 0x0000000f6a8c7209 */ /* 0x000fe20007800000 */
[----:B------:R-:W-:-:S01]  /*130a0*/  FADD R237, R49, R96 ;  /* 0x0000006031ed7221 */ /* 0x000fc20000000000 */
[----:B------:R-:W-:Y:S01]  /*130b0*/  F2FP.SATFINITE.E4M3.F32.PACK_AB_MERGE_C R49, RZ, R49, RZ ;  /* 0x00000031ff31723e */ /* 0x000fe200048070ff */
[----:B------:R-:W-:Y:S01]  /*130c0*/  @!P5 FMUL R128, R128, 0.5 ;  /* 0x3f0000008080d820 */ /* 0x000fe20000400000 */
[----:B------:R-:W-:Y:S02]  /*130d0*/  FMNMX R15, R107, R140, !PT ;  /* 0x0000008c6b0f7209 */ /* 0x000fe40007800000 */
[----:B------:R-:W2:Y:S01]  /*130e0*/  MUFU.EX2 R140, R97 ;  /* 0x00000061008c7308 */ /* 0x000ea20000000800 */
[----:B------:R-:W-:Y:S02]  /*130f0*/  LOP3.LUT R49, R49, 0xffff, RZ, 0xc0, !PT ;  /* 0x0000ffff31317812 */ /* 0x000fe400078ec0ff */
[----:B------:R-:W-:Y:S02]  /*13100*/  FMNMX R232, R110, R15, !PT ;  /* 0x0000000f6ee87209 */ /* 0x000fe40007800000 */
[----:B------:R-:W-:Y:S01]  /*13110*/  @!P2 FMUL R22, R22, 0.5 ;  /* 0x3f0000001616a820 */ /* 0x000fe20000400000 */
[----:B-1----:R-:W-:Y:S01]  /*13120*/  @!P6 FMUL R141, R141, R141 ;  /* 0x0000008d8d8de220 */ /* 0x002fe20000400000 */
[----:B------:R-:W-:Y:S01]  /*13130*/  FMNMX R15, R111, R232, !PT ;  /* 0x000000e86f0f7209 */ /* 0x000fe20007800000 */
[----:B------:R-:W1:Y:S01]  /*13140*/  MUFU.EX2 R97, R128 ;  /* 0x0000008000617308 */ /* 0x000e620000000800 */
[----:B------:R-:W-:-:S02]  /*13150*/  FSETP.GEU.AND P6, PT, R144, -126, PT ;  /* 0xc2fc00009000780b */ /* 0x000fc40003fce000 */
[----:B------:R-:W-:Y:S02]  /*13160*/  FMNMX R232, R114, R15, !PT ;  /* 0x0000000f72e87209 */ /* 0x000fe40007800000 */
[----:B------:R-:W-:Y:S02]  /*13170*/  F2FP.SATFINITE.E4M3.F32.PACK_AB_MERGE_C R89, RZ, R89, RZ ;  /* 0x00000059ff59723e */ /* 0x000fe400048070ff */
[----:B------:R-:W-:Y:S01]  /*13180*/  FMNMX R15, R115, R232, !PT ;  /* 0x000000e8730f7209 */ /* 0x000fe20007800000 */
[----:B------:R-:W3:Y:S01]  /*13190*/  MUFU.EX2 R22, R22 ;  /* 0x0000001600167308 */ /* 0x000ee20000000800 */
[----:B--2---:R-:W-:Y:S01]  /*131a0*/  @!P4 FMUL R140, R140, R140 ;  /* 0x0000008c8c8cc220 */ /* 0x004fe20000400000 */
[----:B------:R-:W-:Y:S02]  /*131b0*/  FSETP.GEU.AND P4, PT, R129, -126, PT ;  /* 0xc2fc00008100780b */ /* 0x000fe40003f8e000 */
[----:B------:R-:W-:Y:S02]  /*131c0*/  FMNMX R232, R118, R15, !PT ;  /* 0x0000000f76e87209 */ /* 0x000fe40007800000 */
[----:B------:R-:W-:Y:S01]  /*131d0*/  @!P6 FMUL R144, R144, 0.5 ;  /* 0x3f0000009090e820 */ /* 0x000fe20000400000 */
[----:B------:R-:W-:-:S02]  /*131e0*/  F2FP.SATFINITE.E4M3.F32.PACK_AB_MERGE_C R61, RZ, R61, RZ ;  /* 0x0000003dff3d723e */ /* 0x000fc400048070ff */
[----:B------:R-:W-:Y:S01]  /*131f0*/  FMNMX R15, R119, R232, !PT ;  /* 0x000000e8770f7209 */ /* 0x000fe20007800000 */
[----:B------:R-:W2:Y:S01]  /*13200*/  MUFU.EX2 R113, R144 ;  /* 0x0000009000717308 */ /* 0x000ea20000000800 */
[----:B-1----:R-:W-:Y:S01]  /*13210*/  @!P5 FMUL R97, R97, R97 ;  /* 0x000000616161d220 */ /* 0x002fe20000400000 */
[----:B------:R-:W-:Y:S02]  /*13220*/  FSETP.GEU.AND P5, PT, R100, -126, PT ;  /* 0xc2fc00006400780b */ /* 0x000fe40003fae000 */
[----:B------:R-:W-:Y:S01]  /*13230*/  FMNMX R112, R122, R15, !PT ;  /* 0x0000000f7a707209 */ /* 0x000fe20007800000 */
[----:B------:R-:W-:Y:S01]  /*13240*/  @!P4 FMUL R129, R129, 0.5 ;  /* 0x3f0000008181c820 */ /* 0x000fe20000400000 */
[----:B------:R-:W-:-:S01]  /*13250*/  FADD R128, R64, R97 ;  /* 0x0000006140807221 */ /* 0x000fc20000000000 */
[----:B---3--:R-:W-:Y:S01]  /*13260*/  @!P2 FMUL R22, R22, R22 ;  /* 0x000000161616a220 */ /* 0x008fe20000400000 */
[----:B------:R-:W-:Y:S02]  /*13270*/  FMNMX R15, R123, R112, !PT ;  /* 0x000000707b0f7209 */ /* 0x000fe40007800000 */
[----:B------:R-:W1:Y:S01]  /*13280*/  MUFU.EX2 R112, R129 ;  /* 0x0000008100707308 */ /* 0x000e620000000800 */
[----:B------:R-:W-:-:S02]  /*13290*/  FSETP.GEU.AND P2, PT, R148, -126, PT ;  /* 0xc2fc00009400780b */ /* 0x000fc40003f4e000 */
[----:B------:R-:W-:Y:S02]  /*132a0*/  FMNMX R232, R126, R15, !PT ;  /* 0x0000000f7ee87209 */ /* 0x000fe40007800000 */
[----:B------:R-:W-:Y:S01]  /*132b0*/  @!P5 FMUL R100, R100, 0.5 ;  /* 0x3f0000006464d820 */ /* 0x000fe20000400000 */
[----:B------:R-:W-:Y:S01]  /*132c0*/  F2FP.SATFINITE.E4M3.F32.PACK_AB_MERGE_C R64, RZ, R64, RZ ;  /* 0x00000040ff40723e */ /* 0x000fe200048070ff */
[----:B--2---:R-:W-:Y:S01]  /*132d0*/  @!P6 FMUL R113, R113, R113 ;  /* 0x000000717171e220 */ /* 0x004fe20000400000 */
[----:B------:R-:W-:Y:S01]  /*132e0*/  FMNMX R15, R127, R232, !PT ;  /* 0x000000e87f0f7209 */ /* 0x000fe20007800000 */
[----:B------:R-:W2:Y:S01]  /*132f0*/  MUFU.EX2 R129, R100 ;  /* 0x0000006400817308 */ /* 0x000ea20000000800 */
[----:B------:R-:W-:Y:S02]  /*13300*/  FSETP.GEU.AND P6, PT, R116, -126, PT ;  /* 0xc2fc00007400780b */ /* 0x000fe40003fce000 */
[----:B------:R-:W-:Y:S01]  /*13310*/  FMNMX R232, R130, R15, !PT ;  /* 0x0000000f82e87209 */ /* 0x000fe20007800000 */
[----:B------:R-:W-:-:S01]  /*13320*/  FADD R15, R32, R137 ;  /* 0x00000089200f7221 */ /* 0x000fc20000000000 */
[----:B------:R-:W-:Y:S01]  /*13330*/  @!P2 FMUL R148, R148, 0.5 ;  /* 0x3f0000009494a820 */ /* 0x000fe20000400000 */
[----:B------:R-:W-:-:S02]  /*13340*/  F2FP.SATFINITE.E4M3.F32.PACK_AB_MERGE_C R32, RZ, R32, RZ ;  /* 0x00000020ff20723e */ /* 0x000fc400048070ff */
[----:B------:R-:W-:Y:S01]  /*13350*/  FMNMX R145, R131, R232, !PT ;  /* 0x000000e883917209 */ /* 0x000fe20007800000 */
[----:B------:R-:W-:-:S01]  /*13360*/  FADD R15, R15, R128 ;  /* 0x000000800f0f7221 */ /* 0x000fc20000000000 */
[----:B-1----:R-:W-:Y:S01]  /*13370*/  @!P4 FMUL R112, R112, R112 ;  /* 0x000000707070c220 */ /* 0x002fe20000400000 */
[----:B------:R-:W-:Y:S02]  /*13380*/  FSETP.GEU.AND P4, PT, R132, -126, PT ;  /* 0xc2fc00008400780b */ /* 0x000fe40003f8e000 */
[----:B------:R-:W-:Y:S01]  /*13390*/  FMNMX R128, R134, R145, !PT ;  /* 0x0000009186807209 */ /* 0x000fe20007800000 */
[----:B------:R-:W-:-:S01]  /*133a0*/  FADD R145, R80, R113 ;  /* 0x0000007150917221 */ /* 0x000fc20000000000 */
[----:B------:R-:W-:Y:S01]  /*133b0*/  @!P6 FMUL R116, R116, 0.5 ;  /* 0x3f0000007474e820 */ /* 0x000fe20000400000 */
[----:B------:R-:W-:Y:S01]  /*133c0*/  LOP3.LUT R32, R32, 0xff, RZ, 0xc0, !PT ;  /* 0x000000ff20207812 */ /* 0x000fe200078ec0ff */
[----:B--2---:R-:W-:Y:S01]  /*133d0*/  @!P5 FMUL R129, R129, R129 ;  /* 0x000000818181d220 */ /* 0x004fe20000400000 */
[----:B------:R-:W-:Y:S01]  /*133e0*/  FMNMX R233, R135, R128, !PT ;  /* 0x0000008087e97209 */ /* 0x000fe20007800000 */
[----:B------:R-:W-:Y:S01]  /*133f0*/  FADD R128, R48, R141 ;  /* 0x0000008d30807221 */ /* 0x000fe20000000000 */
[----:B------:R-:W-:-:S02]  /*13400*/  FSETP.GEU.AND P5, PT, R37, -126, PT ;  /* 0xc2fc00002500780b */ /* 0x000fc40003fae000 */
[----:B------:R-:W-:Y:S01]  /*13410*/  FMNMX R144, R138, R233, !PT ;  /* 0x000000e98a907209 */ /* 0x000fe20007800000 */
[----:B------:R-:W-:-:S01]  /*13420*/  FADD R233, R65, R112 ;  /* 0x0000007041e97221 */ /* 0x000fc20000000000 */
[----:B------:R-:W-:Y:S01]  /*13430*/  @!P4 FMUL R132, R132, 0.5 ;  /* 0x3f0000008484c820 */ /* 0x000fe20000400000 */
[----:B------:R-:W-:-:S01]  /*13440*/  FADD R128, R128, R145 ;  /* 0x0000009180807221 */ /* 0x000fc20000000000 */
[----:B------:R-:W-:Y:S01]  /*13450*/  FMNMX R235, R139, R144, !PT ;  /* 0x000000908beb7209 */ /* 0x000fe20007800000 */
[----:B------:R-:W-:-:S01]  /*13460*/  FADD R144, R33, R140 ;  /* 0x0000008c21907221 */ /* 0x000fc20000000000 */
[----:B------:R-:W1:Y:S01]  /*13470*/  MUFU.EX2 R145, R132 ;  /* 0x0000008400917308 */ /* 0x000e620000000800 */
[----:B------:R-:W-:Y:S02]  /*13480*/  F2FP.SATFINITE.E4M3.F32.PACK_AB_MERGE_C R33, RZ, R33, RZ ;  /* 0x00000021ff21723e */ /* 0x000fe400048070ff */
[----:B------:R-:W-:Y:S01]  /*13490*/  FMNMX R232, R142, R235, !PT ;  /* 0x000000eb8ee87209 */ /* 0x000fe20007800000 */
[----:B------:R-:W-:-:S01]  /*134a0*/  FADD R100, R144, R233 ;  /* 0x000000e990647221 */ /* 0x000fc20000000000 */
[----:B------:R-:W-:Y:S01]  /*134b0*/  @!P5 FMUL R37, R37, 0.5 ;  /* 0x3f0000002525d820 */ /* 0x000fe20000400000 */
[----:B------:R-:W-:-:S01]  /*134c0*/  FADD R144, R81, R22 ;  /* 0x0000001651907221 */ /* 0x000fc20000000000 */
[----:B------:R-:W-:Y:S01]  /*134d0*/  FMNMX R232, R143, R232, !PT ;  /* 0x000000e88fe87209 */ /* 0x000fe20007800000 */
[----:B------:R-:W2:Y:S01]  /*134e0*/  MUFU.EX2 R235, R148 ;  /* 0x0000009400eb7308 */ /* 0x000ea20000000800 */
[----:B------:R-:W-:Y:S01]  /*134f0*/  LOP3.LUT R33, R33, 0xffff, RZ, 0xc0, !PT ;  /* 0x0000ffff21217812 */ /* 0x000fe200078ec0ff */
[----:B------:R-:W-:Y:S01]  /*13500*/  FADD R237, R237, R144 ;  /* 0x00000090eded7221 */ /* 0x000fe20000000000 */
[----:B------:R-:W-:-:S02]  /*13510*/  FMNMX R232, R146, R232, !PT ;  /* 0x000000e892e87209 */ /* 0x000fc40007800000 */
[----:B------:R-:W-:Y:S01]  /*13520*/  PRMT R33, R33, 0x7604, R32 ;  /* 0x0000760421217816 */ /* 0x000fe20000000020 */
[----:B------:R-:W-:-:S01]  /*13530*/  FADD R100, R100, R237 ;  /* 0x000000ed64647221 */ /* 0x000fc20000000000 */
[----:B------:R-:W-:Y:S01]  /*13540*/  FMNMX R232, R147, R232, !PT ;  /* 0x000000e893e87209 */ /* 0x000fe20007800000 */
[----:B------:R3:W4:Y:S01]  /*13550*/  MUFU.EX2 R233, R116 ;  /* 0x0000007400e97308 */ /* 0x0007220000000800 */
[----:B-1----:R-:W-:Y:S01]  /*13560*/  @!P4 FMUL R145, R145, R145 ;  /* 0x000000919191c220 */ /* 0x002fe20000400000 */
[----:B------:R-:W-:Y:S01]  /*13570*/  FSETP.GEU.AND P4, PT, R69, -126, PT ;  /* 0xc2fc00004500780b */ /* 0x000fe20003f8e000 */
[----:B------:R-:W-:-:S01]  /*13580*/  FADD R17, R17, R100 ;  /* 0x0000006411117221 */ /* 0x000fc20000000000 */
[----:B------:R-:W-:Y:S01]  /*13590*/  FMNMX R232, R150, R232, !PT ;  /* 0x000000e896e87209 */ /* 0x000fe20007800000 */
[----:B------:R-:W-:-:S01]  /*135a0*/  FADD R132, R68, R145 ;  /* 0x0000009144847221 */ /* 0x000fc20000000000 */
[----:B------:R-:W-:Y:S02]  /*135b0*/  F2FP.SATFINITE.E4M3.F32.PACK_AB_MERGE_C R48, RZ, R48, RZ ;  /* 0x00000030ff30723e */ /* 0x000fe400048070ff */
[----:B------:R-:W-:Y:S01]  /*135c0*/  FMNMX R236, R151, R232, !PT ;  /* 0x000000e897ec7209 */ /* 0x000fe20007800000 */
[----:B--2---:R-:W-:Y:S01]  /*135d0*/  @!P2 FMUL R235, R235, R235 ;  /* 0x000000ebebeba220 */ /* 0x004fe20000400000 */
[----:B------:R-:W-:Y:S01]  /*135e0*/  FSETP.GEU.AND P2, PT, R133, -126, PT ;  /* 0xc2fc00008500780b */ /* 0x000fe20003f4e000 */
[----:B---3--:R-:W-:Y:S01]  /*135f0*/  FADD R116, R36, R129 ;  /* 0x0000008124747221 */ /* 0x008fe20000000000 */
[----:B------:R-:W1:Y:S01]  /*13600*/  MUFU.EX2 R37, R37 ;  /* 0x0000002500257308 */ /* 0x000e620000000800 */
[----:B------:R-:W2:Y:S01]  /*13610*/  SHFL.BFLY PT, R234, R236, 0x1, 0x1f ;  /* 0x0c201f00ecea7f89 */ /* 0x000ea200000e0000 */
[----:B------:R-:W-:Y:S01]  /*13620*/  F2FP.SATFINITE.E4M3.F32.PACK_AB_MERGE_C R36, RZ, R36, RZ ;  /* 0x00000024ff24723e */ /* 0x000fe200048070ff */
[----:B------:R-:W-:Y:S01]  /*13630*/  FADD R116, R116, R132 ;  /* 0x0000008474747221 */ /* 0x000fe20000000000 */
[----:B------:R-:W-:-:S01]  /*13640*/  FADD R132, R84, R235 ;  /* 0x000000eb54847221 */ /* 0x000fc20000000000 */
[----:B----4-:R-:W-:Y:S01]  /*13650*/  @!P6 FMUL R233, R233, R233 ;  /* 0x000000e9e9e9e220 */ /* 0x010fe20000400000 */
[----:B------:R-:W-:Y:S01]  /*13660*/  FSETP.GEU.AND P6, PT, R101, -126, PT ;  /* 0xc2fc00006500780b */ /* 0x000fe20003fce000 */
[----:B------:R-:W-:Y:S01]  /*13670*/  @!P4 FMUL R69, R69, 0.5 ;  /* 0x3f0000004545c820 */ /* 0x000fe20000400000 */
[----:B------:R-:W-:Y:S01]  /*13680*/  LOP3.LUT R36, R36, 0xff, RZ, 0xc0, !PT ;  /* 0x000000ff24247812 */ /* 0x000fe200078ec0ff */
[----:B------:R-:W-:Y:S01]  /*13690*/  FADD R144, R52, R233 ;  /* 0x000000e934907221 */ /* 0x000fe20000000000 */
[----:B------:R-:W-:Y:S01]  /*136a0*/  F2FP.SATFINITE.E4M3.F32.PACK_AB_MERGE_C R52, RZ, R52, RZ ;  /* 0x00000034ff34723e */ /* 0x000fe200048070ff */
[----:B------:R-:W-:Y:S01]  /*136b0*/  @!P2 FMUL R133, R133, 0.5 ;  /* 0x3f0000008585a820 */ /* 0x000fe20000400000 */
[----:B------:R-:W-:Y:S01]  /*136c0*/  F2FP.SATFINITE.E4M3.F32.PACK_AB_MERGE_C R80, RZ, R80, RZ ;  /* 0x00000050ff50723e */ /* 0x000fe200048070ff */
[----:B------:R-:W-:Y:S01]  /*136d0*/  FADD R144, R144, R132 ;  /* 0x0000008490907221 */ /* 0x000fe20000000000 */
[----:B------:R-:W-:Y:S01]  /*136e0*/  F2FP.SATFINITE.E4M3.F32.PACK_AB_MERGE_C R81, RZ, R81, RZ ;  /* 0x00000051ff51723e */ /* 0x000fe200048070ff */
[----:B------:R3:W4:Y:S01]  /*136f0*/  MUFU.EX2 R132, R69 ;  /* 0x0000004500847308 */ /* 0x0007220000000800 */
[----:B------:R-:W-:Y:S01]  /*13700*/  F2FP.SATFINITE.E4M3.F32.PACK_AB_MERGE_C R84, RZ, R84, RZ ;  /* 0x00000054ff54723e */ /* 0x000fe200048070ff */
[----:B-1----:R-:W-:Y:S01]  /*13710*/  @!P5 FMUL R37, R37, R37 ;  /* 0x000000252525d220 */ /* 0x002fe20000400000 */
[----:B------:R-:W-:Y:S01]  /*13720*/  FSETP.GEU.AND P5, PT, R53, -126, PT ;  /* 0xc2fc00003500780b */ /* 0x000fe20003fae000 */
[----:B------:R-:W-:Y:S01]  /*13730*/  @!P6 FMUL R101, R101, 0.5 ;  /* 0x3f0000006565e820 */ /* 0x000fe20000400000 */
[----:B------:R-:W-:-:S01]  /*13740*/  FADD R116, R116, R144 ;  /* 0x0000009074747221 */ /* 0x000fc20000000000 */
[----:B------:R-:W-:-:S02]  /*13750*/  LOP3.LUT R81, R81, 0xffff, RZ, 0xc0, !PT ;  /* 0x0000ffff51517812 */ /* 0x000fc400078ec0ff */
[----:B------:R-:W1:Y:S01]  /*13760*/  MUFU.EX2 R232, R133 ;  /* 0x0000008500e87308 */ /* 0x000e620000000800 */
[----:B------:R-:W-:-:S01]  /*13770*/  FADD R125, R125, R116 ;  /* 0x000000747d7d7221 */ /* 0x000fc20000000000 */
[----:B--2---:R-:W-:Y:S02]  /*13780*/  FMNMX R234, R236, R234, !PT ;  /* 0x000000eaecea7209 */ /* 0x004fe40007800000 */
[----:B------:R-:W-:Y:S02]  /*13790*/  F2FP.SATFINITE.E4M3.F32.PACK_AB_MERGE_C R65, RZ, R65, RZ ;  /* 0x00000041ff41723e */ /* 0x000fe400048070ff */
[----:B------:R-:W-:Y:S01]  /*137a0*/  F2FP.SATFINITE.E4M3.F32.PACK_AB_MERGE_C R137, RZ, R137, RZ ;  /* 0x00000089ff89723e */ /* 0x000fe200048070ff */
[----:B---3--:R-:W2:Y:S01]  /*137b0*/  SHFL.BFLY PT, R69, R234, 0x2, 0x1f ;  /* 0x0c401f00ea457f89 */ /* 0x008ea200000e0000 */
[----:B------:R3:W5:Y:S01]  /*137c0*/  MUFU.EX2 R148, R101 ;  /* 0x0000006500947308 */ /* 0x0007620000000800 */
[----:B----4-:R-:W-:Y:S01]  /*137d0*/  @!P4 FMUL R132, R132, R132 ;  /* 0x000000848484c220 */ /* 0x010fe20000400000 */
[----:B------:R-:W-:Y:S01]  /*137e0*/  FSETP.GEU.AND P4, PT, R85, -126, PT ;  /* 0xc2fc00005500780b */ /* 0x000fe20003f8e000 */
[----:B------:R-:W-:Y:S01]  /*137f0*/  @!P5 FMUL R53, R53, 0.5 ;  /* 0x3f0000003535d820 */ /* 0x000fe20000400000 */
[----:B------:R-:W-:-:S02]  /*13800*/  F2FP.SATFINITE.E4M3.F32.PACK_AB_MERGE_C R140, RZ, R140, RZ ;  /* 0x0000008cff8c723e */ /* 0x000fc400048070ff */
[----:B------:R-:W-:Y:S02]  /*13810*/  LOP3.LUT R65, R65, 0xffff, RZ, 0xc0, !PT ;  /* 0x0000ffff41417812 */ /* 0x000fe400078ec0ff */
[----:B------:R-:W-:Y:S01]  /*13820*/  LOP3.LUT R137, R137, 0xff, RZ, 0xc0, !PT ;  /* 0x000000ff89897812 */ /* 0x000fe200078ec0ff */
[----:B-1----:R-:W-:Y:S01]  /*13830*/  @!P2 FMUL R232, R232, R232 ;  /* 0x000000e8e8e8a220 */ /* 0x002fe20000400000 */
[----:B------:R-:W-:Y:S01]  /*13840*/  FSETP.GEU.AND P2, PT, R149, -126, PT ;  /* 0xc2fc00009500780b */ /* 0x000fe20003f4e000 */
[----:B------:R-:W1:Y:S01]  /*13850*/  MUFU.EX2 R53, R53 ;  /* 0x0000003500357308 */ /* 0x000e620000000800 */
[----:B---3--:R-:W-:-:S01]  /*13860*/  FADD R101, R15, R128 ;  /* 0x000000800f657221 */ /* 0x008fc20000000000 */
[----:B------:R-:W-:Y:S02]  /*13870*/  LOP3.LUT R140, R140, 0xffff, RZ, 0xc0, !PT ;  /* 0x0000ffff8c8c7812 */ /* 0x000fe400078ec0ff */
[----:B------:R-:W-:Y:S01]  /*13880*/  @!P4 FMUL R85, R85, 0.5 ;  /* 0x3f0000005555c820 */ /* 0x000fe20000400000 */
[----:B------:R-:W-:Y:S01]  /*13890*/  FADD R18, R18, R101 ;  /* 0x0000006512127221 */ /* 0x000fe20000000000 */
[----:B-----5:R-:W-:Y:S01]  /*138a0*/  @!P6 FMUL R148, R148, R148 ;  /* 0x000000949494e220 */ /* 0x020fe20000400000 */
[----:B------:R-:W-:-:S02]  /*138b0*/  FSETP.GEU.AND P6, PT, R117, -126, PT ;  /* 0xc2fc00007500780b */ /* 0x000fc40003fce000 */
[----:B------:R-:W-:Y:S01]  /*138c0*/  F2FP.SATFINITE.E4M3.F32.PACK_AB_MERGE_C R68, RZ, R68, RZ ;  /* 0x00000044ff44723e */ /* 0x000fe200048070ff */
[----:B------:R-:W3:Y:S01]  /*138d0*/  MUFU.EX2 R85, R85 ;  /* 0x0000005500557308 */ /* 0x000ee20000000800 */
[----:B------:R-:W-:-:S01]  /*138e0*/  FADD R128, R37, R148 ;  /* 0x0000009425807221 */ /* 0x000fc20000000000 */
[----:B------:R-:W-:Y:S01]  /*138f0*/  @!P2 FMUL R149, R149, 0.5 ;  /* 0x3f0000009595a820 */ /* 0x000fe20000400000 */
[----:B--2---:R-:W-:Y:S01]  /*13900*/  FMNMX R15, R234, R69, !PT ;  /* 0x00000045ea0f7209 */ /* 0x004fe20007800000 */
[----:B------:R-:W-:Y:S01]  /*13910*/  FADD R69, R132, R232 ;  /* 0x000000e884457221 */ /* 0x000fe20000000000 */
[----:B------:R-:W-:Y:S01]  /*13920*/  F2FP.SATFINITE.E4M3.F32.PACK_AB_MERGE_C R37, RZ, R37, RZ ;  /* 0x00000025ff25723e */ /* 0x000fe200048070ff */
[----:B------:R-:W-:Y:S01]  /*13930*/  FADD R18, R18, R125 ;  /* 0x0000007d12127221 */ /* 0x000fe20000000000 */
[----:B-1----:R-:W-:Y:S01]  /*13940*/  @!P5 FMUL R53, R53, R53 ;  /* 0x000000353535d220 */ /* 0x002fe20000400000 */
[----:B------:R-:W1:Y:S01]  /*13950*/  MUFU.EX2 R149, R149 ;  /* 0x0000009500957308 */ /* 0x000e620000000800 */
[----:B------:R-:W-:Y:S01]  /*13960*/  FSETP.NEU.AND P5, PT, R15, -INF , PT ;  /* 0xff8000000f00780b */ /* 0x000fe20003fad000 */
[----:B------:R-:W-:Y:S01]  /*13970*/  @!P6 FMUL R117, R117, 0.5 ;  /* 0x3f0000007575e820 */ /* 0x000fe20000400000 */
[----:B------:R-:W-:-:S01]  /*13980*/  FADD R128, R128, R69 ;  /* 0x0000004580807221 */ /* 0x000fc20000000000 */
[----:B------:R-:W-:-:S02]  /*13990*/  LOP3.LUT R37, R37, 0xffff, RZ, 0xc0, !PT ;  /* 0x0000ffff25257812 */ /* 0x000fc400078ec0ff */
[----:B------:R-:W-:Y:S02]  /*139a0*/  FSEL R144, R15, RZ, P5 ;  /* 0x000000ff0f907208 */ /* 0x000fe40002800000 */
[----:B------:R-:W2:Y:S01]  /*139b0*/  MUFU.EX2 R236, R117 ;  /* 0x0000007500ec7308 */ /* 0x000ea20000000800 */
[----:B---3--:R-:W-:Y:S01]  /*139c0*/  @!P4 FMUL R85, R85, R85 ;  /* 0x000000555555c220 */ /* 0x008fe20000400000 */
[----:B------:R-:W-:Y:S01]  /*139d0*/  PRMT R32, R37, 0x7604, R36 ;  /* 0x0000760425207816 */ /* 0x000fe20000000024 */
[C---:B------:R-:W-:Y:S01]  /*139e0*/  FMUL R69, R144.reuse, UR7 ;  /* 0x0000000790457c20 */ /* 0x040fe20008400000 */
[----:B------:R-:W-:Y:S01]  /*139f0*/  FADD R144, -R144, R13 ;  /* 0x0000000d90907221 */ /* 0x000fe20000000100 */
[----:B------:R-:W-:Y:S02]  /*13a00*/  F2FP.SATFINITE.E4M3.F32.PACK_AB_MERGE_C R36, RZ, R28, RZ ;  /* 0x0000001cff24723e */ /* 0x000fe400048070ff */
[--C-:B------:R-:W-:Y:S01]  /*13a10*/  FFMA R27, R27, UR7, -R69.reuse ;  /* 0x000000071b1b7c23 */ /* 0x100fe20008000845 */
[----:B------:R-:W-:-:S01]  /*13a20*/  FFMA R31, R31, UR7, -R69 ;  /* 0x000000071f1f7c23 */ /* 0x000fc20008000845 */
[----:B-1----:R-:W-:Y:S01]  /*13a30*/  @!P2 FMUL R149, R149, R149 ;  /* 0x000000959595a220 */ /* 0x002fe20000400000 */
[----:B------:R-:W-:-:S01]  /*13a40*/  FFMA R237, R30, UR7, -R69 ;  /* 0x000000071eed7c23 */ /* 0x000fc20008000845 */
[--C-:B------:R-:W-:Y:S01]  /*13a50*/  FFMA R35, R35, UR7, -R69.reuse ;  /* 0x0000000723237c23 */ /* 0x100fe20008000845 */
[----:B------:R-:W-:-:S01]  /*13a60*/  FFMA R133, R34, UR7, -R69 ;  /* 0x0000000722857c23 */ /* 0x000fc20008000845 */
[----:B------:R-:W-:Y:S01]  /*13a70*/  FADD R234, R85, R149 ;  /* 0x0000009555ea7221 */ /* 0x000fe20000000000 */
[----:B------:R-:W-:Y:S01]  /*13a80*/  FSETP.GEU.AND P4, PT, R31, -126, PT ;  /* 0xc2fc00001f00780b */ /* 0x000fe20003f8e000 */
[--C-:B------:R-:W-:Y:S01]  /*13a90*/  FFMA R39, R39, UR7, -R69.reuse ;  /* 0x0000000727277c23 */ /* 0x100fe20008000845 */
[----:B------:R-:W-:Y:S01]  /*13aa0*/  FSETP.GEU.AND P2, PT, R237, -126, PT ;  /* 0xc2fc0000ed00780b */ /* 0x000fe20003f4e000 */
[----:B--2---:R-:W-:Y:S01]  /*13ab0*/  @!P6 FMUL R236, R236, R236 ;  /* 0x000000ececece220 */ /* 0x004fe20000400000 */
[----:B------:R-:W-:Y:S01]  /*13ac0*/  FSETP.GEU.AND P6, PT, R27, -126, PT ;  /* 0xc2fc00001b00780b */ /* 0x000fe20003fce000 */
[--C-:B------:R-:W-:Y:S01]  /*13ad0*/  FFMA R43, R43, UR7, -R69.reuse ;  /* 0x000000072b2b7c23 */ /* 0x100fe20008000845 */
[----:B------:R-:W-:-:S01]  /*13ae0*/  FFMA R47, R47, UR7, -R69 ;  /* 0x000000072f2f7c23 */ /* 0x000fc20008000845 */
[----:B------:R-:W-:Y:S01]  /*13af0*/  FADD R117, R53, R236 ;  /* 0x000000ec35757221 */ /* 0x000fe20000000000 */
[----:B------:R-:W-:-:S01]  /*13b00*/  FFMA R51, R51, UR7, -R69 ;  /* 0x0000000733337c23 */ /* 0x000fc20008000845 */
[--C-:B------:R-:W-:Y:S01]  /*13b10*/  FFMA R55, R55, UR7, -R69.reuse ;  /* 0x0000000737377c23 */ /* 0x100fe20008000845 */
[----:B------:R-:W-:-:S01]  /*13b20*/  FFMA R59, R59, UR7, -R69 ;  /* 0x000000073b3b7c23 */ /* 0x000fc20008000845 */
[----:B------:R-:W-:Y:S01]  /*13b30*/  FADD R117, R117, R234 ;  /* 0x000000ea75757221 */ /* 0x000fe20000000000 */
[----:B------:R-:W-:-:S01]  /*13b40*/  FFMA R234, R26, UR7, -R69 ;  /* 0x000000071aea7c23 */ /* 0x000fc20008000845 */
[----:B------:R-:W-:Y:S01]  /*13b50*/  @!P4 FMUL R31, R31, 0.5 ;  /* 0x3f0000001f1fc820 */ /* 0x000fe20000400000 */
[----:B------:R-:W-:-:S01]  /*13b60*/  FFMA R63, R63, UR7, -R69 ;  /* 0x000000073f3f7c23 */ /* 0x000fc20008000845 */
[----:B------:R-:W-:Y:S01]  /*13b70*/  @!P2 FMUL R237, R237, 0.5 ;  /* 0x3f000000ededa820 */ /* 0x000fe20000400000 */
[----:B------:R-:W-:-:S01]  /*13b80*/  FFMA R67, R67, UR7, -R69 ;  /* 0x0000000743437c23 */ /* 0x000fc20008000845 */
[----:B------:R-:W-:Y:S01]  /*13b90*/  FSETP.GEU.AND P5, PT, R234, -126, PT ;  /* 0xc2fc0000ea00780b */ /* 0x000fe20003fae000 */
[----:B------:R-:W-:Y:S01]  /*13ba0*/  @!P6 FMUL R27, R27, 0.5 ;  /* 0x3f0000001b1be820 */ /* 0x000fe20000400000 */
[----:B------:R-:W1:Y:S01]  /*13bb0*/  MUFU.EX2 R31, R31 ;  /* 0x0000001f001f7308 */ /* 0x000e620000000800 */
[----:B------:R-:W-:-:S01]  /*13bc0*/  FFMA R71, R71, UR7, -R69 ;  /* 0x0000000747477c23 */ /* 0x000fc20008000845 */
[--C-:B------:R-:W-:Y:S01]  /*13bd0*/  FFMA R75, R75, UR7, -R69.reuse ;  /* 0x000000074b4b7c23 */ /* 0x100fe20008000845 */
        /* <DEDUP_REMOVED lines=8> */
[----:B------:R-:W-:Y:S01]  /*13c60*/  @!P5 FMUL R234, R234, 0.5 ;  /* 0x3f000000eaead820 */ /* 0x000fe20000400000 */
[--C-:B------:R-:W-:Y:S01]  /*13c70*/  FFMA R103, R103, UR7, -R69.reuse ;  /* 0x0000000767677c23 */ /* 0x100fe20008000845 */
        /* <DEDUP_REMOVED lines=10> */
[----:B------:R-:W-:-:S01]  /*13d20*/  FFMA R115, R115, UR7, -R69 ;  /* 0x0000000773737c23 */ /* 0x000fc20008000845 */
[----:B------:R1:W5:Y:S01]  /*13d30*/  MUFU.EX2 R30, R237 ;  /* 0x000000ed001e7308 */ /* 0x0003620000000800 */
[----:B--2---:R-:W-:Y:S01]  /*13d40*/  @!P6 FMUL R27, R27, R27 ;  /* 0x0000001b1b1be220 */ /* 0x004fe20000400000 */
[----:B------:R-:W-:Y:S01]  /*13d50*/  FSETP.GEU.AND P6, PT, R35, -126, PT ;  /* 0xc2fc00002300780b */ /* 0x000fe20003fce000 */
[----:B---3--:R-:W-:-:S01]  /*13d60*/  FFMA R234, R38, UR7, -R69 ;  /* 0x0000000726ea7c23 */ /* 0x008fc20008000845 */
[--C-:B------:R-:W-:Y:S01]  /*13d70*/  FFMA R118, R118, UR7, -R69.reuse ;  /* 0x0000000776767c23 */ /* 0x100fe20008000845 */
[----:B------:R-:W-:-:S01]  /*13d80*/  FFMA R119, R119, UR7, -R69 ;  /* 0x0000000777777c23 */ /* 0x000fc20008000845 */
[--C-:B------:R-:W-:Y:S01]  /*13d90*/  FFMA R123, R123, UR7, -R69.reuse ;  /* 0x000000077b7b7c23 */ /* 0x100fe20008000845 */
[----:B------:R-:W-:Y:S01]  /*13da0*/  @!P4 FMUL R39, R39, 0.5 ;  /* 0x3f0000002727c820 */ /* 0x000fe20000400000 */
[--C-:B------:R-:W-:Y:S01]  /*13db0*/  FFMA R126, R126, UR7, -R69.reuse ;  /* 0x000000077e7e7c23 */ /* 0x100fe20008000845 */
[----:B----4-:R-:W-:Y:S01]  /*13dc0*/  @!P5 FMUL R26, R26, R26 ;  /* 0x0000001a1a1ad220 */ /* 0x010fe20000400000 */
[----:B------:R-:W-:Y:S01]  /*13dd0*/  FSETP.GEU.AND P5, PT, R133, -126, PT ;  /* 0xc2fc00008500780b */ /* 0x000fe20003fae000 */
[----:B-1----:R-:W-:-:S01]  /*13de0*/  FFMA R237, R42, UR7, -R69 ;  /* 0x000000072aed7c23 */ /* 0x002fc20008000845 */
[--C-:B------:R-:W-:Y:S01]  /*13df0*/  FFMA R127, R127, UR7, -R69.reuse ;  /* 0x000000077f7f7c23 */ /* 0x100fe20008000845 */
[----:B------:R-:W1:Y:S01]  /*13e00*/  MUFU.EX2 R39, R39 ;  /* 0x0000002700277308 */ /* 0x000e620000000800 */
[----:B------:R-:W-:-:S01]  /*13e10*/  FFMA R130, R130, UR7, -R69 ;  /* 0x0000000782827c23 */ /* 0x000fc20008000845 */
[----:B------:R-:W-:Y:S01]  /*13e20*/  @!P6 FMUL R35, R35, 0.5 ;  /* 0x3f0000002323e820 */ /* 0x000fe20000400000 */
[----:B------:R-:W-:-:S01]  /*13e30*/  FFMA R131, R131, UR7, -R69 ;  /* 0x0000000783837c23 */ /* 0x000fc20008000845 */
[----:B-----5:R-:W-:Y:S01]  /*13e40*/  @!P2 FMUL R30, R30, R30 ;  /* 0x0000001e1e1ea220 */ /* 0x020fe20000400000 */
[----:B------:R-:W-:Y:S01]  /*13e50*/  FSETP.GEU.AND P2, PT, R234, -126, PT ;  /* 0xc2fc0000ea00780b */ /* 0x000fe20003f4e000 */
[--C-:B------:R-:W-:Y:S01]  /*13e60*/  FFMA R134, R134, UR7, -R69.reuse ;  /* 0x0000000786867c23 */ /* 0x100fe20008000845 */
[----:B------:R-:W-:-:S01]  /*13e70*/  FFMA R135, R135, UR7, -R69 ;  /* 0x0000000787877c23 */ /* 0x000fc20008000845 */
[----:B------:R-:W2:Y:S01]  /*13e80*/  MUFU.EX2 R35, R35 ;  /* 0x0000002300237308 */ /* 0x000ea20000000800 */
[----:B------:R-:W-:-:S01]  /*13e90*/  FFMA R138, R138, UR7, -R69 ;  /* 0x000000078a8a7c23 */ /* 0x000fc20008000845 */
[----:B------:R-:W-:Y:S01]  /*13ea0*/  @!P5 FMUL R133, R133, 0.5 ;  /* 0x3f0000008585d820 */ /* 0x000fe20000400000 */
[----:B------:R-:W-:-:S01]  /*13eb0*/  FFMA R139, R139, UR7, -R69 ;  /* 0x000000078b8b7c23 */ /* 0x000fc20008000845 */
[--C-:B------:R-:W-:Y:S01]  /*13ec0*/  FFMA R142, R142, UR7, -R69.reuse ;  /* 0x000000078e8e7c23 */ /* 0x100fe20008000845 */
[----:B------:R-:W-:-:S01]  /*13ed0*/  FFMA R143, R143, UR7, -R69 ;  /* 0x000000078f8f7c23 */ /* 0x000fc20008000845 */
[--C-:B------:R-:W-:Y:S01]  /*13ee0*/  FFMA R146, R146, UR7, -R69.reuse ;  /* 0x0000000792927c23 */ /* 0x100fe20008000845 */
[----:B------:R-:W-:-:S01]  /*13ef0*/  FFMA R147, R147, UR7, -R69 ;  /* 0x0000000793937c23 */ /* 0x000fc20008000845 */
[----:B------:R3:W4:Y:S01]  /*13f00*/  MUFU.EX2 R34, R133 ;  /* 0x0000008500227308 */ /* 0x0007220000000800 */
[----:B-1----:R-:W-:Y:S01]  /*13f10*/  @!P4 FMUL R39, R39, R39 ;  /* 0x000000272727c220 */ /* 0x002fe20000400000 */
[----:B------:R-:W-:Y:S01]  /*13f20*/  @!P2 FMUL R234, R234, 0.5 ;  /* 0x3f000000eaeaa820 */ /* 0x000fe20000400000 */
[----:B------:R-:W-:Y:S01]  /*13f30*/  FSETP.GEU.AND P4, PT, R47, -126, PT ;  /* 0xc2fc00002f00780b */ /* 0x000fe20003f8e000 */
[----:B------:R-:W-:Y:S01]  /*13f40*/  FFMA R150, R150, UR7, -R69 ;  /* 0x0000000796967c23 */ /* 0x000fe20008000845 */
[----:B------:R-:W-:-:S01]  /*13f50*/  FADD R117, R128, R117 ;  /* 0x0000007580757221 */ /* 0x000fc20000000000 */
[----:B------:R-:W-:Y:S01]  /*13f60*/  LOP3.LUT R128, R21, 0xffff, RZ, 0xc0, !PT ;  /* 0x0000ffff15807812 */ /* 0x000fe200078ec0ff */
[----:B------:R-:W-:Y:S01]  /*13f70*/  FMUL R144, R144, UR7 ;  /* 0x0000000790907c20 */ /* 0x000fe20008400000 */
[----:B------:R1:W5:Y:S01]  /*13f80*/  MUFU.EX2 R38, R234 ;  /* 0x000000ea00267308 */ /* 0x0003620000000800 */
[----:B--2---:R-:W-:Y:S01]  /*13f90*/  @!P6 FMUL R35, R35, R35 ;  /* 0x000000232323e220 */ /* 0x004fe20000400000 */
[----:B------:R-:W-:Y:S01]  /*13fa0*/  FSETP.GEU.AND P6, PT, R43, -126, PT ;  /* 0xc2fc00002b00780b */ /* 0x000fe20003fce000 */
[----:B---3--:R-:W-:-:S01]  /*13fb0*/  FFMA R133, R46, UR7, -R69 ;  /* 0x000000072e857c23 */ /* 0x008fc20008000845 */
[----:B------:R-:W-:-:S02]  /*13fc0*/  PRMT R19, R128, 0x7604, R19 ;  /* 0x0000760480137816 */ /* 0x000fc40000000013 */
[----:B------:R-:W-:Y:S02]  /*13fd0*/  F2FP.SATFINITE.E4M3.F32.PACK_AB_MERGE_C R37, RZ, R25, RZ ;  /* 0x00000019ff25723e */ /* 0x000fe400048070ff */
[----:B------:R-:W-:Y:S01]  /*13fe0*/  @!P4 FMUL R47, R47, 0.5 ;  /* 0x3f0000002f2fc820 */ /* 0x000fe20000400000 */
[----:B----4-:R-:W-:Y:S01]  /*13ff0*/  @!P5 FMUL R34, R34, R34 ;  /* 0x000000222222d220 */ /* 0x010fe20000400000 */
[----:B------:R-:W-:Y:S01]  /*14000*/  FSETP.GEU.AND P5, PT, R237, -126, PT ;  /* 0xc2fc0000ed00780b */ /* 0x000fe20003fae000 */
[----:B-1----:R-:W-:-:S01]  /*14010*/  FFMA R234, R50, UR7, -R69 ;  /* 0x0000000732ea7c23 */ /* 0x002fc20008000845 */
[----:B------:R-:W-:Y:S02]  /*14020*/  LOP3.LUT R28, R29, 0xff, RZ, 0xc0, !PT ;  /* 0x000000ff1d1c7812 */ /* 0x000fe400078ec0ff */
[----:B------:R-:W1:Y:S01]  /*14030*/  MUFU.EX2 R47, R47 ;  /* 0x0000002f002f7308 */ /* 0x000e620000000800 */
[----:B------:R-:W-:Y:S01]  /*14040*/  @!P6 FMUL R43, R43, 0.5 ;  /* 0x3f0000002b2be820 */ /* 0x000fe20000400000 */
[----:B------:R-:W-:Y:S01]  /*14050*/  LOP3.LUT R25, R36, 0xffff, RZ, 0xc0, !PT ;  /* 0x0000ffff24197812 */ /* 0x000fe200078ec0ff */
[----:B-----5:R-:W-:Y:S01]  /*14060*/  @!P2 FMUL R38, R38, R38 ;  /* 0x000000262626a220 */ /* 0x020fe20000400000 */
[----:B------:R-:W-:-:S02]  /*14070*/  FSETP.GEU.AND P2, PT, R133, -126, PT ;  /* 0xc2fc00008500780b */ /* 0x000fc40003f4e000 */
[----:B------:R-:W-:Y:S02]  /*14080*/  LOP3.LUT R37, R37, 0xff, RZ, 0xc0, !PT ;  /* 0x000000ff25257812 */ /* 0x000fe400078ec0ff */
[----:B------:R-:W2:Y:S01]  /*14090*/  MUFU.EX2 R43, R43 ;  /* 0x0000002b002b7308 */ /* 0x000ea20000000800 */
[----:B------:R-:W-:Y:S01]  /*140a0*/  @!P5 FMUL R237, R237, 0.5 ;  /* 0x3f000000ededd820 */ /* 0x000fe20000400000 */
[----:B------:R-:W-:Y:S02]  /*140b0*/  F2FP.SATFINITE.E4M3.F32.PACK_AB_MERGE_C R53, RZ, R53, RZ ;  /* 0x00000035ff35723e */ /* 0x000fe400048070ff */
[----:B------:R-:W-:Y:S02]  /*140c0*/  PRMT R28, R25, 0x7604, R28 ;  /* 0x00007604191c7816 */ /* 0x000fe4000000001c */
[----:B------:R-:W-:Y:S02]  /*140d0*/  PRMT R25, R40, 0x7604, R37 ;  /* 0x0000760428197816 */ /* 0x000fe40000000025 */
[----:B------:R3:W4:Y:S01]  /*140e0*/  MUFU.EX2 R42, R237 ;  /* 0x000000ed002a7308 */ /* 0x0007220000000800 */
[----:B------:R-:W-:Y:S01]  /*140f0*/  @!P2 FMUL R133, R133, 0.5 ;  /* 0x3f0000008585a820 */ /* 0x000fe20000400000 */
[----:B-1----:R-:W-:Y:S01]  /*14100*/  @!P4 FMUL R47, R47, R47 ;  /* 0x0000002f2f2fc220 */ /* 0x002fe20000400000 */
[----:B------:R-:W-:-:S02]  /*14110*/  FSETP.GEU.AND P4, PT, R55, -126, PT ;  /* 0xc2fc00003700780b */ /* 0x000fc40003f8e000 */
[----:B------:R-:W-:Y:S02]  /*14120*/  LOP3.LUT R29, R52, 0xff, RZ, 0xc0, !PT ;  /* 0x000000ff341d7812 */ /* 0x000fe400078ec0ff */
[----:B------:R-:W-:Y:S01]  /*14130*/  LOP3.LUT R40, R53, 0xffff, RZ, 0xc0, !PT ;  /* 0x0000ffff35287812 */ /* 0x000fe200078ec0ff */
[----:B------:R1:W5:Y:S01]  /*14140*/  MUFU.EX2 R46, R133 ;  /* 0x00000085002e7308 */ /* 0x0003620000000800 */
[----:B--2---:R-:W-:Y:S01]  /*14150*/  @!P6 FMUL R43, R43, R43 ;  /* 0x0000002b2b2be220 */ /* 0x004fe20000400000 */
[----:B------:R-:W-:Y:S01]  /*14160*/  FSETP.GEU.AND P6, PT, R51, -126, PT ;  /* 0xc2fc00003300780b */ /* 0x000fe20003fce000 */
[----:B---3--:R-:W-:-:S01]  /*14170*/  FFMA R237, R54, UR7, -R69 ;  /* 0x0000000736ed7c23 */ /* 0x008fc20008000845 */
[----:B------:R-:W-:Y:S02]  /*14180*/  PRMT R29, R40, 0x7604, R29 ;  /* 0x00007604281d7816 */ /* 0x000fe4000000001d */
[----:B------:R-:W-:Y:S02]  /*14190*/  LOP3.LUT R40, R45, 0xff, RZ, 0xc0, !PT ;  /* 0x000000ff2d287812 */ /* 0x000fe400078ec0ff */
[----:B------:R-:W-:Y:S01]  /*141a0*/  @!P4 FMUL R55, R55, 0.5 ;  /* 0x3f0000003737c820 */ /* 0x000fe20000400000 */
[----:B----4-:R-:W-:Y:S01]  /*141b0*/  @!P5 FMUL R42, R42, R42 ;  /* 0x0000002a2a2ad220 */ /* 0x010fe20000400000 */
[----:B------:R-:W-:Y:S01]  /*141c0*/  FSETP.GEU.AND P5, PT, R234, -126, PT ;  /* 0xc2fc0000ea00780b */ /* 0x000fe20003fae000 */
[----:B-1----:R-:W-:-:S01]  /*141d0*/  FFMA R133, R58, UR7, -R69 ;  /* 0x000000073a857c23 */ /* 0x002fc20008000845 */
[----:B------:R-:W-:-:S02]  /*141e0*/  LOP3.LUT R37, R44, 0xffff, RZ, 0xc0, !PT ;  /* 0x0000ffff2c257812 */ /* 0x000fc400078ec0ff */
[----:B------:R-:W1:Y:S01]  /*141f0*/  MUFU.EX2 R55, R55 ;  /* 0x0000003700377308 */ /* 0x000e620000000800 */
[----:B------:R-:W-:Y:S01]  /*14200*/  @!P6 FMUL R51, R51, 0.5 ;  /* 0x3f0000003333e820 */ /* 0x000fe20000400000 */
[----:B------:R-:W-:Y:S01]  /*14210*/  LOP3.LUT R36, R48, 0xff, RZ, 0xc0, !PT ;  /* 0x000000ff30247812 */ /* 0x000fe200078ec0ff */
[----:B-----5:R-:W-:Y:S01]  /*14220*/  @!P2 FMUL R46, R46, R46 ;  /* 0x0000002e2e2ea220 */ /* 0x020fe20000400000 */
[----:B------:R-:W-:Y:S02]  /*14230*/  FSETP.GEU.AND P2, PT, R237, -126, PT ;  /* 0xc2fc0000ed00780b */ /* 0x000fe40003f4e000 */
[----:B------:R-:W-:Y:S02]  /*14240*/  F2FP.SATFINITE.E4M3.F32.PACK_AB_MERGE_C R85, RZ, R85, RZ ;  /* 0x00000055ff55723e */ /* 0x000fe400048070ff */
[----:B------:R-:W2:Y:S01]  /*14250*/  MUFU.EX2 R51, R51 ;  /* 0x0000003300337308 */ /* 0x000ea20000000800 */
[----:B------:R-:W-:Y:S01]  /*14260*/  @!P5 FMUL R234, R234, 0.5 ;  /* 0x3f000000eaead820 */ /* 0x000fe20000400000 */
[----:B------:R-:W-:-:S02]  /*14270*/  LOP3.LUT R52, R80, 0xff, RZ, 0xc0, !PT ;  /* 0x000000ff50347812 */ /* 0x000fc400078ec0ff */
[----:B------:R-:W-:Y:S02]  /*14280*/  PRMT R40, R37, 0x7604, R40 ;  /* 0x0000760425287816 */ /* 0x000fe40000000028 */
[----:B------:R-:W-:Y:S02]  /*14290*/  PRMT R36, R49, 0x7604, R36 ;  /* 0x0000760431247816 */ /* 0x000fe40000000024 */
[----:B------:R3:W4:Y:S01]  /*142a0*/  MUFU.EX2 R50, R234 ;  /* 0x000000ea00327308 */ /* 0x0007220000000800 */
[----:B------:R-:W-:Y:S01]  /*142b0*/  @!P2 FMUL R237, R237, 0.5 ;  /* 0x3f000000ededa820 */ /* 0x000fe20000400000 */
[----:B-1----:R-:W-:Y:S01]  /*142c0*/  @!P4 FMUL R55, R55, R55 ;  /* 0x000000373737c220 */ /* 0x002fe20000400000 */
[----:B------:R-:W-:Y:S02]  /*142d0*/  FSETP.GEU.AND P4, PT, R63, -126, PT ;  /* 0xc2fc00003f00780b */ /* 0x000fe40003f8e000 */
[----:B------:R-:W-:Y:S02]  /*142e0*/  PRMT R37, R56, 0x7604, R41 ;  /* 0x0000760438257816 */ /* 0x000fe40000000029 */
[----:B------:R-:W-:Y:S01]  /*142f0*/  LOP3.LUT R49, R84, 0xff, RZ, 0xc0, !PT ;  /* 0x000000ff54317812 */ /* 0x000fe200078ec0ff */
[----:B------:R1:W5:Y:S01]  /*14300*/  MUFU.EX2 R54, R237 ;  /* 0x000000ed00367308 */ /* 0x0003620000000800 */
[----:B--2---:R-:W-:Y:S01]  /*14310*/  @!P6 FMUL R51, R51, R51 ;  /* 0x000000333333e220 */ /* 0x004fe20000400000 */
[----:B------:R-:W-:Y:S01]  /*14320*/  FSETP.GEU.AND P6, PT, R59, -126, PT ;  /* 0xc2fc00003b00780b */ /* 0x000fe20003fce000 */
[----:B---3--:R-:W-:-:S01]  /*14330*/  FFMA R234, R62, UR7, -R69 ;  /* 0x000000073eea7c23 */ /* 0x008fc20008000845 */
[----:B------:R-:W-:-:S02]  /*14340*/  LOP3.LUT R56, R85, 0xffff, RZ, 0xc0, !PT ;  /* 0x0000ffff55387812 */ /* 0x000fc400078ec0ff */
[----:B------:R-:W-:Y:S02]  /*14350*/  PRMT R52, R81, 0x7604, R52 ;  /* 0x0000760451347816 */ /* 0x000fe40000000034 */
        /* <DEDUP_REMOVED lines=13> */
[----:B------:R-:W-:Y:S02]  /*14430*/  PRMT R49, R56, 0x7604, R49 ;  /* 0x0000760438317816 */ /* 0x000fe40000000031 */
[----:B------:R-:W-:Y:S02]  /*14440*/  PRMT R48, R57, 0x7604, R48 ;  /* 0x0000760439307816 */ /* 0x000fe40000000030 */
[----:B------:R-:W-:Y:S02]  /*14450*/  LOP3.LUT R57, R92, 0xff, RZ, 0xc0, !PT ;  /* 0x000000ff5c397812 */ /* 0x000fe400078ec0ff */
[----:B------:R3:W4:Y:S01]  /*14460*/  MUFU.EX2 R58, R133 ;  /* 0x00000085003a7308 */ /* 0x0007220000000800 */
[----:B------:R-:W-:Y:S01]  /*14470*/  @!P2 FMUL R234, R234, 0.5 ;  /* 0x3f000000eaeaa820 */ /* 0x000fe20000400000 */
[----:B-1----:R-:W-:Y:S01]  /*14480*/  @!P4 FMUL R63, R63, R63 ;  /* 0x0000003f3f3fc220 */ /* 0x002fe20000400000 */
[----:B------:R-:W-:-:S02]  /*14490*/  FSETP.GEU.AND P4, PT, R71, -126, PT ;  /* 0xc2fc00004700780b */ /* 0x000fc40003f8e000 */
[----:B------:R-:W-:Y:S02]  /*144a0*/  LOP3.LUT R56, R73, 0xffff, RZ, 0xc0, !PT ;  /* 0x0000ffff49387812 */ /* 0x000fe400078ec0ff */
[----:B------:R-:W-:Y:S01]  /*144b0*/  PRMT R60, R53, 0x7604, R60 ;  /* 0x00007604353c7816 */ /* 0x000fe2000000003c */
[----:B------:R1:W5:Y:S01]  /*144c0*/  MUFU.EX2 R62, R234 ;  /* 0x000000ea003e7308 */ /* 0x0003620000000800 */
[----:B--2---:R-:W-:Y:S01]  /*144d0*/  @!P6 FMUL R59, R59, R59 ;  /* 0x0000003b3b3be220 */ /* 0x004fe20000400000 */
[----:B------:R-:W-:Y:S01]  /*144e0*/  FSETP.GEU.AND P6, PT, R67, -126, PT ;  /* 0xc2fc00004300780b */ /* 0x000fe20003fce000 */
[----:B---3--:R-:W-:-:S01]  /*144f0*/  FFMA R133, R70, UR7, -R69 ;  /* 0x0000000746857c23 */ /* 0x008fc20008000845 */
[----:B------:R-:W-:Y:S02]  /*14500*/  LOP3.LUT R44, R64, 0xff, RZ, 0xc0, !PT ;  /* 0x000000ff402c7812 */ /* 0x000fe400078ec0ff */
[----:B------:R-:W-:Y:S02]  /*14510*/  F2FP.SATFINITE.E4M3.F32.PACK_AB_MERGE_C R72, RZ, R72, RZ ;  /* 0x00000048ff48723e */ /* 0x000fe400048070ff */
[----:B------:R-:W-:Y:S01]  /*14520*/  @!P4 FMUL R71, R71, 0.5 ;  /* 0x3f0000004747c820 */ /* 0x000fe20000400000 */
[----:B----4-:R-:W-:Y:S01]  /*14530*/  @!P5 FMUL R58, R58, R58 ;  /* 0x0000003a3a3ad220 */ /* 0x010fe20000400000 */
[----:B------:R-:W-:Y:S01]  /*14540*/  FSETP.GEU.AND P5, PT, R237, -126, PT ;  /* 0xc2fc0000ed00780b */ /* 0x000fe20003fae000 */
[----:B-1----:R-:W-:-:S01]  /*14550*/  FFMA R234, R74, UR7, -R69 ;  /* 0x000000074aea7c23 */ /* 0x002fc20008000845 */
[----:B------:R-:W-:-:S02]  /*14560*/  PRMT R57, R56, 0x7604, R57 ;  /* 0x0000760438397816 */ /* 0x000fc40000000039 */
[----:B------:R-:W1:Y:S01]  /*14570*/  MUFU.EX2 R71, R71 ;  /* 0x0000004700477308 */ /* 0x000e620000000800 */
[----:B------:R-:W-:Y:S01]  /*14580*/  @!P6 FMUL R67, R67, 0.5 ;  /* 0x3f0000004343e820 */ /* 0x000fe20000400000 */
[----:B------:R-:W-:Y:S01]  /*14590*/  F2FP.SATFINITE.E4M3.F32.PACK_AB_MERGE_C R104, RZ, R104, RZ ;  /* 0x00000068ff68723e */ /* 0x000fe200048070ff */
[----:B-----5:R-:W-:Y:S01]  /*145a0*/  @!P2 FMUL R62, R62, R62 ;  /* 0x0000003e3e3ea220 */ /* 0x020fe20000400000 */
[----:B------:R-:W-:Y:S02]  /*145b0*/  FSETP.GEU.AND P2, PT, R133, -126, PT ;  /* 0xc2fc00008500780b */ /* 0x000fe40003f4e000 */
[----:B------:R-:W-:Y:S02]  /*145c0*/  F2FP.SATFINITE.E4M3.F32.PACK_AB_MERGE_C R77, RZ, R77, RZ ;  /* 0x0000004dff4d723e */ /* 0x000fe400048070ff */
[----:B------:R-:W2:Y:S01]  /*145d0*/  MUFU.EX2 R67, R67 ;  /* 0x0000004300437308 */ /* 0x000ea20000000800 */
[----:B------:R-:W-:Y:S01]  /*145e0*/  @!P5 FMUL R237, R237, 0.5 ;  /* 0x3f000000ededd820 */ /* 0x000fe20000400000 */
[----:B------:R-:W-:-:S02]  /*145f0*/  PRMT R44, R65, 0x7604, R44 ;  /* 0x00007604412c7816 */ /* 0x000fc4000000002c */
[----:B------:R-:W-:Y:S02]  /*14600*/  PRMT R56, R140, 0x7604, R137 ;  /* 0x000076048c387816 */ /* 0x000fe40000000089 */
[----:B------:R-:W-:Y:S02]  /*14610*/  LOP3.LUT R65, R108, 0xff, RZ, 0xc0, !PT ;  /* 0x000000ff6c417812 */ /* 0x000fe400078ec0ff */
[----:B------:R3:W4:Y:S01]  /*14620*/  MUFU.EX2 R66, R237 ;  /* 0x000000ed00427308 */ /* 0x0007220000000800 */
[----:B------:R-:W-:Y:S01]  /*14630*/  @!P2 FMUL R133, R133, 0.5 ;  /* 0x3f0000008585a820 */ /* 0x000fe20000400000 */
[----:B-1----:R-:W-:Y:S01]  /*14640*/  @!P4 FMUL R71, R71, R71 ;  /* 0x000000474747c220 */ /* 0x002fe20000400000 */
[----:B------:R-:W-:Y:S02]  /*14650*/  FSETP.GEU.AND P4, PT, R79, -126, PT ;  /* 0xc2fc00004f00780b */ /* 0x000fe40003f8e000 */
[----:B------:R-:W-:Y:S02]  /*14660*/  LOP3.LUT R64, R89, 0xffff, RZ, 0xc0, !PT ;  /* 0x0000ffff59407812 */ /* 0x000fe400078ec0ff */
[----:B------:R-:W-:Y:S01]  /*14670*/  LOP3.LUT R41, R68, 0xff, RZ, 0xc0, !PT ;  /* 0x000000ff44297812 */ /* 0x000fe200078ec0ff */
[----:B------:R1:W5:Y:S01]  /*14680*/  MUFU.EX2 R70, R133 ;  /* 0x0000008500467308 */ /* 0x0003620000000800 */
[----:B--2---:R-:W-:Y:S01]  /*14690*/  @!P6 FMUL R67, R67, R67 ;  /* 0x000000434343e220 */ /* 0x004fe20000400000 */
[----:B------:R-:W-:Y:S01]  /*146a0*/  FSETP.GEU.AND P6, PT, R75, -126, PT ;  /* 0xc2fc00004b00780b */ /* 0x000fe20003fce000 */
[----:B---3--:R-:W-:-:S01]  /*146b0*/  FFMA R237, R78, UR7, -R69 ;  /* 0x000000074eed7c23 */ /* 0x008fc20008000845 */
[----:B------:R-:W-:-:S02]  /*146c0*/  LOP3.LUT R45, R61, 0xff, RZ, 0xc0, !PT ;  /* 0x000000ff3d2d7812 */ /* 0x000fc400078ec0ff */
[----:B------:R-:W-:Y:S02]  /*146d0*/  LOP3.LUT R72, R72, 0xffff, RZ, 0xc0, !PT ;  /* 0x0000ffff48487812 */ /* 0x000fe400078ec0ff */
        /* <DEDUP_REMOVED lines=10> */
[----:B------:R-:W-:Y:S02]  /*14780*/  F2FP.SATFINITE.E4M3.F32.PACK_AB_MERGE_C R124, RZ, R124, RZ ;  /* 0x0000007cff7c723e */ /* 0x000fe400048070ff */
[----:B------:R-:W2:Y:S01]  /*14790*/  MUFU.EX2 R75, R75 ;  /* 0x0000004b004b7308 */ /* 0x000ea20000000800 */
[----:B------:R-:W-:Y:S01]  /*147a0*/  @!P5 FMUL R234, R234, 0.5 ;  /* 0x3f000000eaead820 */ /* 0x000fe20000400000 */
[----:B------:R-:W-:Y:S02]  /*147b0*/  F2FP.SATFINITE.E4M3.F32.PACK_AB_MERGE_C R105, RZ, R105, RZ ;  /* 0x00000069ff69723e */ /* 0x000fe400048070ff */
[----:B------:R-:W-:Y:S02]  /*147c0*/  F2FP.SATFINITE.E4M3.F32.PACK_AB_MERGE_C R141, RZ, R141, RZ ;  /* 0x0000008dff8d723e */ /* 0x000fe400048070ff */
[----:B------:R-:W-:Y:S02]  /*147d0*/  F2FP.SATFINITE.E4M3.F32.PACK_AB_MERGE_C R96, RZ, R96, RZ ;  /* 0x00000060ff60723e */ /* 0x000fe400048070ff */
[----:B------:R3:W4:Y:S01]  /*147e0*/  MUFU.EX2 R74, R234 ;  /* 0x000000ea004a7308 */ /* 0x0007220000000800 */
[----:B------:R-:W-:Y:S01]  /*147f0*/  @!P2 FMUL R237, R237, 0.5 ;  /* 0x3f000000ededa820 */ /* 0x000fe20000400000 */
[----:B-1----:R-:W-:Y:S01]  /*14800*/  @!P4 FMUL R79, R79, R79 ;  /* 0x0000004f4f4fc220 */ /* 0x002fe20000400000 */
[----:B------:R-:W-:-:S02]  /*14810*/  FSETP.GEU.AND P4, PT, R90, -126, PT ;  /* 0xc2fc00005a00780b */ /* 0x000fc40003f8e000 */
[----:B------:R-:W-:Y:S02]  /*14820*/  PRMT R65, R64, 0x7604, R65 ;  /* 0x0000760440417816 */ /* 0x000fe40000000041 */
[----:B------:R-:W-:Y:S01]  /*14830*/  PRMT R45, R72, 0x7604, R45 ;  /* 0x00007604482d7816 */ /* 0x000fe2000000002d */
[----:B------:R-:W1:Y:S01]  /*14840*/  MUFU.EX2 R78, R237 ;  /* 0x000000ed004e7308 */ /* 0x000e620000000800 */
[----:B---3--:R-:W-:-:S01]  /*14850*/  FFMA R234, R83, UR7, -R69 ;  /* 0x0000000753ea7c23 */ /* 0x008fc20008000845 */
[----:B--2---:R-:W-:Y:S01]  /*14860*/  @!P6 FMUL R75, R75, R75 ;  /* 0x0000004b4b4be220 */ /* 0x004fe20000400000 */
[----:B------:R-:W-:-:S01]  /*14870*/  FFMA R83, R86, UR7, -R69 ;  /* 0x0000000756537c23 */ /* 0x000fc20008000845 */
[--C-:B------:R-:W-:Y:S01]  /*14880*/  FFMA R86, R91, UR7, -R69.reuse ;  /* 0x000000075b567c23 */ /* 0x100fe20008000845 */
[----:B------:R-:W-:-:S01]  /*14890*/  FFMA R69, R151, UR7, -R69 ;  /* 0x0000000797457c23 */ /* 0x000fc20008000845 */
[----:B------:R-:W-:Y:S02]  /*148a0*/  FSETP.GEU.AND P6, PT, R234, -126, PT ;  /* 0xc2fc0000ea00780b */ /* 0x000fe40003fce000 */
[----:B------:R-:W-:Y:S01]  /*148b0*/  @!P4 FMUL R90, R90, 0.5 ;  /* 0x3f0000005a5ac820 */ /* 0x000fe20000400000 */
[----:B----4-:R-:W-:Y:S01]  /*148c0*/  @!P5 FMUL R74, R74, R74 ;  /* 0x0000004a4a4ad220 */ /* 0x010fe20000400000 */
[----:B------:R-:W-:-:S02]  /*148d0*/  FSETP.GEU.AND P5, PT, R133, -126, PT ;  /* 0xc2fc00008500780b */ /* 0x000fc40003fae000 */
[----:B------:R-:W2:Y:S01]  /*148e0*/  MUFU.EX2 R91, R90 ;  /* 0x0000005a005b7308 */ /* 0x000ea20000000800 */
[----:B------:R-:W-:Y:S02]  /*148f0*/  F2FP.SATFINITE.E4M3.F32.PACK_AB_MERGE_C R113, RZ, R113, RZ ;  /* 0x00000071ff71723e */ /* 0x000fe400048070ff */
[----:B------:R-:W-:Y:S01]  /*14900*/  F2FP.SATFINITE.E4M3.F32.PACK_AB_MERGE_C R81, RZ, R22, RZ ;  /* 0x00000016ff51723e */ /* 0x000fe200048070ff */
[----:B-1----:R-:W-:Y:S01]  /*14910*/  @!P2 FMUL R78, R78, R78 ;  /* 0x0000004e4e4ea220 */ /* 0x002fe20000400000 */
[----:B------:R-:W-:Y:S02]  /*14920*/  FSETP.GEU.AND P2, PT, R83, -126, PT ;  /* 0xc2fc00005300780b */ /* 0x000fe40003f4e000 */
[----:B------:R-:W-:Y:S01]  /*14930*/  @!P6 FMUL R234, R234, 0.5 ;  /* 0x3f000000eaeae820 */ /* 0x000fe20000400000 */
[----:B------:R-:W-:Y:S02]  /*14940*/  PRMT R68, R77, 0x7604, R68 ;  /* 0x000076044d447816 */ /* 0x000fe40000000044 */
[----:B------:R-:W-:Y:S01]  /*14950*/  LOP3.LUT R73, R124, 0xff, RZ, 0xc0, !PT ;  /* 0x000000ff7c497812 */ /* 0x000fe200078ec0ff */
[----:B------:R-:W-:Y:S01]  /*14960*/  @!P5 FMUL R133, R133, 0.5 ;  /* 0x3f0000008585d820 */ /* 0x000fe20000400000 */
[----:B------:R-:W1:Y:S01]  /*14970*/  MUFU.EX2 R13, R234 ;  /* 0x000000ea000d7308 */ /* 0x000e620000000800 */
[----:B------:R-:W-:-:S02]  /*14980*/  LOP3.LUT R72, R105, 0xffff, RZ, 0xc0, !PT ;  /* 0x0000ffff69487812 */ /* 0x000fc400078ec0ff */
[----:B------:R-:W-:Y:S01]  /*14990*/  F2FP.SATFINITE.E4M3.F32.PACK_AB_MERGE_C R109, RZ, R109, RZ ;  /* 0x0000006dff6d723e */ /* 0x000fe200048070ff */
[----:B--2---:R-:W-:Y:S01]  /*149a0*/  @!P4 FMUL R91, R91, R91 ;  /* 0x0000005b5b5bc220 */ /* 0x004fe20000400000 */
[----:B------:R-:W-:Y:S01]  /*149b0*/  FSETP.GEU.AND P4, PT, R98, -126, PT ;  /* 0xc2fc00006200780b */ /* 0x000fe20003f8e000 */
[----:B------:R-:W-:Y:S02]  /*149c0*/  @!P2 FMUL R83, R83, 0.5 ;  /* 0x3f0000005353a820 */ /* 0x000fe40000400000 */
[----:B------:R-:W2:Y:S01]  /*149d0*/  MUFU.EX2 R82, R133 ;  /* 0x0000008500527308 */ /* 0x000ea20000000800 */
[----:B------:R-:W-:Y:S02]  /*149e0*/  F2FP.SATFINITE.E4M3.F32.PACK_AB_MERGE_C R16, RZ, R16, RZ ;  /* 0x00000010ff10723e */ /* 0x000fe400048070ff */
[----:B------:R-:W-:Y:S02]  /*149f0*/  F2FP.SATFINITE.E4M3.F32.PACK_AB_MERGE_C R129, RZ, R129, RZ ;  /* 0x00000081ff81723e */ /* 0x000fe400048070ff */
[----:B------:R-:W-:-:S02]  /*14a00*/  F2FP.SATFINITE.E4M3.F32.PACK_AB_MERGE_C R148, RZ, R148, RZ ;  /* 0x00000094ff94723e */ /* 0x000fc400048070ff */
[----:B------:R-:W-:Y:S01]  /*14a10*/  LOP3.LUT R141, R141, 0xff, RZ, 0xc0, !PT ;  /* 0x000000ff8d8d7812 */ /* 0x000fe200078ec0ff */
[----:B------:R-:W3:Y:S01]  /*14a20*/  MUFU.EX2 R83, R83 ;  /* 0x0000005300537308 */ /* 0x000ee20000000800 */
[----:B-1----:R-:W-:Y:S01]  /*14a30*/  @!P6 FMUL R13, R13, R13 ;  /* 0x0000000d0d0de220 */ /* 0x002fe20000400000 */
[----:B------:R-:W-:Y:S01]  /*14a40*/  FSETP.GEU.AND P6, PT, R94, -126, PT ;  /* 0xc2fc00005e00780b */ /* 0x000fe20003fce000 */
[----:B------:R-:W-:Y:S01]  /*14a50*/  @!P4 FMUL R98, R98, 0.5 ;  /* 0x3f0000006262c820 */ /* 0x000fe20000400000 */
[----:B------:R-:W-:Y:S02]  /*14a60*/  LOP3.LUT R96, R96, 0xffff, RZ, 0xc0, !PT ;  /* 0x0000ffff60607812 */ /* 0x000fe400078ec0ff */
[----:B------:R-:W-:Y:S02]  /*14a70*/  F2FP.SATFINITE.E4M3.F32.PACK_AB_MERGE_C R136, RZ, R136, RZ ;  /* 0x00000088ff88723e */ /* 0x000fe400048070ff */
[----:B------:R-:W-:Y:S01]  /*14a80*/  F2FP.SATFINITE.E4M3.F32.PACK_AB_MERGE_C R121, RZ, R121, RZ ;  /* 0x00000079ff79723e */ /* 0x000fe200048070ff */
[----:B--2---:R-:W-:Y:S01]  /*14a90*/  @!P5 FMUL R82, R82, R82 ;  /* 0x000000525252d220 */ /* 0x004fe20000400000 */
[----:B------:R-:W-:-:S02]  /*14aa0*/  FSETP.GEU.AND P5, PT, R86, -126, PT ;  /* 0xc2fc00005600780b */ /* 0x000fc40003fae000 */
[----:B------:R-:W-:Y:S02]  /*14ab0*/  LOP3.LUT R22, R113, 0xff, RZ, 0xc0, !PT ;  /* 0x000000ff71167812 */ /* 0x000fe400078ec0ff */
[----:B------:R-:W-:Y:S01]  /*14ac0*/  LOP3.LUT R81, R81, 0xffff, RZ, 0xc0, !PT ;  /* 0x0000ffff51517812 */ /* 0x000fe200078ec0ff */
[----:B------:R-:W-:Y:S01]  /*14ad0*/  @!P6 FMUL R94, R94, 0.5 ;  /* 0x3f0000005e5ee820 */ /* 0x000fe20000400000 */
[----:B------:R-:W-:Y:S01]  /*14ae0*/  F2FP.SATFINITE.E4M3.F32.PACK_AB_MERGE_C R120, RZ, R120, RZ ;  /* 0x00000078ff78723e */ /* 0x000fe200048070ff */
[----:B---3--:R-:W-:Y:S01]  /*14af0*/  @!P2 FMUL R83, R83, R83 ;  /* 0x000000535353a220 */ /* 0x008fe20000400000 */
[----:B------:R-:W-:Y:S01]  /*14b00*/  FSETP.GEU.AND P2, PT, R95, -126, PT ;  /* 0xc2fc00005f00780b */ /* 0x000fe20003f4e000 */
[----:B------:R-:W1:Y:S01]  /*14b10*/  MUFU.EX2 R133, R94 ;  /* 0x0000005e00857308 */ /* 0x000e620000000800 */
[----:B------:R-:W-:Y:S02]  /*14b20*/  F2FP.SATFINITE.E4M3.F32.PACK_AB_MERGE_C R93, RZ, R93, RZ ;  /* 0x0000005dff5d723e */ /* 0x000fe400048070ff */
[----:B------:R-:W-:Y:S01]  /*14b30*/  PRMT R73, R72, 0x7604, R73 ;  /* 0x0000760448497816 */ /* 0x000fe20000000049 */
[----:B------:R-:W-:Y:S01]  /*14b40*/  @!P5 FMUL R86, R86, 0.5 ;  /* 0x3f0000005656d820 */ /* 0x000fe20000400000 */
[----:B------:R-:W-:-:S02]  /*14b50*/  LOP3.LUT R80, R109, 0xff, RZ, 0xc0, !PT ;  /* 0x000000ff6d507812 */ /* 0x000fc400078ec0ff */
[----:B------:R-:W-:Y:S02]  /*14b60*/  LOP3.LUT R77, R16, 0xffff, RZ, 0xc0, !PT ;  /* 0x0000ffff104d7812 */ /* 0x000fe400078ec0ff */
[----:B------:R-:W-:Y:S01]  /*14b70*/  LOP3.LUT R129, R129, 0xff, RZ, 0xc0, !PT ;  /* 0x000000ff81817812 */ /* 0x000fe200078ec0ff */
[----:B------:R-:W2:Y:S01]  /*14b80*/  MUFU.EX2 R86, R86 ;  /* 0x0000005600567308 */ /* 0x000ea20000000800 */
[----:B------:R-:W-:Y:S01]  /*14b90*/  LOP3.LUT R148, R148, 0xffff, RZ, 0xc0, !PT ;  /* 0x0000ffff94947812 */ /* 0x000fe200078ec0ff */
[----:B------:R-:W-:Y:S01]  /*14ba0*/  @!P2 FMUL R95, R95, 0.5 ;  /* 0x3f0000005f5fa820 */ /* 0x000fe20000400000 */
[----:B------:R-:W-:Y:S02]  /*14bb0*/  PRMT R64, R96, 0x7604, R141 ;  /* 0x0000760460407816 */ /* 0x000fe4000000008d */
[----:B------:R-:W-:Y:S01]  /*14bc0*/  LOP3.LUT R136, R136, 0xff, RZ, 0xc0, !PT ;  /* 0x000000ff88887812 */ /* 0x000fe200078ec0ff */
[----:B-1----:R-:W-:Y:S02]  /*14bd0*/  @!P6 FMUL R133, R133, R133 ;  /* 0x000000858585e220 */ /* 0x002fe40000400000 */
[----:B------:R-:W1:Y:S01]  /*14be0*/  MUFU.EX2 R90, R95 ;  /* 0x0000005f005a7308 */ /* 0x000e620000000800 */
[----:B------:R-:W-:-:S02]  /*14bf0*/  FSETP.GEU.AND P6, PT, R102, -126, PT ;  /* 0xc2fc00006600780b */ /* 0x000fc40003fce000 */
[----:B------:R-:W-:Y:S02]  /*14c00*/  LOP3.LUT R121, R121, 0xffff, RZ, 0xc0, !PT ;  /* 0x0000ffff79797812 */ /* 0x000fe400078ec0ff */
[----:B------:R-:W-:Y:S02]  /*14c10*/  PRMT R22, R81, 0x7604, R22 ;  /* 0x0000760451167816 */ /* 0x000fe40000000016 */
[----:B------:R-:W-:Y:S01]  /*14c20*/  F2FP.SATFINITE.E4M3.F32.PACK_AB_MERGE_C R233, RZ, R233, RZ ;  /* 0x000000e9ffe9723e */ /* 0x000fe200048070ff */
[----:B------:R-:W3:Y:S01]  /*14c30*/  MUFU.EX2 R95, R98 ;  /* 0x00000062005f7308 */ /* 0x000ee20000000800 */
[----:B--2---:R-:W-:Y:S01]  /*14c40*/  @!P5 FMUL R86, R86, R86 ;  /* 0x000000565656d220 */ /* 0x004fe20000400000 */
[----:B------:R-:W-:Y:S02]  /*14c50*/  FSETP.GEU.AND P5, PT, R99, -126, PT ;  /* 0xc2fc00006300780b */ /* 0x000fe40003fae000 */
[----:B------:R-:W-:Y:S02]  /*14c60*/  F2FP.SATFINITE.E4M3.F32.PACK_AB_MERGE_C R236, RZ, R236, RZ ;  /* 0x000000ecffec723e */ /* 0x000fe400048070ff */
[----:B------:R-:W-:Y:S01]  /*14c70*/  @!P6 FMUL R102, R102, 0.5 ;  /* 0x3f0000006666e820 */ /* 0x000fe20000400000 */
[----:B------:R-:W-:Y:S01]  /*14c80*/  LOP3.LUT R76, R120, 0xff, RZ, 0xc0, !PT ;  /* 0x000000ff784c7812 */ /* 0x000fe200078ec0ff */
[----:B-1----:R-:W-:Y:S01]  /*14c90*/  @!P2 FMUL R90, R90, R90 ;  /* 0x0000005a5a5aa220 */ /* 0x002fe20000400000 */
[----:B------:R-:W-:Y:S01]  /*14ca0*/  FSETP.GEU.AND P2, PT, R103, -126, PT ;  /* 0xc2fc00006700780b */ /* 0x000fe20003f4e000 */
[----:B------:R1:W2:Y:S01]  /*14cb0*/  MUFU.EX2 R151, R102 ;  /* 0x0000006600977308 */ /* 0x0002a20000000800 */
[----:B------:R-:W-:-:S02]  /*14cc0*/  LOP3.LUT R93, R93, 0xffff, RZ, 0xc0, !PT ;  /* 0x0000ffff5d5d7812 */ /* 0x000fc400078ec0ff */
[----:B------:R-:W-:Y:S02]  /*14cd0*/  PRMT R80, R77, 0x7604, R80 ;  /* 0x000076044d507816 */ /* 0x000fe40000000050 */
[----:B------:R-:W-:Y:S01]  /*14ce0*/  @!P5 FMUL R99, R99, 0.5 ;  /* 0x3f0000006363d820 */ /* 0x000fe20000400000 */
[----:B------:R-:W-:Y:S01]  /*14cf0*/  PRMT R53, R148, 0x7604, R129 ;  /* 0x0000760494357816 */ /* 0x000fe20000000081 */
[----:B---3--:R-:W-:Y:S01]  /*14d00*/  @!P4 FMUL R95, R95, R95 ;  /* 0x0000005f5f5fc220 */ /* 0x008fe20000400000 */
[----:B------:R-:W-:Y:S01]  /*14d10*/  FSETP.GEU.AND P4, PT, R122, -126, PT ;  /* 0xc2fc00007a00780b */ /* 0x000fe20003f8e000 */
[----:B------:R3:W4:Y:S01]  /*14d20*/  MUFU.EX2 R94, R99 ;  /* 0x00000063005e7308 */ /* 0x0007220000000800 */
[----:B-1----:R-:W-:Y:S01]  /*14d30*/  F2FP.SATFINITE.E4M3.F32.PACK_AB_MERGE_C R102, RZ, R24, RZ ;  /* 0x00000018ff66723e */ /* 0x002fe200048070ff */
[----:B------:R-:W-:Y:S01]  /*14d40*/  FADD R100, R34, R95 ;  /* 0x0000005f22647221 */ /* 0x000fe20000000000 */
[----:B------:R-:W-:Y:S01]  /*14d50*/  F2FP.SATFINITE.E4M3.F32.PACK_AB_MERGE_C R95, RZ, R95, RZ ;  /* 0x0000005fff5f723e */ /* 0x000fe200048070ff */
[----:B------:R-:W-:Y:S01]  /*14d60*/  @!P2 FMUL R103, R103, 0.5 ;  /* 0x3f0000006767a820 */ /* 0x000fe20000400000 */
[----:B------:R-:W-:-:S02]  /*14d70*/  F2FP.SATFINITE.E4M3.F32.PACK_AB_MERGE_C R97, RZ, R97, RZ ;  /* 0x00000061ff61723e */ /* 0x000fc400048070ff */
[----:B------:R-:W-:Y:S01]  /*14d80*/  F2FP.SATFINITE.E4M3.F32.PACK_AB_MERGE_C R112, RZ, R112, RZ ;  /* 0x00000070ff70723e */ /* 0x000fe200048070ff */
[----:B------:R-:W1:Y:S01]  /*14d90*/  MUFU.EX2 R98, R103 ;  /* 0x0000006700627308 */ /* 0x000e620000000800 */
[----:B--2---:R-:W-:Y:S01]  /*14da0*/  @!P6 FMUL R151, R151, R151 ;  /* 0x000000979797e220 */ /* 0x004fe20000400000 */
[----:B------:R-:W-:Y:S01]  /*14db0*/  FSETP.GEU.AND P6, PT, R138, -126, PT ;  /* 0xc2fc00008a00780b */ /* 0x000fe20003fce000 */
[----:B------:R-:W-:Y:S02]  /*14dc0*/  IMAD.U32 R95, R95, 0x10000, RZ ;  /* 0x000100005f5f7824 */ /* 0x000fe400078e00ff */
[----:B------:R-:W-:Y:S01]  /*14dd0*/  @!P4 FMUL R122, R122, 0.5 ;  /* 0x3f0000007a7ac820 */ /* 0x000fe20000400000 */
[----:B---3--:R-:W-:Y:S02]  /*14de0*/  F2FP.SATFINITE.E4M3.F32.PACK_AB_MERGE_C R99, RZ, R23, RZ ;  /* 0x00000017ff63723e */ /* 0x008fe400048070ff */
[----:B------:R-:W-:Y:S01]  /*14df0*/  PRMT R77, R121, 0x7604, R136 ;  /* 0x00007604794d7816 */ /* 0x000fe20000000088 */
[----:B------:R-:W2:Y:S01]  /*14e00*/  MUFU.EX2 R21, R122 ;  /* 0x0000007a00157308 */ /* 0x000ea20000000800 */
[----:B----4-:R-:W-:Y:S01]  /*14e10*/  @!P5 FMUL R94, R94, R94 ;  /* 0x0000005e5e5ed220 */ /* 0x010fe20000400000 */
[----:B------:R-:W-:-:S02]  /*14e20*/  FSETP.GEU.AND P5, PT, R106, -126, PT ;  /* 0xc2fc00006a00780b */ /* 0x000fc40003fae000 */
[----:B------:R-:W-:Y:S01]  /*14e30*/  LOP3.LUT R24, R99, 0xff, RZ, 0xc0, !PT ;  /* 0x000000ff63187812 */ /* 0x000fe200078ec0ff */
[----:B------:R-:W-:Y:S01]  /*14e40*/  FADD R116, R35, R94 ;  /* 0x0000005e23747221 */ /* 0x000fe20000000000 */
[----:B------:R-:W-:Y:S01]  /*14e50*/  LOP3.LUT R99, R102, 0xffff, RZ, 0xc0, !PT ;  /* 0x0000ffff66637812 */ /* 0x000fe200078ec0ff */
[----:B------:R-:W-:Y:S01]  /*14e60*/  @!P6 FMUL R138, R138, 0.5 ;  /* 0x3f0000008a8ae820 */ /* 0x000fe20000400000 */
[----:B------:R-:W-:-:S01]  /*14e70*/  FADD R102, R26, R91 ;  /* 0x0000005b1a667221 */ /* 0x000fc20000000000 */
[----:B-1----:R-:W-:Y:S01]  /*14e80*/  @!P2 FMUL R98, R98, R98 ;  /* 0x000000626262a220 */ /* 0x002fe20000400000 */
[----:B------:R-:W-:Y:S02]  /*14e90*/  FSETP.GEU.AND P2, PT, R107, -126, PT ;  /* 0xc2fc00006b00780b */ /* 0x000fe40003f4e000 */
[----:B------:R-:W-:Y:S02]  /*14ea0*/  PRMT R24, R99, 0x7604, R24 ;  /* 0x0000760463187816 */ /* 0x000fe40000000018 */
[----:B------:R-:W1:Y:S01]  /*14eb0*/  MUFU.EX2 R99, R138 ;  /* 0x0000008a00637308 */ /* 0x000e620000000800 */
[----:B------:R-:W-:Y:S01]  /*14ec0*/  @!P5 FMUL R106, R106, 0.5 ;  /* 0x3f0000006a6ad820 */ /* 0x000fe20000400000 */
[----:B------:R-:W-:Y:S01]  /*14ed0*/  F2FP.SATFINITE.E4M3.F32.PACK_AB_MERGE_C R26, RZ, R26, RZ ;  /* 0x0000001aff1a723e */ /* 0x000fe200048070ff */
[----:B--2---:R-:W-:Y:S01]  /*14ee0*/  @!P4 FMUL R21, R21, R21 ;  /* 0x000000151515c220 */ /* 0x004fe20000400000 */
[----:B------:R-:W-:-:S02]  /*14ef0*/  FSETP.GEU.AND P4, PT, R123, -126, PT ;  /* 0xc2fc00007b00780b */ /* 0x000fc40003f8e000 */
[----:B------:R-:W-:Y:S01]  /*14f00*/  F2FP.SATFINITE.E4M3.F32.PACK_AB_MERGE_C R91, RZ, R91, RZ ;  /* 0x0000005bff5b723e */ /* 0x000fe200048070ff */
[----:B------:R-:W-:Y:S01]  /*14f10*/  FADD R103, R58, R21 ;  /* 0x000000153a677221 */ /* 0x000fe20000000000 */
[----:B------:R-:W2:Y:S01]  /*14f20*/  MUFU.EX2 R23, R106 ;  /* 0x0000006a00177308 */ /* 0x000ea20000000800 */
[----:B------:R-:W-:Y:S01]  /*14f30*/  @!P2 FMUL R107, R107, 0.5 ;  /* 0x3f0000006b6ba820 */ /* 0x000fe20000400000 */
[----:B------:R-:W-:Y:S02]  /*14f40*/  IMAD.U32 R26, R26, 0x10000, RZ ;  /* 0x000100001a1a7824 */ /* 0x000fe400078e00ff */
[----:B------:R-:W-:-:S01]  /*14f50*/  FADD R128, R102, R103 ;  /* 0x0000006766807221 */ /* 0x000fc20000000000 */
[----:B------:R-:W-:Y:S01]  /*14f60*/  IMAD.U32 R91, R91, 0x10000, RZ ;  /* 0x000100005b5b7824 */ /* 0x000fe200078e00ff */
[----:B------:R-:W-:Y:S02]  /*14f70*/  F2FP.SATFINITE.E4M3.F32.PACK_AB_MERGE_C R94, RZ, R94, RZ ;  /* 0x0000005eff5e723e */ /* 0x000fe400048070ff */
[----:B------:R-:W-:Y:S01]  /*14f80*/  LOP3.LUT R19, R19, 0xff0000, R26, 0xf8, !PT ;  /* 0x00ff000013137812 */ /* 0x000fe200078ef81a */
[----:B------:R-:W3:Y:S01]  /*14f90*/  MUFU.EX2 R102, R107 ;  /* 0x0000006b00667308 */ /* 0x000ee20000000800 */
[----:B------:R-:W-:Y:S01]  /*14fa0*/  @!P4 FMUL R123, R123, 0.5 ;  /* 0x3f0000007b7bc820 */ /* 0x000fe20000400000 */
[----:B-1----:R-:W-:Y:S01]  /*14fb0*/  @!P6 FMUL R99, R99, R99 ;  /* 0x000000636363e220 */ /* 0x002fe20000400000 */
[----:B------:R-:W-:-:S02]  /*14fc0*/  FSETP.GEU.AND P6, PT, R126, -126, PT ;  /* 0xc2fc00007e00780b */ /* 0x000fc40003fce000 */
[----:B------:R-:W-:Y:S01]  /*14fd0*/  F2FP.SATFINITE.E4M3.F32.PACK_AB_MERGE_C R26, RZ, R83, RZ ;  /* 0x00000053ff1a723e */ /* 0x000fe200048070ff */
[----:B------:R-:W-:-:S01]  /*14fe0*/  FADD R122, R74, R99 ;  /* 0x000000634a7a7221 */ /* 0x000fc20000000000 */
[----:B------:R-:W-:Y:S01]  /*14ff0*/  LOP3.LUT R60, R60, 0xff0000, R91, 0xf8, !PT ;  /* 0x00ff00003c3c7812 */ /* 0x000fe200078ef85b */
[----:B------:R1:W4:Y:S01]  /*15000*/  MUFU.EX2 R106, R123 ;  /* 0x0000007b006a7308 */ /* 0x0003220000000800 */
[----:B--2---:R-:W-:Y:S01]  /*15010*/  @!P5 FMUL R23, R23, R23 ;  /* 0x000000171717d220 */ /* 0x004fe20000400000 */
[----:B------:R-:W-:Y:S01]  /*15020*/  FSETP.GEU.AND P5, PT, R139, -126, PT ;  /* 0xc2fc00008b00780b */ /* 0x000fe20003fae000 */
[----:B------:R-:W-:Y:S01]  /*15030*/  IMAD.U32 R26, R26, 0x10000, RZ ;  /* 0x000100001a1a7824 */ /* 0x000fe200078e00ff */
[----:B------:R-:W-:Y:S01]  /*15040*/  LOP3.LUT R94, R94, 0xffff, RZ, 0xc0, !PT ;  /* 0x0000ffff5e5e7812 */ /* 0x000fe200078ec0ff */
[----:B------:R-:W-:-:S01]  /*15050*/  FADD R103, R42, R23 ;  /* 0x000000172a677221 */ /* 0x000fc20000000000 */
[----:B------:R-:W-:Y:S02]  /*15060*/  F2FP.SATFINITE.E4M3.F32.PACK_AB_MERGE_C R23, RZ, R23, RZ ;  /* 0x00000017ff17723e */ /* 0x000fe400048070ff */
[----:B------:R-:W-:Y:S01]  /*15070*/  @!P6 FMUL R126, R126, 0.5 ;  /* 0x3f0000007e7ee820 */ /* 0x000fe20000400000 */
[----:B------:R-:W-:Y:S01]  /*15080*/  FADD R103, R103, R122 ;  /* 0x0000007a67677221 */ /* 0x000fe20000000000 */
[----:B---3--:R-:W-:Y:S01]  /*15090*/  @!P2 FMUL R102, R102, R102 ;  /* 0x000000666666a220 */ /* 0x008fe20000400000 */
[----:B------:R-:W-:Y:S01]  /*150a0*/  FSETP.GEU.AND P2, PT, R110, -126, PT ;  /* 0xc2fc00006e00780b */ /* 0x000fe20003f4e000 */
[----:B-1----:R-:W-:-:S01]  /*150b0*/  FADD R123, R27, R86 ;  /* 0x000000561b7b7221 */ /* 0x002fc20000000000 */
[----:B------:R-:W-:Y:S01]  /*150c0*/  FADD R103, R128, R103 ;  /* 0x0000006780677221 */ /* 0x000fe20000000000 */
[----:B------:R-:W1:Y:S01]  /*150d0*/  MUFU.EX2 R107, R126 ;  /* 0x0000007e006b7308 */ /* 0x000e620000000800 */
[----:B------:R-:W-:Y:S01]  /*150e0*/  @!P5 FMUL R139, R139, 0.5 ;  /* 0x3f0000008b8bd820 */ /* 0x000fe20000400000 */
[----:B------:R-:W-:Y:S01]  /*150f0*/  F2FP.SATFINITE.E4M3.F32.PACK_AB_MERGE_C R86, RZ, R86, RZ ;  /* 0x00000056ff56723e */ /* 0x000fe200048070ff */
[----:B----4-:R-:W-:Y:S01]  /*15100*/  @!P4 FMUL R106, R106, R106 ;  /* 0x0000006a6a6ac220 */ /* 0x010fe20000400000 */
[----:B------:R-:W-:Y:S01]  /*15110*/  FSETP.GEU.AND P4, PT, R142, -126, PT ;  /* 0xc2fc00008e00780b */ /* 0x000fe20003f8e000 */
[----:B------:R-:W-:Y:S01]  /*15120*/  IMAD.U32 R23, R23, 0x10000, RZ ;  /* 0x0001000017177824 */ /* 0x000fe200078e00ff */
[----:B------:R-:W-:Y:S01]  /*15130*/  LOP3.LUT R86, R86, 0xffff, RZ, 0xc0, !PT ;  /* 0x0000ffff56567812 */ /* 0x000fe200078ec0ff */
[----:B------:R-:W-:-:S01]  /*15140*/  FADD R128, R59, R106 ;  /* 0x0000006a3b807221 */ /* 0x000fc20000000000 */
[----:B------:R-:W2:Y:S01]  /*15150*/  MUFU.EX2 R122, R139 ;  /* 0x0000008b007a7308 */ /* 0x000ea20000000800 */
[----:B------:R-:W-:Y:S01]  /*15160*/  LOP3.LUT R49, R49, 0xff0000, R26, 0xf8, !PT ;  /* 0x00ff000031317812 */ /* 0x000fe200078ef81a */
[----:B------:R-:W-:Y:S01]  /*15170*/  @!P2 FMUL R110, R110, 0.5 ;  /* 0x3f0000006e6ea820 */ /* 0x000fe20000400000 */
[----:B------:R-:W-:-:S01]  /*15180*/  FADD R138, R123, R128 ;  /* 0x000000807b8a7221 */ /* 0x000fc20000000000 */
[----:B------:R-:W-:Y:S01]  /*15190*/  FADD R128, R43, R102 ;  /* 0x000000662b807221 */ /* 0x000fe20000000000 */
[----:B------:R-:W-:-:S02]  /*151a0*/  F2FP.SATFINITE.E4M3.F32.PACK_AB_MERGE_C R102, RZ, R102, RZ ;  /* 0x00000066ff66723e */ /* 0x000fc400048070ff */
[----:B------:R-:W-:Y:S01]  /*151b0*/  LOP3.LUT R56, R56, 0xff0000, R95, 0xf8, !PT ;  /* 0x00ff000038387812 */ /* 0x000fe200078ef85f */
[----:B------:R3:W4:Y:S01]  /*151c0*/  MUFU.EX2 R123, R110 ;  /* 0x0000006e007b7308 */ /* 0x0007220000000800 */
[----:B------:R-:W-:Y:S01]  /*151d0*/  @!P4 FMUL R142, R142, 0.5 ;  /* 0x3f0000008e8ec820 */ /* 0x000fe20000400000 */
[----:B-1----:R-:W-:Y:S01]  /*151e0*/  @!P6 FMUL R107, R107, R107 ;  /* 0x0000006b6b6be220 */ /* 0x002fe20000400000 */
[----:B------:R-:W-:Y:S02]  /*151f0*/  FSETP.GEU.AND P6, PT, R127, -126, PT ;  /* 0xc2fc00007f00780b */ /* 0x000fe40003fce000 */
[----:B------:R-:W-:Y:S02]  /*15200*/  LOP3.LUT R102, R102, 0xffff, RZ, 0xc0, !PT ;  /* 0x0000ffff66667812 */ /* 0x000fe400078ec0ff */
[----:B------:R-:W-:Y:S01]  /*15210*/  LOP3.LUT R68, R68, 0xff0000, R23, 0xf8, !PT ;  /* 0x00ff000044447812 */ /* 0x000fe200078ef817 */
[----:B--2---:R-:W-:Y:S01]  /*15220*/  @!P5 FMUL R122, R122, R122 ;  /* 0x0000007a7a7ad220 */ /* 0x004fe20000400000 */
[----:B------:R-:W-:Y:S01]  /*15230*/  FSETP.GEU.AND P5, PT, R111, -126, PT ;  /* 0xc2fc00006f00780b */ /* 0x000fe20003fae000 */
[----:B---3--:R-:W-:Y:S01]  /*15240*/  FADD R110, R30, R133 ;  /* 0x000000851e6e7221 */ /* 0x008fe20000000000 */
[----:B------:R-:W-:Y:S01]  /*15250*/  F2FP.SATFINITE.E4M3.F32.PACK_AB_MERGE_C R133, RZ, R133, RZ ;  /* 0x00000085ff85723e */ /* 0x000fe200048070ff */
[----:B------:R-:W-:Y:S01]  /*15260*/  FADD R139, R75, R122 ;  /* 0x0000007a4b8b7221 */ /* 0x000fe20000000000 */
[----:B------:R-:W-:-:S03]  /*15270*/  F2FP.SATFINITE.E4M3.F32.PACK_AB_MERGE_C R30, RZ, R30, RZ ;  /* 0x0000001eff1e723e */ /* 0x000fc600048070ff */
[----:B------:R-:W-:Y:S01]  /*15280*/  @!P6 FMUL R127, R127, 0.5 ;  /* 0x3f0000007f7fe820 */ /* 0x000fe20000400000 */
[----:B------:R-:W-:-:S01]  /*15290*/  FADD R237, R128, R139 ;  /* 0x0000008b80ed7221 */ /* 0x000fc20000000000 */
[----:B----4-:R-:W-:Y:S01]  /*152a0*/  @!P2 FMUL R123, R123, R123 ;  /* 0x0000007b7b7ba220 */ /* 0x010fe20000400000 */
[----:B------:R-:W1:Y:S01]  /*152b0*/  MUFU.EX2 R139, R142 ;  /* 0x0000008e008b7308 */ /* 0x000e620000000800 */
[----:B------:R-:W-:Y:S01]  /*152c0*/  FSETP.GEU.AND P2, PT, R114, -126, PT ;  /* 0xc2fc00007200780b */ /* 0x000fe20003f4e000 */
[----:B------:R-:W-:Y:S01]  /*152d0*/  FADD R126, R138, R237 ;  /* 0x000000ed8a7e7221 */ /* 0x000fe20000000000 */
[----:B------:R-:W-:-:S01]  /*152e0*/  FADD R138, R46, R123 ;  /* 0x0000007b2e8a7221 */ /* 0x000fc20000000000 */
[----:B------:R-:W-:Y:S01]  /*152f0*/  @!P5 FMUL R111, R111, 0.5 ;  /* 0x3f0000006f6fd820 */ /* 0x000fe20000400000 */
[----:B------:R-:W-:-:S01]  /*15300*/  FADD R237, R62, R107 ;  /* 0x0000006b3eed7221 */ /* 0x000fc20000000000 */
[----:B------:R-:W-:Y:S01]  /*15310*/  IMAD.U32 R26, R133, 0x10000, RZ ;  /* 0x00010000851a7824 */ /* 0x000fe200078e00ff */
[----:B------:R-:W-:Y:S01]  /*15320*/  F2FP.SATFINITE.E4M3.F32.PACK_AB_MERGE_C R123, RZ, R123, RZ ;  /* 0x0000007bff7b723e */ /* 0x000fe200048070ff */
[----:B------:R2:W3:Y:S01]  /*15330*/  MUFU.EX2 R128, R111 ;  /* 0x0000006f00807308 */ /* 0x0004e20000000800 */
[----:B------:R-:W-:-:S01]  /*15340*/  FADD R237, R110, R237 ;  /* 0x000000ed6eed7221 */ /* 0x000fc20000000000 */
[----:B------:R-:W-:Y:S01]  /*15350*/  F2FP.SATFINITE.E4M3.F32.PACK_AB_MERGE_C R107, RZ, R107, RZ ;  /* 0x0000006bff6b723e */ /* 0x000fe200048070ff */
[----:B------:R-:W-:Y:S01]  /*15360*/  IMAD.U32 R81, R30, 0x10000, RZ ;  /* 0x000100001e517824 */ /* 0x000fe200078e00ff */
[----:B------:R-:W-:Y:S01]  /*15370*/  LOP3.LUT R57, R57, 0xff0000, R26, 0xf8, !PT ;  /* 0x00ff000039397812 */ /* 0x000fe200078ef81a */
[----:B------:R-:W-:-:S02]  /*15380*/  IMAD.U32 R26, R123, 0x10000, RZ ;  /* 0x000100007b1a7824 */ /* 0x000fc400078e00ff */
[----:B------:R-:W-:Y:S01]  /*15390*/  @!P2 FMUL R114, R114, 0.5 ;  /* 0x3f0000007272a820 */ /* 0x000fe20000400000 */
[----:B------:R-:W-:Y:S01]  /*153a0*/  F2FP.SATFINITE.E4M3.F32.PACK_AB_MERGE_C R21, RZ, R21, RZ ;  /* 0x00000015ff15723e */ /* 0x000fe200048070ff */
[----:B------:R4:W5:Y:S01]  /*153b0*/  MUFU.EX2 R110, R127 ;  /* 0x0000007f006e7308 */ /* 0x0009620000000800 */
[----:B-1----:R-:W-:Y:S01]  /*153c0*/  @!P4 FMUL R139, R139, R139 ;  /* 0x0000008b8b8bc220 */ /* 0x002fe20000400000 */
[----:B------:R-:W-:Y:S02]  /*153d0*/  FSETP.GEU.AND P4, PT, R143, -126, PT ;  /* 0xc2fc00008f00780b */ /* 0x000fe40003f8e000 */
[----:B------:R-:W-:Y:S01]  /*153e0*/  LOP3.LUT R65, R65, 0xff0000, R26, 0xf8, !PT ;  /* 0x00ff000041417812 */ /* 0x000fe200078ef81a */
[----:B--2---:R-:W-:Y:S01]  /*153f0*/  FADD R111, R78, R139 ;  /* 0x0000008b4e6f7221 */ /* 0x004fe20000000000 */
[----:B------:R-:W-:Y:S01]  /*15400*/  IMAD.U32 R26, R107, 0x10000, RZ ;  /* 0x000100006b1a7824 */ /* 0x000fe200078e00ff */
[----:B------:R-:W-:Y:S01]  /*15410*/  F2FP.SATFINITE.E4M3.F32.PACK_AB_MERGE_C R139, RZ, R139, RZ ;  /* 0x0000008bff8b723e */ /* 0x000fe200048070ff */
[----:B------:R-:W-:-:S02]  /*15420*/  IMAD.U32 R21, R21, 0x10000, RZ ;  /* 0x0001000015157824 */ /* 0x000fc400078e00ff */
[----:B------:R-:W-:Y:S01]  /*15430*/  FADD R138, R138, R111 ;  /* 0x0000006f8a8a7221 */ /* 0x000fe20000000000 */
[----:B---3--:R-:W-:Y:S01]  /*15440*/  @!P5 FMUL R128, R128, R128 ;  /* 0x000000808080d220 */ /* 0x008fe20000400000 */
[----:B------:R-:W1:Y:S01]  /*15450*/  MUFU.EX2 R111, R114 ;  /* 0x00000072006f7308 */ /* 0x000e620000000800 */
[----:B------:R-:W-:Y:S01]  /*15460*/  FSETP.GEU.AND P5, PT, R115, -126, PT ;  /* 0xc2fc00007300780b */ /* 0x000fe20003fae000 */
[----:B----4-:R-:W-:Y:S01]  /*15470*/  FADD R127, R31, R90 ;  /* 0x0000005a1f7f7221 */ /* 0x010fe20000000000 */
[----:B------:R-:W-:-:S01]  /*15480*/  FADD R138, R237, R138 ;  /* 0x0000008aed8a7221 */ /* 0x000fc20000000000 */
[----:B------:R-:W-:Y:S01]  /*15490*/  @!P4 FMUL R143, R143, 0.5 ;  /* 0x3f0000008f8fc820 */ /* 0x000fe20000400000 */
[----:B------:R-:W-:Y:S01]  /*154a0*/  F2FP.SATFINITE.E4M3.F32.PACK_AB_MERGE_C R27, RZ, R27, RZ ;  /* 0x0000001bff1b723e */ /* 0x000fe200048070ff */
[----:B-----5:R-:W-:Y:S01]  /*154b0*/  @!P6 FMUL R110, R110, R110 ;  /* 0x0000006e6e6ee220 */ /* 0x020fe20000400000 */
[----:B------:R-:W-:Y:S01]  /*154c0*/  FSETP.GEU.AND P6, PT, R130, -126, PT ;  /* 0xc2fc00008200780b */ /* 0x000fe20003fce000 */
[----:B------:R2:W3:Y:S01]  /*154d0*/  MUFU.EX2 R142, R143 ;  /* 0x0000008f008e7308 */ /* 0x0004e20000000800 */
[----:B------:R-:W-:Y:S01]  /*154e0*/  F2FP.SATFINITE.E4M3.F32.PACK_AB_MERGE_C R106, RZ, R106, RZ ;  /* 0x0000006aff6a723e */ /* 0x000fe200048070ff */
[----:B------:R-:W-:Y:S01]  /*154f0*/  FADD R234, R63, R110 ;  /* 0x0000006e3fea7221 */ /* 0x000fe20000000000 */
[----:B------:R-:W-:Y:S01]  /*15500*/  LOP3.LUT R73, R73, 0xff0000, R26, 0xf8, !PT ;  /* 0x00ff000049497812 */ /* 0x000fe200078ef81a */
[----:B------:R-:W-:Y:S01]  /*15510*/  IMAD.U32 R26, R139, 0x10000, RZ ;  /* 0x000100008b1a7824 */ /* 0x000fe200078e00ff */
[----:B------:R-:W-:Y:S01]  /*15520*/  LOP3.LUT R27, R27, 0xffff, RZ, 0xc0, !PT ;  /* 0x0000ffff1b1b7812 */ /* 0x000fe200078ec0ff */
[----:B------:R-:W-:Y:S01]  /*15530*/  @!P5 FMUL R115, R115, 0.5 ;  /* 0x3f0000007373d820 */ /* 0x000fe20000400000 */
[----:B------:R-:W-:-:S01]  /*15540*/  FADD R127, R127, R234 ;  /* 0x000000ea7f7f7221 */ /* 0x000fc20000000000 */
[----:B------:R-:W-:Y:S01]  /*15550*/  LOP3.LUT R106, R106, 0xffff, RZ, 0xc0, !PT ;  /* 0x0000ffff6a6a7812 */ /* 0x000fe200078ec0ff */
[----:B-1----:R-:W-:Y:S01]  /*15560*/  @!P2 FMUL R111, R111, R111 ;  /* 0x0000006f6f6fa220 */ /* 0x002fe20000400000 */
[----:B------:R-:W-:Y:S01]  /*15570*/  FSETP.GEU.AND P2, PT, R118, -126, PT ;  /* 0xc2fc00007600780b */ /* 0x000fe20003f4e000 */
[----:B------:R-:W1:Y:S01]  /*15580*/  MUFU.EX2 R114, R115 ;  /* 0x0000007300727308 */ /* 0x000e620000000800 */
[----:B--2---:R-:W-:-:S01]  /*15590*/  FADD R143, R47, R128 ;  /* 0x000000802f8f7221 */ /* 0x004fc20000000000 */
[----:B------:R-:W-:Y:S01]  /*155a0*/  @!P6 FMUL R130, R130, 0.5 ;  /* 0x3f0000008282e820 */ /* 0x000fe20000400000 */
[----:B------:R-:W-:-:S02]  /*155b0*/  LOP3.LUT R61, R233, 0xff, RZ, 0xc0, !PT ;  /* 0x000000ffe93d7812 */ /* 0x000fc400078ec0ff */
[----:B------:R-:W-:Y:S01]  /*155c0*/  LOP3.LUT R236, R236, 0xffff, RZ, 0xc0, !PT ;  /* 0x0000ffffecec7812 */ /* 0x000fe200078ec0ff */
[----:B---3--:R-:W-:Y:S01]  /*155d0*/  @!P4 FMUL R142, R142, R142 ;  /* 0x0000008e8e8ec220 */ /* 0x008fe20000400000 */
[----:B------:R-:W-:Y:S01]  /*155e0*/  FSETP.GEU.AND P4, PT, R146, -126, PT ;  /* 0xc2fc00009200780b */ /* 0x000fe20003f8e000 */
[----:B------:R-:W2:Y:S01]  /*155f0*/  MUFU.EX2 R101, R130 ;  /* 0x0000008200657308 */ /* 0x000ea20000000800 */
[----:B------:R-:W-:Y:S01]  /*15600*/  PRMT R76, R93, 0x7604, R76 ;  /* 0x000076045d4c7816 */ /* 0x000fe2000000004c */
[----:B------:R-:W-:Y:S01]  /*15610*/  FADD R234, R79, R142 ;  /* 0x0000008e4fea7221 */ /* 0x000fe20000000000 */
[----:B------:R-:W-:Y:S01]  /*15620*/  F2FP.SATFINITE.E4M3.F32.PACK_AB_MERGE_C R34, RZ, R34, RZ ;  /* 0x00000022ff22723e */ /* 0x000fe200048070ff */
[----:B------:R-:W-:Y:S01]  /*15630*/  @!P2 FMUL R118, R118, 0.5 ;  /* 0x3f0000007676a820 */ /* 0x000fe20000400000 */
[----:B------:R-:W-:Y:S01]  /*15640*/  F2FP.SATFINITE.E4M3.F32.PACK_AB_MERGE_C R35, RZ, R35, RZ ;  /* 0x00000023ff23723e */ /* 0x000fe200048070ff */
[----:B------:R-:W-:Y:S01]  /*15650*/  FADD R234, R143, R234 ;  /* 0x000000ea8fea7221 */ /* 0x000fe20000000000 */
[----:B------:R-:W-:Y:S01]  /*15660*/  F2FP.SATFINITE.E4M3.F32.PACK_AB_MERGE_C R145, RZ, R145, RZ ;  /* 0x00000091ff91723e */ /* 0x000fe200048070ff */
[----:B------:R3:W4:Y:S01]  /*15670*/  MUFU.EX2 R115, R118 ;  /* 0x0000007600737308 */ /* 0x0007220000000800 */
[----:B-1----:R-:W-:Y:S01]  /*15680*/  @!P5 FMUL R114, R114, R114 ;  /* 0x000000727272d220 */ /* 0x002fe20000400000 */
[----:B------:R-:W-:Y:S01]  /*15690*/  FSETP.GEU.AND P5, PT, R131, -126, PT ;  /* 0xc2fc00008300780b */ /* 0x000fe20003fae000 */
[----:B------:R-:W-:-:S01]  /*156a0*/  FADD R127, R127, R234 ;  /* 0x000000ea7f7f7221 */ /* 0x000fc20000000000 */
[----:B------:R-:W-:Y:S01]  /*156b0*/  @!P4 FMUL R146, R146, 0.5 ;  /* 0x3f0000009292c820 */ /* 0x000fe20000400000 */
[----:B------:R-:W-:Y:S01]  /*156c0*/  F2FP.SATFINITE.E4M3.F32.PACK_AB_MERGE_C R232, RZ, R232, RZ ;  /* 0x000000e8ffe8723e */ /* 0x000fe200048070ff */
[----:B------:R-:W-:Y:S01]  /*156d0*/  IMAD.U32 R34, R34, 0x10000, RZ ;  /* 0x0001000022227824 */ /* 0x000fe200078e00ff */
[----:B------:R-:W-:Y:S01]  /*156e0*/  LOP3.LUT R97, R97, 0xff, RZ, 0xc0, !PT ;  /* 0x000000ff61617812 */ /* 0x000fe200078ec0ff */
[----:B------:R1:W5:Y:S01]  /*156f0*/  MUFU.EX2 R143, R146 ;  /* 0x00000092008f7308 */ /* 0x0003620000000800 */
[----:B--2---:R-:W-:Y:S01]  /*15700*/  @!P6 FMUL R101, R101, R101 ;  /* 0x000000656565e220 */ /* 0x004fe20000400000 */
[----:B------:R-:W-:Y:S01]  /*15710*/  FSETP.GEU.AND P6, PT, R134, -126, PT ;  /* 0xc2fc00008600780b */ /* 0x000fe20003fce000 */
[----:B---3--:R-:W-:-:S01]  /*15720*/  FADD R118, R50, R111 ;  /* 0x0000006f32767221 */ /* 0x008fc20000000000 */
        /* <DEDUP_REMOVED lines=8> */
[----:B-1----:R-:W-:Y:S01]  /*157b0*/  FADD R146, R20, R117 ;  /* 0x0000007514927221 */ /* 0x002fe20000000000 */
[----:B------:R-:W1:Y:S01]  /*157c0*/  MUFU.EX2 R100, R131 ;  /* 0x0000008300647308 */ /* 0x000e620000000800 */
[----:B------:R-:W-:-:S01]  /*157d0*/  FADD R117, R38, R151 ;  /* 0x0000009726757221 */ /* 0x000fc20000000000 */
[----:B------:R-:W-:Y:S01]  /*157e0*/  @!P6 FMUL R134, R134, 0.5 ;  /* 0x3f0000008686e820 */ /* 0x000fe20000400000 */
[----:B------:R-:W-:Y:S01]  /*157f0*/  F2FP.SATFINITE.E4M3.F32.PACK_AB_MERGE_C R151, RZ, R151, RZ ;  /* 0x00000097ff97723e */ /* 0x000fe200048070ff */
[----:B-----5:R-:W-:Y:S01]  /*15800*/  @!P4 FMUL R143, R143, R143 ;  /* 0x0000008f8f8fc220 */ /* 0x020fe20000400000 */
[----:B------:R-:W-:Y:S01]  /*15810*/  FSETP.GEU.AND P4, PT, R150, -126, PT ;  /* 0xc2fc00009600780b */ /* 0x000fe20003f8e000 */
[----:B------:R-:W-:-:S02]  /*15820*/  IMAD.U32 R111, R111, 0x10000, RZ ;  /* 0x000100006f6f7824 */ /* 0x000fc400078e00ff */
[----:B------:R-:W-:-:S01]  /*15830*/  FADD R17, R17, R146 ;  /* 0x0000009211117221 */ /* 0x000fc20000000000 */
[----:B------:R-:W-:Y:S01]  /*15840*/  FADD R130, R82, R143 ;  /* 0x0000008f52827221 */ /* 0x000fe20000000000 */
[----:B------:R-:W2:Y:S01]  /*15850*/  MUFU.EX2 R237, R134 ;  /* 0x0000008600ed7308 */ /* 0x000ea20000000800 */
[----:B------:R-:W-:Y:S01]  /*15860*/  @!P2 FMUL R147, R147, 0.5 ;  /* 0x3f0000009393a820 */ /* 0x000fe20000400000 */
[----:B------:R-:W-:Y:S01]  /*15870*/  F2FP.SATFINITE.E4M3.F32.PACK_AB_MERGE_C R82, RZ, R82, RZ ;  /* 0x00000052ff52723e */ /* 0x000fe200048070ff */
[----:B------:R-:W-:-:S01]  /*15880*/  FADD R118, R118, R130 ;  /* 0x0000008276767221 */ /* 0x000fc20000000000 */
[----:B------:R-:W-:Y:S01]  /*15890*/  IMAD.U32 R30, R151, 0x10000, RZ ;  /* 0x00010000971e7824 */ /* 0x000fe200078e00ff */
[----:B------:R-:W-:Y:S01]  /*158a0*/  LOP3.LUT R64, R64, 0xff0000, R111, 0xf8, !PT ;  /* 0x00ff000040407812 */ /* 0x000fe200078ef86f */
[----:B------:R-:W-:Y:S02]  /*158b0*/  IMAD.U32 R101, R101, 0x10000, RZ ;  /* 0x0001000065657824 */ /* 0x000fe400078e00ff */
[----:B------:R-:W-:-:S01]  /*158c0*/  FADD R118, R234, R118 ;  /* 0x00000076ea767221 */ /* 0x000fc20000000000 */
[----:B------:R-:W3:Y:S01]  /*158d0*/  MUFU.EX2 R130, R147 ;  /* 0x0000009300827308 */ /* 0x000ee20000000800 */
[----:B------:R-:W-:Y:S01]  /*158e0*/  @!P4 FMUL R150, R150, 0.5 ;  /* 0x3f0000009696c820 */ /* 0x000fe20000400000 */
[----:B-1----:R-:W-:Y:S01]  /*158f0*/  @!P5 FMUL R100, R100, R100 ;  /* 0x000000646464d220 */ /* 0x002fe20000400000 */
[----:B------:R-:W-:Y:S01]  /*15900*/  FSETP.GEU.AND P5, PT, R87, -126, PT ;  /* 0xc2fc00005700780b */ /* 0x000fe20003fae000 */
[----:B------:R-:W-:Y:S01]  /*15910*/  FADD R103, R103, R118 ;  /* 0x0000007667677221 */ /* 0x000fe20000000000 */
[----:B------:R-:W-:Y:S01]  /*15920*/  LOP3.LUT R53, R53, 0xff0000, R30, 0xf8, !PT ;  /* 0x00ff000035357812 */ /* 0x000fe200078ef81e */
[----:B------:R-:W-:Y:S01]  /*15930*/  FADD R131, R67, R100 ;  /* 0x0000006443837221 */ /* 0x000fe20000000000 */
[----:B------:R-:W-:Y:S01]  /*15940*/  F2FP.SATFINITE.E4M3.F32.PACK_AB_MERGE_C R100, RZ, R100, RZ ;  /* 0x00000064ff64723e */ /* 0x000fe200048070ff */
[----:B------:R-:W1:Y:S01]  /*15950*/  MUFU.EX2 R150, R150 ;  /* 0x0000009600967308 */ /* 0x000e620000000800 */
[----:B--2---:R-:W-:Y:S01]  /*15960*/  @!P6 FMUL R237, R237, R237 ;  /* 0x000000ededede220 */ /* 0x004fe20000400000 */
[----:B------:R-:W-:Y:S01]  /*15970*/  FADD R134, R116, R131 ;  /* 0x0000008374867221 */ /* 0x000fe20000000000 */
[----:B------:R-:W-:Y:S01]  /*15980*/  FSETP.GEU.AND P6, PT, R119, -126, PT ;  /* 0xc2fc00007700780b */ /* 0x000fe20003fce000 */
[----:B------:R-:W-:Y:S01]  /*15990*/  FADD R116, R51, R114 ;  /* 0x0000007233747221 */ /* 0x000fe20000000000 */
[----:B------:R-:W-:Y:S01]  /*159a0*/  F2FP.SATFINITE.E4M3.F32.PACK_AB_MERGE_C R114, RZ, R114, RZ ;  /* 0x00000072ff72723e */ /* 0x000fe200048070ff */
[----:B------:R-:W-:Y:S01]  /*159b0*/  FADD R17, R18, R17 ;  /* 0x0000001112117221 */ /* 0x000fe20000000000 */
[----:B------:R-:W-:Y:S01]  /*159c0*/  LOP3.LUT R77, R77, 0xff0000, R26, 0xf8, !PT ;  /* 0x00ff00004d4d7812 */ /* 0x000fe200078ef81a */
[----:B------:R-:W-:Y:S01]  /*159d0*/  @!P5 FMUL R87, R87, 0.5 ;  /* 0x3f0000005757d820 */ /* 0x000fe20000400000 */
[----:B---3--:R-:W-:Y:S01]  /*159e0*/  @!P2 FMUL R130, R130, R130 ;  /* 0x000000828282a220 */ /* 0x008fe20000400000 */
[----:B------:R-:W-:Y:S01]  /*159f0*/  FSETP.GEU.AND P2, PT, R135, -126, PT ;  /* 0xc2fc00008700780b */ /* 0x000fe20003f4e000 */
[----:B------:R-:W-:Y:S01]  /*15a00*/  IMAD.SHL.U32 R26, R27, 0x1000000, RZ ;  /* 0x010000001b1a7824 */ /* 0x000fe200078e00ff */
[----:B------:R-:W-:Y:S01]  /*15a10*/  LOP3.LUT R114, R114, 0xffff, RZ, 0xc0, !PT ;  /* 0x0000ffff72727812 */ /* 0x000fe200078ec0ff */
[----:B------:R-:W-:-:S01]  /*15a20*/  FADD R131, R13, R130 ;  /* 0x000000820d837221 */ /* 0x000fc20000000000 */
[----:B------:R-:W-:Y:S01]  /*15a30*/  F2FP.SATFINITE.E4M3.F32.PACK_AB_MERGE_C R13, RZ, R13, RZ ;  /* 0x0000000dff0d723e */ /* 0x000fe200048070ff */
[----:B------:R-:W2:Y:S01]  /*15a40*/  MUFU.EX2 R87, R87 ;  /* 0x0000005700577308 */ /* 0x000ea20000000800 */
[----:B------:R-:W-:Y:S01]  /*15a50*/  @!P6 FMUL R119, R119, 0.5 ;  /* 0x3f0000007777e820 */ /* 0x000fe20000400000 */
[----:B-1----:R-:W-:Y:S01]  /*15a60*/  @!P4 FMUL R150, R150, R150 ;  /* 0x000000969696c220 */ /* 0x002fe20000400000 */
[----:B------:R-:W-:Y:S01]  /*15a70*/  FSETP.GEU.AND P4, PT, R69, -126, PT ;  /* 0xc2fc00004500780b */ /* 0x000fe20003f8e000 */
[----:B------:R-:W-:Y:S01]  /*15a80*/  FADD R131, R116, R131 ;  /* 0x0000008374837221 */ /* 0x000fe20000000000 */
[----:B------:R-:W-:Y:S01]  /*15a90*/  LOP3.LUT R13, R13, 0xffff, RZ, 0xc0, !PT ;  /* 0x0000ffff0d0d7812 */ /* 0x000fe200078ec0ff */
[----:B------:R-:W-:Y:S01]  /*15aa0*/  FADD R234, R83, R150 ;  /* 0x0000009653ea7221 */ /* 0x000fe20000000000 */
[----:B------:R-:W-:-:S02]  /*15ab0*/  IMAD.U32 R83, R82, 0x10000, RZ ;  /* 0x0001000052537824 */ /* 0x000fc400078e00ff */
[----:B------:R-:W-:Y:S01]  /*15ac0*/  @!P2 FMUL R135, R135, 0.5 ;  /* 0x3f0000008787a820 */ /* 0x000fe20000400000 */
[----:B------:R-:W-:-:S01]  /*15ad0*/  FADD R131, R134, R131 ;  /* 0x0000008386837221 */ /* 0x000fc20000000000 */
[----:B------:R-:W-:Y:S02]  /*15ae0*/  IMAD.SHL.U32 R13, R13, 0x1000000, RZ ;  /* 0x010000000d0d7824 */ /* 0x000fe400078e00ff */
[----:B------:R-:W-:-:S01]  /*15af0*/  FADD R134, R70, R237 ;  /* 0x000000ed46867221 */ /* 0x000fc20000000000 */
[----:B------:R-:W-:Y:S01]  /*15b00*/  LOP3.LUT R52, R52, 0xff0000, R83, 0xf8, !PT ;  /* 0x00ff000034347812 */ /* 0x000fe200078ef853 */
[----:B------:R-:W1:Y:S01]  /*15b10*/  MUFU.EX2 R20, R135 ;  /* 0x0000008700147308 */ /* 0x000e620000000800 */
[----:B------:R-:W-:Y:S01]  /*15b20*/  PRMT R61, R236, 0x7604, R61 ;  /* 0x00007604ec3d7816 */ /* 0x000fe2000000003d */
[----:B------:R-:W-:Y:S01]  /*15b30*/  FADD R147, R117, R134 ;  /* 0x0000008675937221 */ /* 0x000fe20000000000 */
[----:B------:R-:W-:Y:S01]  /*15b40*/  @!P4 FMUL R69, R69, 0.5 ;  /* 0x3f0000004545c820 */ /* 0x000fe20000400000 */
[----:B------:R-:W-:Y:S01]  /*15b50*/  LOP3.LUT R52, R52, R13, RZ, 0xfc, !PT ;  /* 0x0000000d34347212 */ /* 0x000fe200078efcff */
[----:B------:R-:W-:-:S02]  /*15b60*/  IMAD.SHL.U32 R13, R86, 0x1000000, RZ ;  /* 0x01000000560d7824 */ /* 0x000fc400078e00ff */
[----:B------:R-:W-:Y:S01]  /*15b70*/  FADD R117, R54, R115 ;  /* 0x0000007336757221 */ /* 0x000fe20000000000 */
[----:B--2---:R-:W-:Y:S01]  /*15b80*/  @!P5 FMUL R87, R87, R87 ;  /* 0x000000575757d220 */ /* 0x004fe20000400000 */
[----:B------:R2:W3:Y:S01]  /*15b90*/  MUFU.EX2 R116, R119 ;  /* 0x0000007700747308 */ /* 0x0004e20000000800 */
[----:B------:R-:W-:Y:S01]  /*15ba0*/  F2FP.SATFINITE.E4M3.F32.PACK_AB_MERGE_C R115, RZ, R115, RZ ;  /* 0x00000073ff73723e */ /* 0x000fe200048070ff */
[----:B------:R-:W-:Y:S01]  /*15bb0*/  FADD R234, R117, R234 ;  /* 0x000000ea75ea7221 */ /* 0x000fe20000000000 */
[----:B------:R-:W-:Y:S01]  /*15bc0*/  LOP3.LUT R60, R60, R13, RZ, 0xfc, !PT ;  /* 0x0000000d3c3c7212 */ /* 0x000fe200078efcff */
[----:B------:R-:W-:Y:S01]  /*15bd0*/  IMAD.SHL.U32 R13, R94, 0x1000000, RZ ;  /* 0x010000005e0d7824 */ /* 0x000fe200078e00ff */
[----:B------:R-:W-:Y:S01]  /*15be0*/  F2FP.SATFINITE.E4M3.F32.PACK_AB_MERGE_C R237, RZ, R237, RZ ;  /* 0x000000edffed723e */ /* 0x000fe200048070ff */
[----:B------:R-:W-:Y:S01]  /*15bf0*/  IMAD.U32 R30, R115, 0x10000, RZ ;  /* 0x00010000731e7824 */ /* 0x000fe200078e00ff */
[----:B------:R-:W-:Y:S01]  /*15c00*/  LOP3.LUT R76, R76, 0xff0000, R21, 0xf8, !PT ;  /* 0x00ff00004c4c7812 */ /* 0x000fe200078ef815 */
[----:B------:R4:W5:Y:S01]  /*15c10*/  MUFU.EX2 R134, R69 ;  /* 0x0000004500867308 */ /* 0x0009620000000800 */
[----:B------:R-:W-:Y:S01]  /*15c20*/  LOP3.LUT R56, R56, R13, RZ, 0xfc, !PT ;  /* 0x0000000d38387212 */ /* 0x000fe200078efcff */
[----:B------:R-:W-:-:S02]  /*15c30*/  IMAD.SHL.U32 R13, R102, 0x1000000, RZ ;  /* 0x01000000660d7824 */ /* 0x000fc400078e00ff */
[----:B-1----:R-:W-:Y:S01]  /*15c40*/  @!P2 FMUL R20, R20, R20 ;  /* 0x000000141414a220 */ /* 0x002fe20000400000 */
[----:B--2---:R-:W-:Y:S01]  /*15c50*/  FADD R119, R39, R98 ;  /* 0x0000006227777221 */ /* 0x004fe20000000000 */
[----:B------:R-:W-:Y:S01]  /*15c60*/  FSETP.GEU.AND P2, PT, R14, -126, PT ;  /* 0xc2fc00000e00780b */ /* 0x000fe20003f4e000 */
[----:B------:R-:W-:Y:S01]  /*15c70*/  FADD R117, R147, R234 ;  /* 0x000000ea93757221 */ /* 0x000fe20000000000 */
[----:B------:R-:W-:-:S01]  /*15c80*/  FADD R146, R71, R20 ;  /* 0x0000001447927221 */ /* 0x000fc20000000000 */
[----:B------:R-:W-:Y:S01]  /*15c90*/  LOP3.LUT R68, R68, R13, RZ, 0xfc, !PT ;  /* 0x0000000d44447212 */ /* 0x000fe200078efcff */
[----:B---3--:R-:W-:Y:S01]  /*15ca0*/  @!P6 FMUL R116, R116, R116 ;  /* 0x000000747474e220 */ /* 0x008fe20000400000 */
[----:B------:R-:W-:Y:S02]  /*15cb0*/  IMAD.SHL.U32 R13, R114, 0x1000000, RZ ;  /* 0x01000000720d7824 */ /* 0x000fe400078e00ff */
[----:B------:R-:W-:-:S01]  /*15cc0*/  FADD R119, R119, R146 ;  /* 0x0000009277777221 */ /* 0x000fc20000000000 */
[----:B------:R-:W-:Y:S01]  /*15cd0*/  LOP3.LUT R35, R35, 0xffff, RZ, 0xc0, !PT ;  /* 0x0000ffff23237812 */ /* 0x000fe200078ec0ff */
[----:B----4-:R-:W-:-:S01]  /*15ce0*/  FADD R69, R55, R116 ;  /* 0x0000007437457221 */ /* 0x010fc20000000000 */
[----:B------:R-:W-:Y:S01]  /*15cf0*/  LOP3.LUT R100, R100, 0xffff, RZ, 0xc0, !PT ;  /* 0x0000ffff64647812 */ /* 0x000fe200078ec0ff */
[----:B------:R-:W-:-:S01]  /*15d00*/  FADD R126, R126, R131 ;  /* 0x000000837e7e7221 */ /* 0x000fc20000000000 */
[----:B------:R-:W-:Y:S01]  /*15d10*/  LOP3.LUT R64, R64, R13, RZ, 0xfc, !PT ;  /* 0x0000000d40407212 */ /* 0x000fe200078efcff */
[----:B-----5:R-:W-:Y:S01]  /*15d20*/  @!P4 FMUL R134, R134, R134 ;  /* 0x000000868686c220 */ /* 0x020fe20000400000 */
[----:B------:R-:W-:Y:S01]  /*15d30*/  IMAD.SHL.U32 R13, R106, 0x1000000, RZ ;  /* 0x010000006a0d7824 */ /* 0x000fe200078e00ff */
[----:B------:R-:W-:Y:S01]  /*15d40*/  LOP3.LUT R232, R232, 0xffff, RZ, 0xc0, !PT ;  /* 0x0000ffffe8e87812 */ /* 0x000fe200078ec0ff */
[----:B------:R-:W-:Y:S01]  /*15d50*/  @!P2 FMUL R14, R14, 0.5 ;  /* 0x3f0000000e0ea820 */ /* 0x000fe20000400000 */
[----:B------:R-:W-:-:S01]  /*15d60*/  FADD R146, R87, R134 ;  /* 0x0000008657927221 */ /* 0x000fc20000000000 */
[----:B------:R-:W-:Y:S01]  /*15d70*/  PRMT R72, R112, 0x7604, R97 ;  /* 0x0000760470487816 */ /* 0x000fe20000000061 */
[----:B------:R-:W-:-:S01]  /*15d80*/  FADD R138, R138, R117 ;  /* 0x000000758a8a7221 */ /* 0x000fc20000000000 */
[----:B------:R-:W-:Y:S01]  /*15d90*/  F2FP.SATFINITE.E4M3.F32.PACK_AB_MERGE_C R38, RZ, R38, RZ ;  /* 0x00000026ff26723e */ /* 0x000fe200048070ff */
[----:B------:R-:W-:-:S01]  /*15da0*/  FADD R146, R69, R146 ;  /* 0x0000009245927221 */ /* 0x000fc20000000000 */
[----:B------:R-:W-:Y:S01]  /*15db0*/  LOP3.LUT R69, R145, 0xff, RZ, 0xc0, !PT ;  /* 0x000000ff91457812 */ /* 0x000fe200078ec0ff */
[----:B------:R-:W1:Y:S01]  /*15dc0*/  MUFU.EX2 R14, R14 ;  /* 0x0000000e000e7308 */ /* 0x000e620000000800 */
[----:B------:R-:W-:Y:S01]  /*15dd0*/  F2FP.SATFINITE.E4M3.F32.PACK_AB_MERGE_C R42, RZ, R42, RZ ;  /* 0x0000002aff2a723e */ /* 0x000fe200048070ff */
[----:B------:R-:W-:Y:S01]  /*15de0*/  IMAD.U32 R85, R38, 0x10000, RZ ;  /* 0x0001000026557824 */ /* 0x000fe200078e00ff */
[----:B------:R-:W-:Y:S01]  /*15df0*/  F2FP.SATFINITE.E4M3.F32.PACK_AB_MERGE_C R46, RZ, R46, RZ ;  /* 0x0000002eff2e723e */ /* 0x000fe200048070ff */
[----:B------:R-:W-:Y:S01]  /*15e00*/  FADD R146, R119, R146 ;  /* 0x0000009277927221 */ /* 0x000fe20000000000 */
[----:B------:R-:W-:Y:S01]  /*15e10*/  F2FP.SATFINITE.E4M3.F32.PACK_AB_MERGE_C R54, RZ, R54, RZ ;  /* 0x00000036ff36723e */ /* 0x000fe200048070ff */
[----:B------:R-:W-:Y:S01]  /*15e20*/  FADD R103, R103, R138 ;  /* 0x0000008a67677221 */ /* 0x000fe20000000000 */
[----:B------:R-:W-:Y:S01]  /*15e30*/  F2FP.SATFINITE.E4M3.F32.PACK_AB_MERGE_C R99, RZ, R99, RZ ;  /* 0x00000063ff63723e */ /* 0x000fe200048070ff */
[----:B------:R-:W-:Y:S01]  /*15e40*/  IMAD.U32 R46, R46, 0x10000, RZ ;  /* 0x000100002e2e7824 */ /* 0x000fe200078e00ff */
[----:B------:R-:W-:Y:S01]  /*15e50*/  F2FP.SATFINITE.E4M3.F32.PACK_AB_MERGE_C R47, RZ, R47, RZ ;  /* 0x0000002fff2f723e */ /* 0x000fe200048070ff */
[----:B------:R-:W-:Y:S01]  /*15e60*/  IMAD.U32 R54, R54, 0x10000, RZ ;  /* 0x0001000036367824 */ /* 0x000fe200078e00ff */
[----:B------:R-:W-:Y:S01]  /*15e70*/  F2FP.SATFINITE.E4M3.F32.PACK_AB_MERGE_C R55, RZ, R55, RZ ;  /* 0x00000037ff37723e */ /* 0x000fe200048070ff */
[----:B------:R-:W-:Y:S01]  /*15e80*/  IMAD.U32 R99, R99, 0x10000, RZ ;  /* 0x0001000063637824 */ /* 0x000fe200078e00ff */
[----:B------:R-:W-:Y:S01]  /*15e90*/  F2FP.SATFINITE.E4M3.F32.PACK_AB_MERGE_C R122, RZ, R122, RZ ;  /* 0x0000007aff7a723e */ /* 0x000fe200048070ff */
[----:B------:R-:W-:Y:S01]  /*15ea0*/  FADD R127, R127, R146 ;  /* 0x000000927f7f7221 */ /* 0x000fe20000000000 */
[----:B------:R-:W-:Y:S01]  /*15eb0*/  LOP3.LUT R61, R61, 0xff0000, R30, 0xf8, !PT ;  /* 0x00ff00003d3d7812 */ /* 0x000fe200078ef81e */
[----:B------:R-:W-:Y:S01]  /*15ec0*/  IMAD.U32 R30, R237, 0x10000, RZ ;  /* 0x00010000ed1e7824 */ /* 0x000fe200078e00ff */
[----:B------:R-:W-:Y:S01]  /*15ed0*/  LOP3.LUT R19, R19, R26, RZ, 0xfc, !PT ;  /* 0x0000001a13137212 */ /* 0x000fe200078efcff */
[----:B------:R-:W-:Y:S01]  /*15ee0*/  IMAD.SHL.U32 R26, R35, 0x1000000, RZ ;  /* 0x01000000231a7824 */ /* 0x000fe200078e00ff */
[----:B------:R-:W-:Y:S01]  /*15ef0*/  LOP3.LUT R76, R76, R13, RZ, 0xfc, !PT ;  /* 0x0000000d4c4c7212 */ /* 0x000fe200078efcff */
[----:B------:R-:W-:Y:S01]  /*15f00*/  IMAD.SHL.U32 R13, R100, 0x1000000, RZ ;  /* 0x01000000640d7824 */ /* 0x000fe200078e00ff */
[----:B------:R-:W-:Y:S01]  /*15f10*/  F2FP.SATFINITE.E4M3.F32.PACK_AB_MERGE_C R132, RZ, R132, RZ ;  /* 0x00000084ff84723e */ /* 0x000fe200048070ff */
[----:B-1----:R-:W-:Y:S01]  /*15f20*/  @!P2 FMUL R14, R14, R14 ;  /* 0x0000000e0e0ea220 */ /* 0x002fe20000400000 */
[----:B------:R-:W-:Y:S01]  /*15f30*/  PRMT R69, R232, 0x7604, R69 ;  /* 0x00007604e8457816 */ /* 0x000fe20000000045 */
[----:B------:R-:W-:Y:S01]  /*15f40*/  FADD R126, R126, R127 ;  /* 0x0000007f7e7e7221 */ /* 0x000fe20000000000 */
[----:B------:R-:W-:Y:S01]  /*15f50*/  LOP3.LUT R24, R24, 0xff0000, R81, 0xf8, !PT ;  /* 0x00ff000018187812 */ /* 0x000fe200078ef851 */
[----:B------:R-:W-:Y:S01]  /*15f60*/  IMAD.U32 R81, R42, 0x10000, RZ ;  /* 0x000100002a517824 */ /* 0x000fe200078e00ff */
[----:B------:R-:W-:Y:S01]  /*15f70*/  LOP3.LUT R33, R33, 0xff0000, R34, 0xf8, !PT ;  /* 0x00ff000021217812 */ /* 0x000fe200078ef822 */
[----:B------:R-:W-:Y:S01]  /*15f80*/  FADD R126, R103, R126 ;  /* 0x0000007e677e7221 */ /* 0x000fe20000000000 */
[----:B------:R-:W-:Y:S01]  /*15f90*/  LOP3.LUT R72, R72, 0xff0000, R101, 0xf8, !PT ;  /* 0x00ff000048487812 */ /* 0x000fe200078ef865 */
[----:B------:R-:W-:Y:S01]  /*15fa0*/  FFMA R5, R14, R5, R17 ;  /* 0x000000050e057223 */ /* 0x000fe20000000011 */
[----:B------:R-:W-:Y:S01]  /*15fb0*/  LOP3.LUT R47, R47, 0xffff, RZ, 0xc0, !PT ;  /* 0x0000ffff2f2f7812 */ /* 0x000fe200078ec0ff */
[-C--:B------:R-:W-:Y:S01]  /*15fc0*/  FMUL R216, R216, R14.reuse ;  /* 0x0000000ed8d87220 */ /* 0x080fe20000400000 */
[----:B------:R-:W-:Y:S01]  /*15fd0*/  LOP3.LUT R55, R55, 0xffff, RZ, 0xc0, !PT ;  /* 0x0000ffff37377812 */ /* 0x000fe200078ec0ff */
[-C--:B------:R-:W-:Y:S01]  /*15fe0*/  FMUL R217, R217, R14.reuse ;  /* 0x0000000ed9d97220 */ /* 0x080fe20000400000 */
[----:B------:R-:W-:Y:S01]  /*15ff0*/  LOP3.LUT R122, R122, 0xffff, RZ, 0xc0, !PT ;  /* 0x0000ffff7a7a7812 */ /* 0x000fe200078ec0ff */
[-C--:B------:R-:W-:Y:S01]  /*16000*/  FMUL R220, R220, R14.reuse ;  /* 0x0000000edcdc7220 */ /* 0x080fe20000400000 */
[----:B------:R-:W-:Y:S01]  /*16010*/  FSETP.GEU.AND P4, PT, R144, -126, PT ;  /* 0xc2fc00009000780b */ /* 0x000fe20003f8e000 */
[----:B------:R-:W-:Y:S01]  /*16020*/  FMUL R221, R221, R14 ;  /* 0x0000000edddd7220 */ /* 0x000fe20000400000 */
[----:B------:R-:W-:Y:S01]  /*16030*/  F2FP.SATFINITE.E4M3.F32.PACK_AB_MERGE_C R50, RZ, R50, RZ ;  /* 0x00000032ff32723e */ /* 0x000fe200048070ff */
        /* <DEDUP_REMOVED lines=12> */
[----:B------:R-:W-:Y:S01]  /*16100*/  IMAD.U32 R143, R143, 0x10000, RZ ;  /* 0x000100008f8f7824 */ /* 0x000fe200078e00ff */
[----:B------:R-:W-:Y:S01]  /*16110*/  F2FP.SATFINITE.E4M3.F32.PACK_AB_MERGE_C R130, RZ, R130, RZ ;  /* 0x00000082ff82723e */ /* 0x000fe200048070ff */
[----:B------:R-:W-:Y:S01]  /*16120*/  @!P4 FMUL R144, R144, 0.5 ;  /* 0x3f0000009090c820 */ /* 0x000fe20000400000 */
[----:B------:R-:W-:Y:S01]  /*16130*/  LOP3.LUT R132, R132, 0xffff, RZ, 0xc0, !PT ;  /* 0x0000ffff84847812 */ /* 0x000fe200078ec0ff */
[-C--:B------:R-:W-:Y:S01]  /*16140*/  FMUL R200, R200, R14.reuse ;  /* 0x0000000ec8c87220 */ /* 0x080fe20000400000 */
[----:B------:R-:W-:Y:S01]  /*16150*/  LOP3.LUT R69, R69, 0xff0000, R30, 0xf8, !PT ;  /* 0x00ff000045457812 */ /* 0x000fe200078ef81e */
[----:B------:R-:W-:Y:S01]  /*16160*/  IMAD.SHL.U32 R30, R55, 0x1000000, RZ ;  /* 0x01000000371e7824 */ /* 0x000fe200078e00ff */
[----:B------:R-:W-:Y:S01]  /*16170*/  F2FP.SATFINITE.E4M3.F32.PACK_AB_MERGE_C R31, RZ, R31, RZ ;  /* 0x0000001fff1f723e */ /* 0x000fe200048070ff */
[-C--:B------:R-:W-:Y:S01]  /*16180*/  FMUL R201, R201, R14.reuse ;  /* 0x0000000ec9c97220 */ /* 0x080fe20000400000 */
[----:B------:R-:W-:Y:S01]  /*16190*/  F2FP.SATFINITE.E4M3.F32.PACK_AB_MERGE_C R43, RZ, R43, RZ ;  /* 0x0000002bff2b723e */ /* 0x000fe200048070ff */
[----:B------:R-:W-:Y:S01]  /*161a0*/  FMUL R204, R204, R14 ;  /* 0x0000000ecccc7220 */ /* 0x000fe20000400000 */
[----:B------:R-:W-:Y:S01]  /*161b0*/  LOP3.LUT R33, R33, R26, RZ, 0xfc, !PT ;  /* 0x0000001a21217212 */ /* 0x000fe200078efcff */
[----:B------:R-:W-:Y:S01]  /*161c0*/  IMAD.SHL.U32 R26, R47, 0x1000000, RZ ;  /* 0x010000002f1a7824 */ /* 0x000fe200078e00ff */
[----:B------:R-:W-:Y:S01]  /*161d0*/  LOP3.LUT R72, R72, R13, RZ, 0xfc, !PT ;  /* 0x0000000d48487212 */ /* 0x000fe200078efcff */
[----:B------:R-:W-:Y:S01]  /*161e0*/  IMAD.SHL.U32 R13, R122, 0x1000000, RZ ;  /* 0x010000007a0d7824 */ /* 0x000fe200078e00ff */
        /* <DEDUP_REMOVED lines=8> */
[----:B------:R-:W-:Y:S01]  /*16270*/  LOP3.LUT R25, R25, 0xff0000, R46, 0xf8, !PT ;  /* 0x00ff000019197812 */ /* 0x000fe200078ef82e */
[-C--:B------:R-:W-:Y:S01]  /*16280*/  FMUL R209, R209, R14.reuse ;  /* 0x0000000ed1d17220 */ /* 0x080fe20000400000 */
[----:B------:R-:W-:Y:S01]  /*16290*/  LOP3.LUT R29, R29, 0xff0000, R54, 0xf8, !PT ;  /* 0x00ff00001d1d7812 */ /* 0x000fe200078ef836 */
[-C--:B------:R-:W-:Y:S01]  /*162a0*/  FMUL R212, R212, R14.reuse ;  /* 0x0000000ed4d47220 */ /* 0x080fe20000400000 */
[----:B------:R-:W-:Y:S01]  /*162b0*/  LOP3.LUT R80, R80, 0xff0000, R99, 0xf8, !PT ;  /* 0x00ff000050507812 */ /* 0x000fe200078ef863 */
[-C--:B------:R-:W-:Y:S01]  /*162c0*/  FMUL R213, R213, R14.reuse ;  /* 0x0000000ed5d57220 */ /* 0x080fe20000400000 */
[----:B------:R-:W-:Y:S01]  /*162d0*/  F2FP.SATFINITE.E4M3.F32.PACK_AB_MERGE_C R39, RZ, R39, RZ ;  /* 0x00000027ff27723e */ /* 0x000fe200048070ff */
[-C--:B------:R-:W-:Y:S01]  /*162e0*/  FMUL R184, R184, R14.reuse ;  /* 0x0000000eb8b87220 */ /* 0x080fe20000400000 */
[----:B------:R-:W-:Y:S01]  /*162f0*/  F2FP.SATFINITE.E4M3.F32.PACK_AB_MERGE_C R51, RZ, R51, RZ ;  /* 0x00000033ff33723e */ /* 0x000fe200048070ff */
[-C--:B------:R-:W-:Y:S01]  /*16300*/  FMUL R185, R185, R14.reuse ;  /* 0x0000000eb9b97220 */ /* 0x080fe20000400000 */
[----:B------:R-:W-:Y:S01]  /*16310*/  LOP3.LUT R63, R63, 0xffff, RZ, 0xc0, !PT ;  /* 0x0000ffff3f3f7812 */ /* 0x000fe200078ec0ff */
[-C--:B------:R-:W-:Y:S01]  /*16320*/  FMUL R188, R188, R14.reuse ;  /* 0x0000000ebcbc7220 */ /* 0x080fe20000400000 */
[----:B------:R-:W-:Y:S01]  /*16330*/  LOP3.LUT R71, R71, 0xffff, RZ, 0xc0, !PT ;  /* 0x0000ffff47477812 */ /* 0x000fe200078ec0ff */
[-C--:B------:R-:W-:Y:S01]  /*16340*/  FMUL R189, R189, R14.reuse ;  /* 0x0000000ebdbd7220 */ /* 0x080fe20000400000 */
[----:B------:R-:W-:Y:S01]  /*16350*/  LOP3.LUT R130, R130, 0xffff, RZ, 0xc0, !PT ;  /* 0x0000ffff82827812 */ /* 0x000fe200078ec0ff */
[-C--:B------:R-:W-:Y:S01]  /*16360*/  FMUL R192, R192, R14.reuse ;  /* 0x0000000ec0c07220 */ /* 0x080fe20000400000 */
[----:B------:R-:W-:Y:S01]  /*16370*/  PRMT R41, R132, 0x7604, R41 ;  /* 0x0000760484297816 */ /* 0x000fe20000000029 */
        /* <DEDUP_REMOVED lines=8> */
[-C--:B------:R-:W-:Y:S01]  /*16400*/  FMUL R169, R169, R14.reuse ;  /* 0x0000000ea9a97220 */ /* 0x080fe20000400000 */
[----:B------:R-:W-:Y:S01]  /*16410*/  LOP3.LUT R31, R31, 0xffff, RZ, 0xc0, !PT ;  /* 0x0000ffff1f1f7812 */ /* 0x000fe200078ec0ff */
[----:B------:R-:W-:Y:S01]  /*16420*/  IMAD.U32 R78, R78, 0x10000, RZ ;  /* 0x000100004e4e7824 */ /* 0x000fe200078e00ff */
[----:B------:R-:W-:Y:S01]  /*16430*/  LOP3.LUT R43, R43, 0xffff, RZ, 0xc0, !PT ;  /* 0x0000ffff2b2b7812 */ /* 0x000fe200078ec0ff */
[----:B------:R-:W-:Y:S01]  /*16440*/  IMAD.U32 R21, R150, 0x10000, RZ ;  /* 0x0001000096157824 */ /* 0x000fe200078e00ff */
[----:B------:R-:W-:Y:S01]  /*16450*/  F2FP.SATFINITE.E4M3.F32.PACK_AB_MERGE_C R59, RZ, R59, RZ ;  /* 0x0000003bff3b723e */ /* 0x000fe200048070ff */
[----:B------:R-:W-:Y:S01]  /*16460*/  IMAD.SHL.U32 R31, R31, 0x1000000, RZ ;  /* 0x010000001f1f7824 */ /* 0x000fe200078e00ff */
[----:B------:R-:W-:Y:S01]  /*16470*/  F2FP.SATFINITE.E4M3.F32.PACK_AB_MERGE_C R67, RZ, R67, RZ ;  /* 0x00000043ff43723e */ /* 0x000fe200048070ff */
[----:B------:R-:W-:Y:S01]  /*16480*/  IMAD.SHL.U32 R43, R43, 0x1000000, RZ ;  /* 0x010000002b2b7824 */ /* 0x000fe200078e00ff */
[----:B------:R-:W-:Y:S01]  /*16490*/  F2FP.SATFINITE.E4M3.F32.PACK_AB_MERGE_C R75, RZ, R75, RZ ;  /* 0x0000004bff4b723e */ /* 0x000fe200048070ff */
        /* <DEDUP_REMOVED lines=13> */
[----:B------:R-:W-:Y:S01]  /*16570*/  LOP3.LUT R25, R25, R26, RZ, 0xfc, !PT ;  /* 0x0000001a19197212 */ /* 0x000fe200078efcff */
[----:B------:R-:W-:Y:S01]  /*16580*/  IMAD.SHL.U32 R26, R63, 0x1000000, RZ ;  /* 0x010000003f1a7824 */ /* 0x000fe200078e00ff */
[----:B------:R-:W-:Y:S01]  /*16590*/  LOP3.LUT R29, R29, R30, RZ, 0xfc, !PT ;  /* 0x0000001e1d1d7212 */ /* 0x000fe200078efcff */
[----:B------:R-:W-:Y:S01]  /*165a0*/  IMAD.SHL.U32 R30, R71, 0x1000000, RZ ;  /* 0x01000000471e7824 */ /* 0x000fe200078e00ff */
[----:B------:R-:W-:Y:S01]  /*165b0*/  F2FP.SATFINITE.E4M3.F32.PACK_AB_MERGE_C R90, RZ, R90, RZ ;  /* 0x0000005aff5a723e */ /* 0x000fe200048070ff */
[----:B------:R-:W-:Y:S01]  /*165c0*/  IMAD.SHL.U32 R39, R39, 0x1000000, RZ ;  /* 0x0100000027277824 */ /* 0x000fe200078e00ff */
[----:B------:R-:W-:Y:S01]  /*165d0*/  F2FP.SATFINITE.E4M3.F32.PACK_AB_MERGE_C R98, RZ, R98, RZ ;  /* 0x00000062ff62723e */ /* 0x000fe200048070ff */
[----:B------:R-:W-:Y:S01]  /*165e0*/  IMAD.SHL.U32 R51, R51, 0x1000000, RZ ;  /* 0x0100000033337824 */ /* 0x000fe200078e00ff */
        /* <DEDUP_REMOVED lines=12> */
[----:B------:R-:W-:Y:S01]  /*166b0*/  LOP3.LUT R80, R80, R13, RZ, 0xfc, !PT ;  /* 0x0000000d50507212 */ /* 0x000fe200078efcff */
[----:B------:R-:W-:Y:S01]  /*166c0*/  IMAD.SHL.U32 R13, R130, 0x1000000, RZ ;  /* 0x01000000820d7824 */ /* 0x000fe200078e00ff */
[----:B------:R-:W-:Y:S01]  /*166d0*/  LOP3.LUT R36, R36, 0xff0000, R85, 0xf8, !PT ;  /* 0x00ff000024247812 */ /* 0x000fe200078ef855 */
[----:B------:R-:W-:Y:S01]  /*166e0*/  IMAD.U32 R85, R66, 0x10000, RZ ;  /* 0x0001000042557824 */ /* 0x000fe200078e00ff */
[----:B------:R-:W-:Y:S01]  /*166f0*/  LOP3.LUT R40, R40, 0xff0000, R81, 0xf8, !PT ;  /* 0x00ff000028287812 */ /* 0x000fe200078ef851 */
[----:B------:R-:W-:Y:S01]  /*16700*/  IMAD.U32 R81, R74, 0x10000, RZ ;  /* 0x000100004a517824 */ /* 0x000fe200078e00ff */
[----:B------:R-:W-:Y:S01]  /*16710*/  LOP3.LUT R37, R37, 0xff0000, R62, 0xf8, !PT ;  /* 0x00ff000025257812 */ /* 0x000fe200078ef83e */
[----:B------:R-:W-:Y:S01]  /*16720*/  FMUL R165, R165, R14 ;  /* 0x0000000ea5a57220 */ /* 0x000fe20000400000 */
[----:B------:R-:W-:-:S02]  /*16730*/  LOP3.LUT R41, R41, 0xff0000, R70, 0xf8, !PT ;  /* 0x00ff000029297812 */ /* 0x000fc400078ef846 */
[----:B------:R-:W-:Y:S02]  /*16740*/  LOP3.LUT R22, R22, 0xff0000, R143, 0xf8, !PT ;  /* 0x00ff000016167812 */ /* 0x000fe400078ef88f */
[----:B------:R-:W-:Y:S02]  /*16750*/  LOP3.LUT R59, R59, 0xffff, RZ, 0xc0, !PT ;  /* 0x0000ffff3b3b7812 */ /* 0x000fe400078ec0ff */
[----:B------:R-:W-:Y:S02]  /*16760*/  LOP3.LUT R67, R67, 0xffff, RZ, 0xc0, !PT ;  /* 0x0000ffff43437812 */ /* 0x000fe400078ec0ff */
[----:B------:R-:W-:Y:S01]  /*16770*/  LOP3.LUT R75, R75, 0xffff, RZ, 0xc0, !PT ;  /* 0x0000ffff4b4b7812 */ /* 0x000fe200078ec0ff */
[----:B------:R-:W-:Y:S01]  /*16780*/  IMAD.SHL.U32 R59, R59, 0x1000000, RZ ;  /* 0x010000003b3b7824 */ /* 0x000fe200078e00ff */
[----:B------:R-:W-:Y:S01]  /*16790*/  LOP3.LUT R79, R79, 0xffff, RZ, 0xc0, !PT ;  /* 0x0000ffff4f4f7812 */ /* 0x000fe200078ec0ff */
[----:B------:R-:W-:Y:S01]  /*167a0*/  IMAD.SHL.U32 R67, R67, 0x1000000, RZ ;  /* 0x0100000043437824 */ /* 0x000fe200078e00ff */
[----:B------:R-:W-:Y:S01]  /*167b0*/  LOP3.LUT R87, R87, 0xffff, RZ, 0xc0, !PT ;  /* 0x0000ffff57577812 */ /* 0x000fe200078ec0ff */
[----:B------:R-:W-:Y:S01]  /*167c0*/  IMAD.SHL.U32 R75, R75, 0x1000000, RZ ;  /* 0x010000004b4b7824 */ /* 0x000fe200078e00ff */
[----:B------:R-:W-:-:S02]  /*167d0*/  PRMT R16, R149, 0x7604, R16 ;  /* 0x0000760495107816 */ /* 0x000fc40000000010 */
        /* <DEDUP_REMOVED lines=14> */
[----:B------:R-:W-:Y:S01]  /*168c0*/  LOP3.LUT R37, R37, R26, RZ, 0xfc, !PT ;  /* 0x0000001a25257212 */ /* 0x000fe200078efcff */
[----:B------:R-:W-:Y:S01]  /*168d0*/  IMAD.SHL.U32 R26, R79, 0x1000000, RZ ;  /* 0x010000004f1a7824 */ /* 0x000fe200078e00ff */
[----:B------:R-:W-:Y:S01]  /*168e0*/  LOP3.LUT R41, R41, R30, RZ, 0xfc, !PT ;  /* 0x0000001e29297212 */ /* 0x000fe200078efcff */
[----:B------:R-:W-:Y:S01]  /*168f0*/  IMAD.SHL.U32 R30, R87, 0x1000000, RZ ;  /* 0x01000000571e7824 */ /* 0x000fe200078e00ff */
[----:B------:R-:W-:Y:S01]  /*16900*/  LOP3.LUT R22, R22, R13, RZ, 0xfc, !PT ;  /* 0x0000000d16167212 */ /* 0x000fe200078efcff */
[----:B------:R-:W-:Y:S01]  /*16910*/  IMAD.SHL.U32 R142, R142, 0x1000000, RZ ;  /* 0x010000008e8e7824 */ /* 0x000fe200078e00ff */
[----:B------:R-:W1:Y:S01]  /*16920*/  MUFU.EX2 R13, R144 ;  /* 0x00000090000d7308 */ /* 0x000e620000000800 */
[----:B------:R-:W-:-:S02]  /*16930*/  LOP3.LUT R44, R44, 0xff0000, R85, 0xf8, !PT ;  /* 0x00ff00002c2c7812 */ /* 0x000fc400078ef855 */
[----:B------:R-:W-:Y:S02]  /*16940*/  LOP3.LUT R48, R48, 0xff0000, R81, 0xf8, !PT ;  /* 0x00ff000030307812 */ /* 0x000fe400078ef851 */
[----:B------:R-:W-:Y:S02]  /*16950*/  LOP3.LUT R45, R45, 0xff0000, R78, 0xf8, !PT ;  /* 0x00ff00002d2d7812 */ /* 0x000fe400078ef84e */
[----:B------:R-:W-:Y:S01]  /*16960*/  LOP3.LUT R16, R16, 0xff0000, R21, 0xf8, !PT ;  /* 0x00ff000010107812 */ /* 0x000fe200078ef815 */
[----:B------:R-:W-:Y:S01]  /*16970*/  IMAD.SHL.U32 R21, R134, 0x1000000, RZ ;  /* 0x0100000086157824 */ /* 0x000fe200078e00ff */
[----:B------:R-:W-:Y:S02]  /*16980*/  LOP3.LUT R24, R24, R31, RZ, 0xfc, !PT ;  /* 0x0000001f18187212 */ /* 0x000fe400078efcff */
[----:B------:R-:W-:Y:S02]  /*16990*/  LOP3.LUT R28, R28, R43, RZ, 0xfc, !PT ;  /* 0x0000002b1c1c7212 */ /* 0x000fe400078efcff */
[----:B------:R-:W-:-:S02]  /*169a0*/  LOP3.LUT R32, R32, R39, RZ, 0xfc, !PT ;  /* 0x0000002720207212 */ /* 0x000fc400078efcff */
[----:B------:R-:W-:Y:S02]  /*169b0*/  LOP3.LUT R36, R36, R51, RZ, 0xfc, !PT ;  /* 0x0000003324247212 */ /* 0x000fe400078efcff */
[----:B------:R-:W-:Y:S01]  /*169c0*/  LOP3.LUT R40, R40, R59, RZ, 0xfc, !PT ;  /* 0x0000003b28287212 */ /* 0x000fe200078efcff */
[----:B-1----:R-:W-:Y:S01]  /*169d0*/  @!P4 FMUL R13, R13, R13 ;  /* 0x0000000d0d0dc220 */ /* 0x002fe20000400000 */
[----:B------:R-:W-:Y:S02]  /*169e0*/  LOP3.LUT R44, R44, R67, RZ, 0xfc, !PT ;  /* 0x000000432c2c7212 */ /* 0x000fe400078efcff */
[----:B------:R-:W-:Y:S01]  /*169f0*/  LOP3.LUT R48, R48, R75, RZ, 0xfc, !PT ;  /* 0x0000004b30307212 */ /* 0x000fe200078efcff */
[----:B------:R-:W-:Y:S01]  /*16a00*/  FFMA R4, R13, R4, R126 ;  /* 0x000000040d047223 */ /* 0x000fe2000000007e */
[----:B------:R-:W-:Y:S01]  /*16a10*/  LOP3.LUT R45, R45, R26, RZ, 0xfc, !PT ;  /* 0x0000001a2d2d7212 */ /* 0x000fe200078efcff */
[-C--:B------:R-:W-:Y:S01]  /*16a20*/  FMUL R218, R218, R13.reuse ;  /* 0x0000000ddada7220 */ /* 0x080fe20000400000 */
[----:B------:R-:W-:Y:S01]  /*16a30*/  LOP3.LUT R49, R49, R30, RZ, 0xfc, !PT ;  /* 0x0000001e31317212 */ /* 0x000fe200078efcff */
[----:B------:R-:W-:Y:S01]  /*16a40*/  FMUL R219, R219, R13 ;  /* 0x0000000ddbdb7220 */ /* 0x000fe20000400000 */
[----:B------:R-:W-:Y:S01]  /*16a50*/  SEL R23, R24, R19, P3 ;  /* 0x0000001318177207 */ /* 0x000fe20001800000 */
[-C--:B------:R-:W-:Y:S01]  /*16a60*/  FMUL R222, R222, R13.reuse ;  /* 0x0000000ddede7220 */ /* 0x080fe20000400000 */
[----:B------:R-:W-:Y:S01]  /*16a70*/  SEL R27, R25, R28, P3 ;  /* 0x0000001c191b7207 */ /* 0x000fe20001800000 */
[-C--:B------:R-:W-:Y:S01]  /*16a80*/  FMUL R223, R223, R13.reuse ;  /* 0x0000000ddfdf7220 */ /* 0x080fe20000400000 */
[----:B------:R-:W-:Y:S01]  /*16a90*/  SEL R24, R19, R24, P3 ;  /* 0x0000001813187207 */ /* 0x000fe20001800000 */
[----:B------:R-:W-:Y:S01]  /*16aa0*/  FMUL R226, R226, R13 ;  /* 0x0000000de2e27220 */ /* 0x000fe20000400000 */
[----:B------:R-:W-:Y:S01]  /*16ab0*/  SEL R28, R28, R25, P3 ;  /* 0x000000191c1c7207 */ /* 0x000fe20001800000 */
[----:B------:R1:W2:Y:S01]  /*16ac0*/  SHFL.IDX PT, R23, R23, R10, 0x1c1f ;  /* 0x001c1f0a17177589 */ /* 0x0002a200000e0000 */
[----:B------:R-:W-:Y:S01]  /*16ad0*/  LOP3.LUT R57, R57, R90, RZ, 0xfc, !PT ;  /* 0x0000005a39397212 */ /* 0x000fe200078efcff */
[-C--:B------:R-:W-:Y:S01]  /*16ae0*/  FMUL R227, R227, R13.reuse ;  /* 0x0000000de3e37220 */ /* 0x080fe20000400000 */
[----:B------:R-:W-:Y:S01]  /*16af0*/  LOP3.LUT R53, R53, R98, RZ, 0xfc, !PT ;  /* 0x0000006235357212 */ /* 0x000fe200078efcff */
[----:B------:R1:W3:Y:S01]  /*16b00*/  SHFL.IDX PT, R14, R24, R11, 0x1c1f ;  /* 0x001c1f0b180e7589 */ /* 0x0002e200000e0000 */
[----:B------:R-:W-:Y:S01]  /*16b10*/  LOP3.LUT R65, R65, R128, RZ, 0xfc, !PT ;  /* 0x0000008041417212 */ /* 0x000fe200078efcff */
[-C--:B------:R-:W-:Y:S01]  /*16b20*/  FMUL R230, R230, R13.reuse ;  /* 0x0000000de6e67220 */ /* 0x080fe20000400000 */
[----:B------:R-:W-:Y:S01]  /*16b30*/  LOP3.LUT R61, R61, R116, RZ, 0xfc, !PT ;  /* 0x000000743d3d7212 */ /* 0x000fe200078efcff */
[----:B------:R1:W4:Y:S01]  /*16b40*/  SHFL.IDX PT, R17, R27, R10, 0x1c1f ;  /* 0x001c1f0a1b117589 */ /* 0x00032200000e0000 */
[----:B------:R-:W-:Y:S01]  /*16b50*/  LOP3.LUT R73, R73, R110, RZ, 0xfc, !PT ;  /* 0x0000006e49497212 */ /* 0x000fe200078efcff */
[-C--:B------:R-:W-:Y:S01]  /*16b60*/  FMUL R231, R231, R13.reuse ;  /* 0x0000000de7e77220 */ /* 0x080fe20000400000 */
[----:B------:R-:W-:Y:S01]  /*16b70*/  LOP3.LUT R69, R69, R20, RZ, 0xfc, !PT ;  /* 0x0000001445457212 */ /* 0x000fe200078efcff */
[----:B------:R1:W1:Y:S01]  /*16b80*/  SHFL.IDX PT, R28, R28, R11, 0x1c1f ;  /* 0x001c1f0b1c1c7589 */ /* 0x00026200000e0000 */
[----:B------:R-:W-:Y:S01]  /*16b90*/  LOP3.LUT R77, R77, R142, RZ, 0xfc, !PT ;  /* 0x0000008e4d4d7212 */ /* 0x000fe200078efcff */
[----:B------:R-:W-:Y:S01]  /*16ba0*/  FMUL R202, R202, R13 ;  /* 0x0000000dcaca7220 */ /* 0x000fe20000400000 */
        /* <DEDUP_REMOVED lines=9> */
[----:B------:R1:W1:Y:S01]  /*16c40*/  SHFL.IDX PT, R19, R19, R10, 0x1c1f ;  /* 0x001c1f0a13137589 */ /* 0x00026200000e0000 */
[----:B------:R-:W-:Y:S01]  /*16c50*/  SEL R29, R37, R40, P3 ;  /* 0x00000028251d7207 */ /* 0x000fe20001800000 */
[-C--:B------:R-:W-:Y:S01]  /*16c60*/  FMUL R211, R211, R13.reuse ;  /* 0x0000000dd3d37220 */ /* 0x080fe20000400000 */
[----:B------:R-:W-:Y:S01]  /*16c70*/  SEL R31, R41, R44, P3 ;  /* 0x0000002c291f7207 */ /* 0x000fe20001800000 */
[----:B------:R1:W1:Y:S01]  /*16c80*/  SHFL.IDX PT, R32, R32, R11, 0x1c1f ;  /* 0x001c1f0b20207589 */ /* 0x00026200000e0000 */
[----:B------:R-:W-:Y:S01]  /*16c90*/  SEL R33, R45, R48, P3 ;  /* 0x000000302d217207 */ /* 0x000fe20001800000 */
[----:B------:R-:W-:Y:S01]  /*16ca0*/  FMUL R214, R214, R13 ;  /* 0x0000000dd6d67220 */ /* 0x000fe20000400000 */
        /* <DEDUP_REMOVED lines=42> */
[----:B------:R-:W-:Y:S01]  /*16f50*/  SHF.L.U32 R16, R6, 0x1f, RZ ;  /* 0x0000001f06107819 */ /* 0x000fe200000006ff */
[-C--:B------:R-:W-:Y:S01]  /*16f60*/  FMUL R171, R171, R13.reuse ;  /* 0x0000000dabab7220 */ /* 0x080fe20000400000 */
[-C--:B------:R-:W-:Y:S01]  /*16f70*/  FMUL R174, R174, R13.reuse ;  /* 0x0000000daeae7220 */ /* 0x080fe20000400000 */
[----:B------:R1:W1:Y:S01]  /*16f80*/  SHFL.IDX PT, R21, R36, R11, 0x1c1f ;  /* 0x001c1f0b24157589 */ /* 0x00026200000e0000 */
[----:B------:R1:W1:Y:S01]  /*16f90*/  SYNCS.PHASECHK.TRANS64.TRYWAIT P2, [UR10+0x37000], R16 ;  /* 0x03700010ff0075a7 */ /* 0x000262000804014a */
[-C--:B------:R-:W-:Y:S01]  /*16fa0*/  FMUL R175, R175, R13.reuse ;  /* 0x0000000dafaf7220 */ /* 0x080fe20000400000 */
[-C--:B------:R-:W-:Y:S01]  /*16fb0*/  FMUL R178, R178, R13.reuse ;  /* 0x0000000db2b27220 */ /* 0x080fe20000400000 */
[----:B------:R1:W1:Y:S01]  /*16fc0*/  SHFL.IDX PT, R39, R39, R10, 0x1c1f ;  /* 0x001c1f0a27277589 */ /* 0x00026200000e0000 */
[-C--:B------:R-:W-:Y:S01]  /*16fd0*/  FMUL R179, R179, R13.reuse ;  /* 0x0000000db3b37220 */ /* 0x080fe20000400000 */
        /* <DEDUP_REMOVED lines=12> */
[----:B------:R-:W-:-:S02]  /*170a0*/  FMUL R167, R167, R13 ;  /* 0x0000000da7a77220 */ /* 0x000fc40000400000 */
[----:B------:R1:W1:Y:S04]  /*170b0*/  SHFL.IDX PT, R43, R43, R10, 0x1c1f ;  /* 0x001c1f0a2b2b7589 */ /* 0x00026800000e0000 */
        /* <DEDUP_REMOVED lines=8> */
[----:B------:R1:W1:Y:S01]  /*17140*/  SHFL.IDX PT, R22, R22, R11, 0x1c1f ;  /* 0x001c1f0b16167589 */ /* 0x00026200000e0000 */
[----:B--234-:R-:W-:Y:S05]  /*17150*/  @!P0 BRA `(.L_x_39) ;  /* 0x0000000000048947 */ /* 0x01cfea0003800000 */
[----:B------:R-:W-:Y:S01]  /*17160*/  BPT.TRAP 0x1 ;  /* 0x000000040000795c */ /* 0x000fe20000300000 */
.L_x_39:
[----:B-1----:R-:W-:Y:S05]  /*17170*/  @P2 BRA `(.L_x_40) ;  /* 0x0000000000082947 */ /* 0x002fea0003800000 */
[----:B------:R-:W1:Y:S02]  /*17180*/  SYNCS.PHASECHK.TRANS64.TRYWAIT P2, [UR10+0x37000], R16 ;  /* 0x03700010ff0075a7 */ /* 0x000e64000804014a */
[----:B-1----:R-:W-:Y:S05]  /*17190*/  @!P2 BRA `(.L_x_41) ;  /* 0x0000004c006ca947 */ /* 0x002fea0003800000 */
.L_x_40:
[CCC-:B------:R-:W-:Y:S01]  /*171a0*/  PRMT R24, R23.reuse, R8.reuse, R14.reuse ;  /* 0x0000000817187216 */ /* 0x1c0fe2000000000e */
[----:B------:R-:W-:Y:S01]  /*171b0*/  UIMAD UR10, UR6, 0xa00, UR4 ;  /* 0x00000a00060a78a4 */ /* 0x000fe2000f8e0204 */
[-C--:B------:R-:W-:Y:S01]  /*171c0*/  PRMT R25, R23, R7.reuse, R14 ;  /* 0x0000000717197216 */ /* 0x080fe2000000000e */
[----:B------:R-:W-:Y:S01]  /*171d0*/  UMOV UR11, 0x40000040 ;  /* 0x40000040000b7882 */ /* 0x000fe20000000000 */
[C-C-:B------:R-:W-:Y:S01]  /*171e0*/  PRMT R26, R19.reuse, R8, R32.reuse ;  /* 0x00000008131a7216 */ /* 0x140fe20000000020 */
[----:B------:R-:W-:Y:S01]  /*171f0*/  UIADD3 UR14, UR10, 0x100, URZ ;  /* 0x000001000a0e7890 */ /* 0x000fe2000fffe03f */
[----:B------:R-:W-:Y:S01]  /*17200*/  PRMT R27, R19, R7, R32 ;  /* 0x00000007131b7216 */ /* 0x000fe20000000020 */
[----:B------:R-:W-:Y:S01]  /*17210*/  UMOV UR15, 0x40000040 ;  /* 0x40000040000f7882 */ /* 0x000fe20000000000 */
[----:B------:R-:W-:Y:S02]  /*17220*/  UIADD3 UR18, UR10, 0x200, URZ ;  /* 0x000002000a127890 */ /* 0x000fe4000fffe03f */
[----:B------:R-:W-:Y:S01]  /*17230*/  WARPGROUP.ARRIVE ;  /* 0x00000000000079c5 */ /* 0x000fe20000000000 */
[----:B------:R-:W-:Y:S01]  /*17240*/  UMOV UR19, 0x40000040 ;  /* 0x4000004000137882 */ /* 0x000fe20000000000 */
[----:B------:R-:W-:Y:S01]  /*17250*/  UIADD3 UR22, UR10, 0x300, URZ ;  /* 0x000003000a167890 */ /* 0x000fe2000fffe03f */
[----:B------:R-:W-:Y:S01]  /*17260*/  UMOV UR23, 0x40000040 ;  /* 0x4000004000177882 */ /* 0x000fe20000000000 */
[----:B------:R-:W-:-:S02]  /*17270*/  UIADD3 UR26, UR10, 0x400, URZ ;  /* 0x000004000a1a7890 */ /* 0x000fc4000fffe03f */
[----:B------:R-:W-:Y:S01]  /*17280*/  QGMMA.64x32x32.F32.E4M3.E4M3 R216, R24, gdesc[UR8], R216, gsb0 ;  /* 0x0060000818d87df3 */ /* 0x000fe200080008d8 */
[----:B------:R-:W-:Y:S01]  /*17290*/  UMOV UR27, 0x40000040 ;  /* 0x40000040001b7882 */ /* 0x000fe20000000000 */
        /* <DEDUP_REMOVED lines=22> */
[CCC-:B------:R-:W-:Y:S02]  /*17400*/  PRMT R24, R17.reuse, R8.reuse, R28.reuse ;  /* 0x0000000811187216 */ /* 0x1c0fe4000000001c */
[-C--:B------:R-:W-:Y:S02]  /*17410*/  PRMT R25, R17, R7.reuse, R28 ;  /* 0x0000000711197216 */ /* 0x080fe4000000001c */
[C-C-:B------:R-:W-:Y:S02]  /*17420*/  PRMT R26, R18.reuse, R8, R21.reuse ;  /* 0x00000008121a7216 */ /* 0x140fe40000000015 */
[----:B------:R-:W-:-:S04]  /*17430*/  PRMT R27, R18, R7, R21 ;  /* 0x00000007121b7216 */ /* 0x000fc80000000015 */
        /* <DEDUP_REMOVED lines=171> */
[CCC-:B------:R-:W-:Y:S02]  /*17ef0*/  PRMT R24, R49.reuse, R8.reuse, R80.reuse ;  /* 0x0000000831187216 */ /* 0x1c0fe40000000050 */
[----:B------:R-:W-:Y:S02]  /*17f00*/  PRMT R25, R49, R7, R80 ;  /* 0x0000000731197216 */ /* 0x000fe40000000050 */
[----:B------:R-:W-:-:S02]  /*17f10*/  PRMT R26, R51, R8, R22 ;  /* 0x00000008331a7216 */ /* 0x000fc40000000016 */
[----:B------:R-:W-:-:S04]  /*17f20*/  PRMT R27, R51, R7, R22 ;  /* 0x00000007331b7216 */ /* 0x000fc80000000016 */
        /* <DEDUP_REMOVED lines=17> */
.L_x_42:
[----:B------:R-:W-:-:S04]  /*18040*/  ULEA UR10, UR5, UR36, 0x3 ;  /* 0x00000024050a7291 */ /* 0x000fc8000f8e183f */
[----:B------:R-:W-:-:S04]  /*18050*/  UIADD3 UR10, UR10, 0x37028, URZ ;  /* 0x000370280a0a7890 */ /* 0x000fc8000fffe03f */
[----:B------:R-:W-:-:S09]  /*18060*/  UPRMT UR10, URZ, 0x654, UR10 ;  /* 0x000006543f0a7896 */ /* 0x000fd2000800000a */
[----:B------:R-:W-:Y:S01]  /*18070*/  SYNCS.ARRIVE.TRANS64.RED.A1T0 RZ, [UR10], RZ ;  /* 0x000000ffffff79a7 */ /* 0x000fe2000810040a */
[----:B------:R-:W-:Y:S05]  /*18080*/  @P1 BRA `(.L_x_43) ;  /* 0x0000000000041947 */ /* 0x000fea0003800000 */
[----:B------:R-:W-:Y:S01]  /*18090*/  BPT.TRAP 0x1 ;  /* 0x000000040000795c */ /* 0x000fe20000300000 */
.L_x_43:
[----:B------:R-:W-:-:S04]  /*180a0*/  UIADD3 UR5, UR5, 0x1, URZ ;  /* 0x0000000105057890 */ /* 0x000fc8000fffe03f */
[----:B------:R-:W-:-:S04]  /*180b0*/  UISETP.NE.AND UP0, UPT, UR5, 0x5, UPT ;  /* 0x000000050500788c */ /* 0x000fc8000bf05270 */
[----:B------:R-:W-:Y:S01]  /*180c0*/  USEL UR10, UR5, URZ, UP0 ;  /* 0x0000003f050a7287 */ /* 0x000fe20008000000 */
[----:B------:R-:W-:Y:S11]  /*180d0*/  @!P0 BRA `(.L_x_44) ;  /* 0x0000000000048947 */ /* 0x000ff60003800000 */
[----:B------:R-:W-:Y:S01]  /*180e0*/  BPT.TRAP 0x1 ;  /* 0x000000040000795c */ /* 0x000fe20000300000 */
.L_x_44:
[----:B------:R-:W-:-:S04]  /*180f0*/  ULEA UR5, UR10, UR36, 0x3 ;  /* 0x000000240a057291 */ /* 0x000fc8000f8e183f */
[----:B------:R-:W-:-:S04]  /*18100*/  UIADD3 UR5, UR5, 0x37028, URZ ;  /* 0x0003702805057890 */ /* 0x000fc8000fffe03f */
[----:B------:R-:W-:-:S09]  /*18110*/  UPRMT UR5, URZ, 0x654, UR5 ;  /* 0x000006543f057896 */ /* 0x000fd20008000005 */
[----:B------:R-:W-:Y:S01]  /*18120*/  SYNCS.ARRIVE.TRANS64.RED.A1T0 RZ, [UR5], RZ ;  /* 0x000000ffffff79a7 */ /* 0x000fe20008100405 */
[----:B------:R-:W-:Y:S05]  /*18130*/  @P1 BRA `(.L_x_45) ;  /* 0x0000000000041947 */ /* 0x000fea0003800000 */
[----:B------:R-:W-:Y:S01]  /*18140*/  BPT.TRAP 0x1 ;  /* 0x000000040000795c */ /* 0x000fe20000300000 */
.L_x_45:
        /* <DEDUP_REMOVED lines=14> */
.L_x_35:
[----:B------:R-:W1:Y:S01]  /*18230*/  SHFL.BFLY PT, R0, R5, 0x1, 0x1f ;  /* 0x0c201f0005007f89 */ /* 0x000e6200000e0000 */
[----:B------:R-:W-:Y:S01]  /*18240*/  BSSY B0, `(.L_x_47) ;  /* 0x0000024000007945 */ /* 0x000fe20003800000 */
[----:B------:R-:W-:Y:S02]  /*18250*/  IMAD.MOV.U32 R6, RZ, RZ, 0x3f800000 ;  /* 0x3f800000ff067424 */ /* 0x000fe400078e00ff */
[----:B------:R-:W2:Y:S01]  /*18260*/  SHFL.BFLY PT, R3, R4, 0x1, 0x1f ;  /* 0x0c201f0004037f89 */ /* 0x000ea200000e0000 */
[----:B------:R-:W-:Y:S02]  /*18270*/  IMAD.MOV.U32 R2, RZ, RZ, 0x3f800000 ;  /* 0x3f800000ff027424 */ /* 0x000fe400078e00ff */
[----:B------:R-:W-:Y:S02]  /*18280*/  IMAD.MOV.U32 R11, RZ, RZ, 0x7f800000 ;  /* 0x7f800000ff0b7424 */ /* 0x000fe400078e00ff */
[----:B-1----:R-:W-:Y:S01]  /*18290*/  FADD R0, R0, R5 ;  /* 0x0000000500007221 */ /* 0x002fe20000000000 */
[----:B--2---:R-:W-:-:S04]  /*182a0*/  FADD R16, R3, R4 ;  /* 0x0000000403107221 */ /* 0x004fc80000000000 */
[----:B------:R-:W1:Y:S04]  /*182b0*/  SHFL.BFLY PT, R7, R0, 0x2, 0x1f ;  /* 0x0c401f0000077f89 */ /* 0x000e6800000e0000 */
[----:B------:R-:W2:Y:S01]  /*182c0*/  SHFL.BFLY PT, R17, R16, 0x2, 0x1f ;  /* 0x0c401f0010117f89 */ /* 0x000ea200000e0000 */
[C---:B-1----:R-:W-:Y:S01]  /*182d0*/  FSETP.NE.AND P0, PT, R0.reuse, -R7, PT ;  /* 0x800000070000720b */ /* 0x042fe20003f05000 */
[----:B------:R-:W-:Y:S01]  /*182e0*/  FADD R4, R0, R7 ;  /* 0x0000000700047221 */ /* 0x000fe20000000000 */
[----:B------:R-:W-:Y:S02]  /*182f0*/  IMAD.MOV.U32 R7, RZ, RZ, 0x7f800000 ;  /* 0x7f800000ff077424 */ /* 0x000fe400078e00ff */
[----:B--2---:R-:W-:-:S09]  /*18300*/  FADD R5, R16, R17 ;  /* 0x0000001110057221 */ /* 0x004fd20000000000 */
[----:B------:R-:W-:Y:S05]  /*18310*/  @!P0 BRA `(.L_x_48) ;  /* 0x0000000000588947 */ /* 0x000fea0003800000 */
[----:B------:R-:W-:Y:S01]  /*18320*/  VIADD R0, R4, 0x1800000 ;  /* 0x0180000004007836 */ /* 0x000fe20000000000 */
[----:B------:R-:W-:Y:S04]  /*18330*/  BSSY B1, `(.L_x_49) ;  /* 0x000000d000017945 */ /* 0x000fe80003800000 */
[----:B------:R-:W-:-:S04]  /*18340*/  LOP3.LUT R0, R0, 0x7f800000, RZ, 0xc0, !PT ;  /* 0x7f80000000007812 */ /* 0x000fc800078ec0ff */
[----:B------:R-:W-:-:S13]  /*18350*/  ISETP.GT.U32.AND P0, PT, R0, 0x1ffffff, PT ;  /* 0x01ffffff0000780c */ /* 0x000fda0003f04070 */
[----:B------:R-:W-:Y:S05]  /*18360*/  @P0 BRA `(.L_x_50) ;  /* 0x0000000000140947 */ /* 0x000fea0003800000 */
[----:B------:R-:W-:Y:S01]  /*18370*/  IMAD.MOV.U32 R2, RZ, RZ, R4 ;  /* 0x000000ffff027224 */ /* 0x000fe200078e0004 */
[----:B------:R-:W-:-:S07]  /*18380*/  MOV R14, 0x183a0 ;  /* 0x000183a0000e7802 */ /* 0x000fce0000000f00 */
[----:B------:R-:W-:Y:S05]  /*18390*/  CALL.REL.NOINC `($__internal_0_$__cuda_sm20_rcp_rn_f32_slowpath) ;  /* 0x0000003c00947944 */ /* 0x000fea0003c00000 */
[----:B------:R-:W-:Y:S01]  /*183a0*/  IMAD.MOV.U32 R2, RZ, RZ, R0 ;  /* 0x000000ffff027224 */ /* 0x000fe200078e0000 */
[----:B------:R-:W-:Y:S06]  /*183b0*/  BRA `(.L_x_51) ;  /* 0x0000000000107947 */ /* 0x000fec0003800000 */
.L_x_50:
[----:B------:R-:W1:Y:S02]  /*183c0*/  MUFU.RCP R3, R4 ;  /* 0x0000000400037308 */ /* 0x000e640000001000 */
[----:B-1----:R-:W-:-:S04]  /*183d0*/  FFMA R0, R4, R3, -1 ;  /* 0xbf80000004007423 */ /* 0x002fc80000000003 */
[----:B------:R-:W-:-:S04]  /*183e0*/  FADD.FTZ R0, -R0, -RZ ;  /* 0x800000ff00007221 */ /* 0x000fc80000010100 */
[----:B------:R-:W-:-:S07]  /*183f0*/  FFMA R2, R3, R0, R3 ;  /* 0x0000000003027223 */ /* 0x000fce0000000003 */
.L_x_51:
[----:B------:R-:W-:Y:S05]  /*18400*/  BSYNC B1 ;  /* 0x0000000000017941 */ /* 0x000fea0003800000 */
.L_x_49:
[----:B------:R-:W-:Y:S01]  /*18410*/  FSETP.GEU.AND P0, PT, |R4|, 1.175494350822287508e-38, PT ;  /* 0x008000000400780b */ /* 0x000fe20003f0e200 */
[----:B------:R-:W-:-:S12]  /*18420*/  ULDC UR4, c[0x0][0x600] ;  /* 0x0001800000047ab9 */ /* 0x000fd80000000800 */
[----:B------:R-:W-:-:S04]  /*18430*/  @!P0 FMUL R4, R4, 16777216 ;  /* 0x4b80000004048820 */ /* 0x000fc80000400000 */
[----:B------:R-:W1:Y:S02]  /*18440*/  MUFU.LG2 R0, R4 ;  /* 0x0000000400007308 */ /* 0x000e640000000c00 */
[----:B-1----:R-:W-:-:S04]  /*18450*/  @!P0 FADD R0, R0, -24 ;  /* 0xc1c0000000008421 */ /* 0x002fc80000000000 */
[----:B------:R-:W-:-:S04]  /*18460*/  FMUL R0, R0, 0.69314718246459960938 ;  /* 0x3f31721800007820 */ /* 0x000fc80000400000 */
[----:B------:R-:W-:-:S07]  /*18470*/  FFMA R11, R9, UR4, R0 ;  /* 0x00000004090b7c23 */ /* 0x000fce0008000000 */
.L_x_48:
[----:B------:R-:W-:Y:S05]  /*18480*/  BSYNC B0 ;  /* 0x0000000000007941 */ /* 0x000fea0003800000 */
.L_x_47:
[----:B------:R-:W-:Y:S01]  /*18490*/  FSETP.NE.AND P0, PT, R16, -R17, PT ;  /* 0x800000111000720b */ /* 0x000fe20003f05000 */
[----:B------:R-:W-:Y:S01]  /*184a0*/  ULDC UR4, c[0x0][0x608] ;  /* 0x0001820000047ab9 */ /* 0x000fe20000000800 */
[----:B------:R-:W-:Y:S01]  /*184b0*/  BSSY B0, `(.L_x_52) ;  /* 0x0000041000007945 */ /* 0x000fe20003800000 */
[----:B------:R-:W-:-:S04]  /*184c0*/  FMUL R2, R2, UR4 ;  /* 0x0000000402027c20 */ /* 0x000fc80008400000 */
[-C--:B------:R-:W-:Y:S01]  /*184d0*/  FMUL R216, R216, R2.reuse ;  /* 0x00000002d8d87220 */ /* 0x080fe20000400000 */
        /* <DEDUP_REMOVED lines=38> */
[----:B------:R-:W-:Y:S01]  /*18740*/  FMUL R165, R165, R2 ;  /* 0x00000002a5a57220 */ /* 0x000fe20000400000 */
[----:B------:R-:W-:Y:S06]  /*18750*/  @!P0 BRA `(.L_x_53) ;  /* 0x0000000000588947 */ /* 0x000fec0003800000 */
        /* <DEDUP_REMOVED lines=10> */
.L_x_55:
[----:B------:R-:W1:Y:S02]  /*18800*/  MUFU.RCP R6, R5 ;  /* 0x0000000500067308 */ /* 0x000e640000001000 */
[----:B-1----:R-:W-:-:S04]  /*18810*/  FFMA R0, R5, R6, -1 ;  /* 0xbf80000005007423 */ /* 0x002fc80000000006 */
[----:B------:R-:W-:-:S04]  /*18820*/  FADD.FTZ R3, -R0, -RZ ;  /* 0x800000ff00037221 */ /* 0x000fc80000010100 */
[----:B------:R-:W-:-:S07]  /*18830*/  FFMA R6, R6, R3, R6 ;  /* 0x0000000306067223 */ /* 0x000fce0000000006 */
.L_x_56:
[----:B------:R-:W-:Y:S05]  /*18840*/  BSYNC B1 ;  /* 0x0000000000017941 */ /* 0x000fea0003800000 */
.L_x_54:
[----:B------:R-:W-:Y:S01]  /*18850*/  FSETP.GEU.AND P0, PT, |R5|, 1.175494350822287508e-38, PT ;  /* 0x008000000500780b */ /* 0x000fe20003f0e200 */
[----:B------:R-:W-:-:S12]  /*18860*/  ULDC UR4, c[0x0][0x600] ;  /* 0x0001800000047ab9 */ /* 0x000fd80000000800 */
[----:B------:R-:W-:-:S04]  /*18870*/  @!P0 FMUL R5, R5, 16777216 ;  /* 0x4b80000005058820 */ /* 0x000fc80000400000 */
[----:B------:R-:W1:Y:S02]  /*18880*/  MUFU.LG2 R0, R5 ;  /* 0x0000000500007308 */ /* 0x000e640000000c00 */
[----:B-1----:R-:W-:-:S04]  /*18890*/  @!P0 FADD R0, R0, -24 ;  /* 0xc1c0000000008421 */ /* 0x002fc80000000000 */
[----:B------:R-:W-:-:S04]  /*188a0*/  FMUL R0, R0, 0.69314718246459960938 ;  /* 0x3f31721800007820 */ /* 0x000fc80000400000 */
[----:B------:R-:W-:-:S07]  /*188b0*/  FFMA R7, R15, UR4, R0 ;  /* 0x000000040f077c23 */ /* 0x000fce0008000000 */
.L_x_53:
[----:B------:R-:W-:Y:S05]  /*188c0*/  BSYNC B0 ;  /* 0x0000000000007941 */ /* 0x000fea0003800000 */
.L_x_52:
[----:B------:R-:W-:Y:S01]  /*188d0*/  UISETP.NE.AND UP0, UPT, UR38, 0x1, UPT ;  /* 0x000000012600788c */ /* 0x000fe2000bf05270 */
[----:B------:R-:W1:Y:S01]  /*188e0*/  S2R R18, SR_TID.X ;  /* 0x0000000000127919 */ /* 0x000e620000002100 */
[----:B------:R-:W-:Y:S02]  /*188f0*/  UIADD3 UR4, UR36, 0x37090, URZ ;  /* 0x0003709024047890 */ /* 0x000fe4000fffe03f */
[----:B------:R-:W-:Y:S02]  /*18900*/  USEL UR5, URZ, 0x1, UP0 ;  /* 0x000000013f057887 */ /* 0x000fe40008000000 */
[----:B------:R-:W-:-:S04]  /*18910*/  ULEA UR4, UR38, UR4, 0x3 ;  /* 0x0000000426047291 */ /* 0x000fc8000f8e183f */
[----:B------:R-:W-:Y:S01]  /*18920*/  IMAD.U32 R0, RZ, RZ, UR5 ;  /* 0x00000005ff007e24 */ /* 0x000fe2000f8e00ff */
[----:B------:R-:W-:Y:S02]  /*18930*/  ULDC UR5, c[0x0][0x608] ;  /* 0x0001820000057ab9 */ /* 0x000fe40000000800 */
[----:B------:R-:W-:Y:S02]  /*18940*/  FMUL R6, R6, UR5 ;  /* 0x0000000506067c20 */ /* 0x000fe40008400000 */
[----:B------:R-:W-:Y:S02]  /*18950*/  SHF.L.U32 R0, R0, 0x1f, RZ ;  /* 0x0000001f00007819 */ /* 0x000fe400000006ff */
[-C--:B------:R-:W-:Y:S01]  /*18960*/  FMUL R218, R218, R6.reuse ;  /* 0x00000006dada7220 */ /* 0x080fe20000400000 */
[-C--:B------:R-:W-:Y:S01]  /*18970*/  FMUL R22, R219, R6.reuse ;  /* 0x00000006db167220 */ /* 0x080fe20000400000 */
[----:B------:R-:W2:Y:S01]  /*18980*/  SYNCS.PHASECHK.TRANS64.TRYWAIT P0, [UR4+0x8], R0 ;  /* 0x00000800ff0075a7 */ /* 0x000ea20008000144 */
        /* <DEDUP_REMOVED lines=14> */
[----:B-1----:R-:W-:Y:S01]  /*18a70*/  LOP3.LUT P1, RZ, R18, 0x3, RZ, 0xc0, !PT ;  /* 0x0000000312ff7812 */ /* 0x002fe2000782c0ff */
        /* <DEDUP_REMOVED lines=8> */
[----:B------:R-:W-:Y:S01]  /*18b00*/  LOP3.LUT R17, R18, 0x7f, RZ, 0xc0, !PT ;  /* 0x0000007f12117812 */ /* 0x000fe200078ec0ff */
[----:B--2---:R-:W-:Y:S06]  /*18b10*/  @!P0 BRA `(.L_x_57) ;  /* 0x0000003400248947 */ /* 0x004fec0003800000 */
.L_x_113:
[----:B------:R-:W-:Y:S01]  /*18b20*/  ULDC.64 UR10, c[0x0][0x208] ;  /* 0x00008200000a7ab9 */ /* 0x000fe20000000a00 */
[----:B------:R-:W-:Y:S01]  /*18b30*/  BSSY B0, `(.L_x_58) ;  /* 0x0000019000007945 */ /* 0x000fe20003800000 */
[----:B------:R-:W-:Y:S02]  /*18b40*/  SHF.R.U32.HI R18, RZ, 0x2, R18 ;  /* 0x00000002ff127819 */ /* 0x000fe40000011612 */
[----:B------:R-:W-:Y:S01]  /*18b50*/  SHF.R.U32.HI R19, RZ, 0x5, R17 ;  /* 0x00000005ff137819 */ /* 0x000fe20000011611 */
[----:B------:R-:W-:Y:S06]  /*18b60*/  @P1 BRA `(.L_x_59) ;  /* 0x0000000000541947 */ /* 0x000fec0003800000 */
[----:B------:R-:W2:Y:S01]  /*18b70*/  S2UR UR4, SR_CTAID.Y ;  /* 0x00000000000479c3 */ /* 0x000ea20000002600 */
[----:B-1----:R-:W-:Y:S01]  /*18b80*/  IMAD.SHL.U32 R3, R19, 0x10, RZ ;  /* 0x0000001013037824 */ /* 0x002fe200078e00ff */
[----:B------:R-:W-:Y:S01]  /*18b90*/  LOP3.LUT R0, R18, 0x7, RZ, 0xc0, !PT ;  /* 0x0000000712007812 */ /* 0x000fe200078ec0ff */
[----:B------:R-:W-:Y:S01]  /*18ba0*/  USHF.L.U32 UR8, UR37, 0x6, URZ ;  /* 0x0000000625087899 */ /* 0x000fe2000800063f */
[----:B------:R-:W-:Y:S02]  /*18bb0*/  ULDC.64 UR6, c[0x0][0x688] ;  /* 0x0001a20000067ab9 */ /* 0x000fe40000000a00 */
[----:B------:R-:W-:Y:S02]  /*18bc0*/  LOP3.LUT R0, R3, 0xfffffff0, R0, 0xe2, !PT ;  /* 0xfffffff003007812 */ /* 0x000fe400078ee200 */
[----:B------:R-:W1:Y:S03]  /*18bd0*/  S2UR UR5, SR_CTAID.Z ;  /* 0x00000000000579c3 */ /* 0x000e660000002700 */
[----:B------:R-:W-:-:S04]  /*18be0*/  VIADD R3, R0, UR8 ;  /* 0x0000000800037c36 */ /* 0x000fc80008000000 */
[----:B------:R-:W-:Y:S01]  /*18bf0*/  VIADD R2, R3, 0x8 ;  /* 0x0000000803027836 */ /* 0x000fe20000000000 */
[----:B--2---:R-:W-:-:S04]  /*18c00*/  UIMAD UR4, UR4, UR6, UR8 ;  /* 0x00000006040472a4 */ /* 0x004fc8000f8e0208 */
[----:B-1----:R-:W-:-:S03]  /*18c10*/  UIMAD UR4, UR5, UR7, UR4 ;  /* 0x00000007050472a4 */ /* 0x002fc6000f8e0204 */
[----:B------:R-:W-:Y:S02]  /*18c20*/  ULDC UR5, c[0x0][0x288] ;  /* 0x0000a20000057ab9 */ /* 0x000fe40000000800 */
[----:B------:R-:W-:Y:S02]  /*18c30*/  ISETP.GE.U32.AND P0, PT, R3, UR5, PT ;  /* 0x0000000503007c0c */ /* 0x000fe4000bf06070 */
[----:B------:R-:W-:Y:S02]  /*18c40*/  IADD3 R0, P2, R0, UR4, RZ ;  /* 0x0000000400007c10 */ /* 0x000fe4000ff5e0ff */
[----:B------:R-:W-:Y:S01]  /*18c50*/  ISETP.GE.U32.AND P1, PT, R2, UR5, PT ;  /* 0x0000000502007c0c */ /* 0x000fe2000bf26070 */
[----:B------:R-:W-:Y:S02]  /*18c60*/  ULDC.64 UR4, c[0x0][0x680] ;  /* 0x0001a00000047ab9 */ /* 0x000fe40000000a00 */
[----:B------:R-:W-:Y:S01]  /*18c70*/  IMAD.X R3, RZ, RZ, RZ, P2 ;  /* 0x000000ffff037224 */ /* 0x000fe200010e06ff */
[----:B------:R-:W-:-:S04]  /*18c80*/  LEA R2, P2, R0, UR4, 0x2 ;  /* 0x0000000400027c11 */ /* 0x000fc8000f8410ff */
[----:B------:R-:W-:-:S05]  /*18c90*/  LEA.HI.X R3, R0, UR5, R3, 0x2, P2 ;  /* 0x0000000500037c11 */ /* 0x000fca00090f1403 */
[----:B------:R2:W-:Y:S04]  /*18ca0*/  @!P0 STG.E desc[UR10][R2.64], R11 ;  /* 0x0000000b02008986 */ /* 0x0005e8000c10190a */
[----:B------:R2:W-:Y:S02]  /*18cb0*/  @!P1 STG.E desc[UR10][R2.64+0x20], R7 ;  /* 0x0000200702009986 */ /* 0x0005e4000c10190a */
.L_x_59:
[----:B------:R-:W-:Y:S05]  /*18cc0*/  BSYNC B0 ;  /* 0x0000000000007941 */ /* 0x000fea0003800000 */
.L_x_58:
[----:B------:R-:W-:Y:S01]  /*18cd0*/  ULDC.64 UR4, c[0x0][0x730] ;  /* 0x0001cc0000047ab9 */ /* 0x000fe20000000a00 */
[-C--:B------:R-:W-:Y:S01]  /*18ce0*/  FMUL R170, R170, R6.reuse ;  /* 0x00000006aaaa7220 */ /* 0x080fe20000400000 */
[----:B------:R-:W-:Y:S01]  /*18cf0*/  ISETP.NE.U32.AND P0, PT, RZ, UR4, PT ;  /* 0x00000004ff007c0c */ /* 0x000fe2000bf05070 */
[-C--:B------:R-:W-:Y:S01]  /*18d00*/  FMUL R48, R171, R6.reuse ;  /* 0x00000006ab307220 */ /* 0x080fe20000400000 */
[-C--:B------:R-:W-:Y:S01]  /*18d10*/  FMUL R174, R174, R6.reuse ;  /* 0x00000006aeae7220 */ /* 0x080fe20000400000 */
[-C--:B------:R-:W-:Y:S01]  /*18d20*/  FMUL R50, R175, R6.reuse ;  /* 0x00000006af327220 */ /* 0x080fe20000400000 */
[----:B------:R-:W-:Y:S01]  /*18d30*/  ISETP.NE.AND.EX P0, PT, RZ, UR5, PT, P0 ;  /* 0x00000005ff007c0c */ /* 0x000fe2000bf05300 */
        /* <DEDUP_REMOVED lines=12> */
[----:B------:R-:W-:Y:S06]  /*18e00*/  @P0 BRA `(.L_x_60) ;  /* 0x0000000000200947 */ /* 0x000fec0003800000 */
[----:B------:R-:W-:Y:S02]  /*18e10*/  ULDC.64 UR4, c[0x0][0x728] ;  /* 0x0001ca0000047ab9 */ /* 0x000fe40000000a00 */
[----:B------:R-:W-:-:S04]  /*18e20*/  ISETP.NE.U32.AND P0, PT, RZ, UR4, PT ;  /* 0x00000004ff007c0c */ /* 0x000fc8000bf05070 */
[----:B------:R-:W-:-:S13]  /*18e30*/  ISETP.NE.AND.EX P0, PT, RZ, UR5, PT, P0 ;  /* 0x00000005ff007c0c */ /* 0x000fda000bf05300 */
[----:B------:R-:W-:Y:S05]  /*18e40*/  @!P0 BRA `(.L_x_61) ;  /* 0x00000000000c8947 */ /* 0x000fea0003800000 */
[----:B-12---:R-:W1:Y:S02]  /*18e50*/  LDC.64 R2, c[0x0][0x728] ;  /* 0x0001ca00ff027b82 */ /* 0x006e640000000a00 */
[----:B-1----:R4:W5:Y:S01]  /*18e60*/  LDG.E R2, desc[UR10][R2.64] ;  /* 0x0000000a02027981 */ /* 0x002962000c1e1900 */
[----:B------:R-:W-:Y:S05]  /*18e70*/  BRA `(.L_x_60) ;  /* 0x0000000000047947 */ /* 0x000fea0003800000 */
.L_x_61:
[----:B--2---:R-:W3:Y:S02]  /*18e80*/  LDC R2, c[0x0][0x720] ;  /* 0x0001c800ff027b82 */ /* 0x004ee40000000800 */
.L_x_60:
[----:B-1----:R-:W-:Y:S01]  /*18e90*/  MOV R0, RZ ;  /* 0x000000ff00007202 */ /* 0x002fe20000000f00 */
[----:B---3-5:R-:W-:-:S03]  /*18ea0*/  IMAD.MOV.U32 R43, RZ, RZ, R2 ;  /* 0x000000ffff2b7224 */ /* 0x028fc600078e0002 */
[----:B------:R-:W-:-:S13]  /*18eb0*/  LOP3.LUT P0, RZ, R0, 0x9f, RZ, 0xc0, !PT ;  /* 0x0000009f00ff7812 */ /* 0x000fda000780c0ff */
[----:B------:R-:W-:Y:S05]  /*18ec0*/  @!P0 BRA `(.L_x_62) ;  /* 0x0000000000408947 */ /* 0x000fea0003800000 */
[----:B------:R-:W-:Y:S01]  /*18ed0*/  MOV R0, 0x0 ;  /* 0x0000000000007802 */ /* 0x000fe20000000f00 */
[----:B------:R-:W-:Y:S01]  /*18ee0*/  ULDC.64 UR4, c[0x4][0x70] ;  /* 0x01001c0000047ab9 */ /* 0x000fe20000000a00 */
[----:B------:R-:W-:Y:S01]  /*18ef0*/  ULDC.64 UR6, c[0x4][0x8] ;  /* 0x0100020000067ab9 */ /* 0x000fe20000000a00 */
[----:B------:R-:W-:Y:S01]  /*18f00*/  IMAD.U32 R4, RZ, RZ, UR4 ;  /* 0x00000004ff047e24 */ /* 0x000fe2000f8e00ff */
[----:B--2-4-:R1:W2:Y:S01]  /*18f10*/  LDC.64 R2, c[0x4][R0] ;  /* 0x0100000000027b82 */ /* 0x0142a20000000a00 */
[----:B------:R-:W-:Y:S01]  /*18f20*/  IMAD.U32 R5, RZ, RZ, UR5 ;  /* 0x00000005ff057e24 */ /* 0x000fe2000f8e00ff */
[----:B------:R-:W-:Y:S01]  /*18f30*/  ULDC.64 UR4, c[0x4][0x78] ;  /* 0x01001e0000047ab9 */ /* 0x000fe20000000a00 */
[----:B------:R-:W-:Y:S02]  /*18f40*/  IMAD.U32 R10, RZ, RZ, UR6 ;  /* 0x00000006ff0a7e24 */ /* 0x000fe4000f8e00ff */
[----:B------:R-:W-:Y:S02]  /*18f50*/  IMAD.U32 R6, RZ, RZ, UR4 ;  /* 0x00000004ff067e24 */ /* 0x000fe4000f8e00ff */
[----:B------:R-:W-:-:S02]  /*18f60*/  IMAD.U32 R7, RZ, RZ, UR5 ;  /* 0x00000005ff077e24 */ /* 0x000fc4000f8e00ff */
[----:B------:R-:W-:Y:S02]  /*18f70*/  IMAD.U32 R11, RZ, RZ, UR7 ;  /* 0x00000007ff0b7e24 */ /* 0x000fe4000f8e00ff */
[----:B------:R-:W-:Y:S02]  /*18f80*/  IMAD.MOV.U32 R8, RZ, RZ, 0x70 ;  /* 0x00000070ff087424 */ /* 0x000fe400078e00ff */
[----:B------:R-:W-:Y:S02]  /*18f90*/  IMAD.MOV.U32 R12, RZ, RZ, 0x1 ;  /* 0x00000001ff0c7424 */ /* 0x000fe400078e00ff */
[----:B-1----:R-:W-:-:S07]  /*18fa0*/  IMAD.MOV.U32 R13, RZ, RZ, RZ ;  /* 0x000000ffff0d7224 */ /* 0x002fce00078e00ff */
[----:B------:R-:W-:-:S07]  /*18fb0*/  LEPC R20, `(.L_x_62) ;  /* 0x000000001014794e */ /* 0x000fce0000000000 */
[----:B--2---:R-:W-:Y:S05]  /*18fc0*/  CALL.ABS.NOINC R2 ;  /* 0x0000000002007343 */ /* 0x004fea0003c00000 */
.L_x_62:
[----:B------:R-:W-:Y:S02]  /*18fd0*/  IMAD.U32 R16, RZ, RZ, UR36 ;  /* 0x00000024ff107e24 */ /* 0x000fe4000f8e00ff */
[----:B--2-4-:R-:W-:-:S04]  /*18fe0*/  IMAD.U32 R3, RZ, RZ, UR38 ;  /* 0x00000026ff037e24 */ /* 0x014fc8000f8e00ff */
[----:B------:R-:W-:-:S04]  /*18ff0*/  IMAD R16, R3, 0x1100, R16 ;  /* 0x0000110003107824 */ /* 0x000fc800078e0210 */
[----:B------:R-:W-:-:S05]  /*19000*/  VIADD R0, R16, 0xffffef00 ;  /* 0xffffef0010007836 */ /* 0x000fca0000000000 */
[----:B------:R-:W-:-:S13]  /*19010*/  LOP3.LUT P0, RZ, R0, 0x90, RZ, 0xc0, !PT ;  /* 0x0000009000ff7812 */ /* 0x000fda000780c0ff */
[----:B------:R-:W-:Y:S05]  /*19020*/  @!P0 BRA `(.L_x_63) ;  /* 0x0000000000408947 */ /* 0x000fea0003800000 */
[----:B------:R-:W-:Y:S01]  /*19030*/  MOV R0, 0x0 ;  /* 0x0000000000007802 */ /* 0x000fe20000000f00 */
[----:B------:R-:W-:Y:S01]  /*19040*/  ULDC.64 UR4, c[0x4][0x70] ;  /* 0x01001c0000047ab9 */ /* 0x000fe20000000a00 */
[----:B------:R-:W-:Y:S01]  /*19050*/  ULDC.64 UR6, c[0x4][0x78] ;  /* 0x01001e0000067ab9 */ /* 0x000fe20000000a00 */
[----:B------:R-:W-:Y:S01]  /*19060*/  IMAD.U32 R4, RZ, RZ, UR4 ;  /* 0x00000004ff047e24 */ /* 0x000fe2000f8e00ff */
[----:B------:R1:W2:Y:S01]  /*19070*/  LDC.64 R2, c[0x4][R0] ;  /* 0x0100000000027b82 */ /* 0x0002a20000000a00 */
        /* <DEDUP_REMOVED lines=11> */
.L_x_63:
[----:B------:R-:W1:Y:S01]  /*19130*/  S2R R3, SR_TID.X ;  /* 0x0000000000037919 */ /* 0x000e620000002100 */
[----:B------:R-:W-:Y:S01]  /*19140*/  ULDC.64 UR4, c[0x0][0x730] ;  /* 0x0001cc0000047ab9 */ /* 0x000fe20000000a00 */
[----:B------:R-:W-:Y:S01]  /*19150*/  IMAD.SHL.U32 R18, R18, 0x20, RZ ;  /* 0x0000002012127824 */ /* 0x000fe200078e00ff */
[----:B------:R-:W-:Y:S01]  /*19160*/  ISETP.NE.U32.AND P0, PT, RZ, UR4, PT ;  /* 0x00000004ff007c0c */ /* 0x000fe2000bf05070 */
[----:B------:R-:W-:-:S03]  /*19170*/  VIADD R17, R17, 0x1f ;  /* 0x0000001f11117836 */ /* 0x000fc60000000000 */
[----:B------:R-:W-:Y:S02]  /*19180*/  ISETP.NE.AND.EX P0, PT, RZ, UR5, PT, P0 ;  /* 0x00000005ff007c0c */ /* 0x000fe4000bf05300 */
[----:B------:R-:W-:Y:S02]  /*19190*/  LOP3.LUT R18, R18, 0x60, RZ, 0xc0, !PT ;  /* 0x0000006012127812 */ /* 0x000fe400078ec0ff */
[----:B------:R-:W-:-:S09]  /*191a0*/  ISETP.GT.U32.AND P1, PT, R17, 0x3e, PT ;  /* 0x0000003e1100780c */ /* 0x000fd20003f24070 */
[----:B------:R-:W2:Y:S01]  /*191b0*/  @P0 LDC R43, c[0x0][0x720] ;  /* 0x0001c800ff2b0b82 */ /* 0x000ea20000000800 */
[C---:B-1----:R-:W-:Y:S02]  /*191c0*/  IMAD.SHL.U32 R0, R3.reuse, 0x2, RZ ;  /* 0x0000000203007824 */ /* 0x042fe400078e00ff */
[----:B------:R-:W-:-:S03]  /*191d0*/  IMAD.SHL.U32 R2, R3, 0x8, RZ ;  /* 0x0000000803027824 */ /* 0x000fc600078e00ff */
[----:B------:R-:W-:Y:S02]  /*191e0*/  LOP3.LUT R0, R0, 0x6, RZ, 0xc0, !PT ;  /* 0x0000000600007812 */ /* 0x000fe400078ec0ff */
[----:B------:R-:W-:-:S03]  /*191f0*/  LOP3.LUT R2, R2, 0x80, RZ, 0xc0, !PT ;  /* 0x0000008002027812 */ /* 0x000fc600078ec0ff */
[----:B------:R-:W-:Y:S01]  /*19200*/  IMAD R19, R19, 0x200, R0 ;  /* 0x0000020013137824 */ /* 0x000fe200078e0200 */
[--C-:B------:R-:W-:Y:S01]  /*19210*/  LOP3.LUT R2, R2, 0x10, R3.reuse, 0xf8, !PT ;  /* 0x0000001002027812 */ /* 0x100fe200078ef803 */
[-C--:B--2---:R-:W-:Y:S01]  /*19220*/  FMUL R5, R24, R43.reuse ;  /* 0x0000002b18057220 */ /* 0x084fe20000400000 */
[----:B------:R-:W-:Y:S01]  /*19230*/  SHF.R.U32.HI R0, RZ, 0x4, R3 ;  /* 0x00000004ff007819 */ /* 0x000fe20000011603 */
[----:B------:R-:W-:Y:S01]  /*19240*/  FMUL R3, R22, R43 ;  /* 0x0000002b16037220 */ /* 0x000fe20000400000 */
[----:B------:R-:W-:Y:S01]  /*19250*/  IADD3 R19, R2, R19, R18 ;  /* 0x0000001302137210 */ /* 0x000fe20007ffe012 */
[-C--:B------:R-:W-:Y:S01]  /*19260*/  FMUL R7, R26, R43.reuse ;  /* 0x0000002b1a077220 */ /* 0x080fe20000400000 */
[----:B------:R-:W-:Y:S01]  /*19270*/  LOP3.LUT P0, RZ, R0, 0x1, RZ, 0xc0, !PT ;  /* 0x0000000100ff7812 */ /* 0x000fe2000780c0ff */
[-C--:B------:R-:W-:Y:S01]  /*19280*/  FMUL R9, R28, R43.reuse ;  /* 0x0000002b1c097220 */ /* 0x080fe20000400000 */
[----:B------:R-:W-:Y:S01]  /*19290*/  FMUL R10, R30, R43 ;  /* 0x0000002b1e0a7220 */ /* 0x000fe20000400000 */
[----:B------:R-:W-:-:S02]  /*192a0*/  IMAD.IADD R44, R16, 0x1, R19 ;  /* 0x00000001102c7824 */ /* 0x000fc400078e0213 */
[-C--:B------:R-:W-:Y:S01]  /*192b0*/  FMUL R12, R32, R43.reuse ;  /* 0x0000002b200c7220 */ /* 0x080fe20000400000 */
[-C--:B------:R-:W-:Y:S01]  /*192c0*/  FMUL R14, R34, R43.reuse ;  /* 0x0000002b220e7220 */ /* 0x080fe20000400000 */
[-C--:B------:R-:W-:Y:S01]  /*192d0*/  FMUL R17, R36, R43.reuse ;  /* 0x0000002b24117220 */ /* 0x080fe20000400000 */
[----:B------:R-:W-:Y:S02]  /*192e0*/  VIADD R0, R44, 0xffffef00 ;  /* 0xffffef002c007836 */ /* 0x000fe40000000000 */
[-C--:B------:R-:W-:Y:S01]  /*192f0*/  FMUL R19, R38, R43.reuse ;  /* 0x0000002b26137220 */ /* 0x080fe20000400000 */
[----:B------:R-:W-:Y:S02]  /*19300*/  VIADD R8, R44, 0xffffef10 ;  /* 0xffffef102c087836 */ /* 0x000fe40000000000 */
[-C--:B------:R-:W-:Y:S01]  /*19310*/  FMUL R21, R40, R43.reuse ;  /* 0x0000002b28157220 */ /* 0x080fe20000400000 */
[-C--:B------:R-:W-:Y:S01]  /*19320*/  FMUL R23, R42, R43.reuse ;  /* 0x0000002b2a177220 */ /* 0x080fe20000400000 */
[----:B------:R-:W-:Y:S01]  /*19330*/  FMUL R216, R216, R43 ;  /* 0x0000002bd8d87220 */ /* 0x000fe20000400000 */
[----:B------:R-:W-:-:S02]  /*19340*/  @P0 VIADD R8, R0, 0xfffffff0 ;  /* 0xfffffff000080836 */ /* 0x000fc40000000000 */
        /* <DEDUP_REMOVED lines=68> */
[----:B------:R-:W-:-:S02]  /*19790*/  F2FP.SATFINITE.E4M3.F32.PACK_AB_MERGE_C R217, R217, R216, RZ ;  /* 0x000000d8d9d9723e */ /* 0x000fc400048070ff */
[----:B------:R-:W-:Y:S02]  /*197a0*/  F2FP.SATFINITE.E4M3.F32.PACK_AB_MERGE_C R3, R3, R0, RZ ;  /* 0x000000000303723e */ /* 0x000fe400048070ff */
[----:B------:R-:W-:Y:S02]  /*197b0*/  F2FP.SATFINITE.E4M3.F32.PACK_AB_MERGE_C R221, R221, R220, RZ ;  /* 0x000000dcdddd723e */ /* 0x000fe400048070ff */
[----:B------:R-:W-:Y:S02]  /*197c0*/  F2FP.SATFINITE.E4M3.F32.PACK_AB_MERGE_C R5, R5, R2, RZ ;  /* 0x000000020505723e */ /* 0x000fe400048070ff */
[----:B------:R-:W-:Y:S02]  /*197d0*/  F2FP.SATFINITE.E4M3.F32.PACK_AB_MERGE_C R225, R225, R224, RZ ;  /* 0x000000e0e1e1723e */ /* 0x000fe400048070ff */
[----:B------:R-:W-:Y:S02]  /*197e0*/  F2FP.SATFINITE.E4M3.F32.PACK_AB_MERGE_C R7, R7, R4, RZ ;  /* 0x000000040707723e */ /* 0x000fe400048070ff */
        /* <DEDUP_REMOVED lines=33> */
[----:B------:R-:W-:Y:S01]  /*19a00*/  F2FP.SATFINITE.E4M3.F32.PACK_AB_MERGE_C R41, R41, R42, RZ ;  /* 0x0000002a2929723e */ /* 0x000fe200048070ff */
[----:B------:R-:W-:Y:S06]  /*19a10*/  @P1 BRA `(.L_x_64) ;  /* 0x0000000000041947 */ /* 0x000fec0003800000 */
[----:B------:R-:W-:-:S04]  /*19a20*/  DEPBAR.LE SB0, 0x1 ;  /* 0x000080400000791a */ /* 0x000fc80000000000 */
.L_x_64:
[----:B------:R-:W-:Y:S05]  /*19a30*/  WARPSYNC.ALL ;  /* 0x0000000000007948 */ /* 0x000fea0003800000 */
[----:B------:R-:W-:Y:S06]  /*19a40*/  BAR.SYNC.DEFER_BLOCKING 0x1, 0x80 ;  /* 0x0042000000007b1d */ /* 0x000fec0000010000 */
[----:B------:R-:W-:Y:S01]  /*19a50*/  BSSY B0, `(.L_x_65) ;  /* 0x000001d000007945 */ /* 0x000fe20003800000 */
[----:B------:R1:W-:Y:S04]  /*19a60*/  STS.U16 [R44+-0x1100], R217 ;  /* 0xffef00d92c007388 */ /* 0x0003e80000000400 */
[----:B------:R1:W-:Y:S04]  /*19a70*/  STS.U16 [R44+-0x1000], R3 ;  /* 0xfff000032c007388 */ /* 0x0003e80000000400 */
[----:B------:R1:W-:Y:S04]  /*19a80*/  STS.U16 [R44+-0x10f8], R221 ;  /* 0xffef08dd2c007388 */ /* 0x0003e80000000400 */
[----:B------:R1:W-:Y:S04]  /*19a90*/  STS.U16 [R44+-0xff8], R5 ;  /* 0xfff008052c007388 */ /* 0x0003e80000000400 */
[----:B------:R1:W-:Y:S04]  /*19aa0*/  STS.U16 [R8], R225 ;  /* 0x000000e108007388 */ /* 0x0003e80000000400 */
[----:B------:R1:W-:Y:S04]  /*19ab0*/  STS.U16 [R8+0x100], R7 ;  /* 0x0001000708007388 */ /* 0x0003e80000000400 */
[----:B------:R1:W-:Y:S04]  /*19ac0*/  STS.U16 [R8+0x8], R229 ;  /* 0x000008e508007388 */ /* 0x0003e80000000400 */
[----:B------:R1:W-:Y:S01]  /*19ad0*/  STS.U16 [R8+0x108], R9 ;  /* 0x0001080908007388 */ /* 0x0003e20000000400 */
[----:B------:R-:W-:Y:S01]  /*19ae0*/  @!PT LDS RZ, [RZ] ;  /* 0x00000000fffff984 */ /* 0x000fe20000000800 */
[----:B------:R-:W-:Y:S01]  /*19af0*/  @!PT LDS RZ, [RZ] ;  /* 0x00000000fffff984 */ /* 0x000fe20000000800 */
[----:B------:R-:W-:Y:S01]  /*19b00*/  @!PT LDS RZ, [RZ] ;  /* 0x00000000fffff984 */ /* 0x000fe20000000800 */
[----:B------:R-:W-:Y:S01]  /*19b10*/  @!PT LDS RZ, [RZ] ;  /* 0x00000000fffff984 */ /* 0x000fe20000000800 */
[----:B------:R2:W-:Y:S06]  /*19b20*/  MEMBAR.ALL.CTA ;  /* 0x0000000000007992 */ /* 0x0005ec0000008000 */
[----:B--2---:R-:W2:Y:S02]  /*19b30*/  FENCE.VIEW.ASYNC.S ;  /* 0x00000000000073c6 */ /* 0x004ea40000000000 */
[----:B--2---:R-:W-:Y:S06]  /*19b40*/  BAR.SYNC.DEFER_BLOCKING 0x1, 0x80 ;  /* 0x0042000000007b1d */ /* 0x004fec0000010000 */
[----:B-1----:R-:W-:Y:S05]  /*19b50*/  @P1 BRA `(.L_x_66) ;  /* 0x0000000000301947 */ /* 0x002fea0003800000 */
[----:B------:R-:W-:Y:S01]  /*19b60*/  S2UR UR12, SR_CTAID.Z ;  /* 0x00000000000c79c3 */ /* 0x000fe20000002700 */
[----:B------:R-:W-:Y:S01]  /*19b70*/  R2UR UR8, R16 ;  /* 0x00000000100872ca */ /* 0x000fe200000e0000 */
[----:B------:R-:W-:Y:S01]  /*19b80*/  ULDC.64 UR4, c[0x0][0x198] ;  /* 0x0000660000047ab9 */ /* 0x000fe20000000a00 */
[----:B------:R-:W-:Y:S02]  /*19b90*/  USHF.L.U32 UR10, UR37, 0x6, URZ ;  /* 0x00000006250a7899 */ /* 0x000fe4000800063f */
[----:B------:R-:W-:Y:S01]  /*19ba0*/  UIADD3 UR4, UP0, UR4, 0x670, URZ ;  /* 0x0000067004047890 */ /* 0x000fe2000ff1e03f */
[----:B------:R-:W-:Y:S02]  /*19bb0*/  UMOV UR9, URZ ;  /* 0x0000003f00097c82 */ /* 0x000fe40008000000 */
[----:B------:R-:W1:Y:S01]  /*19bc0*/  S2UR UR11, SR_CTAID.Y ;  /* 0x00000000000b79c3 */ /* 0x000e620000002600 */
[----:B------:R-:W-:-:S05]  /*19bd0*/  UIADD3.X UR5, URZ, UR5, URZ, UP0, !UPT ;  /* 0x000000053f057290 */ /* 0x000fca00087fe43f */
[----:B------:R-:W-:-:S09]  /*19be0*/  UIADD3 UR8, UR8, -0x1100, URZ ;  /* 0xffffef0008087890 */ /* 0x000fd2000fffe03f */
[----:B-1----:R1:W-:Y:S01]  /*19bf0*/  UTMASTG.4D [UR8], [UR4] ;  /* 0x00000008040073b5 */ /* 0x0023e20008018000 */
[----:B------:R0:W-:Y:S01]  /*19c00*/  UTMACMDFLUSH ;  /* 0x00000000000079b7 */ /* 0x0001e20000000000 */
[----:B-1----:R-:W-:-:S04]  /*19c10*/  DEPBAR.LE SB0, 0x1 ;  /* 0x000080400000791a */ /* 0x002fc80000000000 */
.L_x_66:
[----:B------:R-:W-:Y:S05]  /*19c20*/  BSYNC B0 ;  /* 0x0000000000007941 */ /* 0x000fea0003800000 */
.L_x_65:
[----:B------:R-:W-:Y:S06]  /*19c30*/  BAR.SYNC.DEFER_BLOCKING 0x1, 0x80 ;  /* 0x0042000000007b1d */ /* 0x000fec0000010000 */
[----:B------:R-:W-:Y:S01]  /*19c40*/  BSSY B0, `(.L_x_67) ;  /* 0x000001d000007945 */ /* 0x000fe20003800000 */
[----:B------:R1:W-:Y:S04]  /*19c50*/  STS.U16 [R44+-0x900], R201 ;  /* 0xfff700c92c007388 */ /* 0x0003e80000000400 */
[----:B------:R1:W-:Y:S04]  /*19c60*/  STS.U16 [R44+-0x800], R11 ;  /* 0xfff8000b2c007388 */ /* 0x0003e80000000400 */
[----:B------:R1:W-:Y:S04]  /*19c70*/  STS.U16 [R44+-0x8f8], R205 ;  /* 0xfff708cd2c007388 */ /* 0x0003e80000000400 */
[----:B------:R1:W-:Y:S04]  /*19c80*/  STS.U16 [R44+-0x7f8], R13 ;  /* 0xfff8080d2c007388 */ /* 0x0003e80000000400 */
[----:B------:R1:W-:Y:S04]  /*19c90*/  STS.U16 [R8+0x800], R209 ;  /* 0x000800d108007388 */ /* 0x0003e80000000400 */
        /* <DEDUP_REMOVED lines=16> */
[----:B------:R-:W-:Y:S02]  /*19da0*/  UMOV UR9, 0x20 ;  /* 0x0000002000097882 */ /* 0x000fe40000000000 */
[----:B------:R-:W1:Y:S01]  /*19db0*/  S2UR UR11, SR_CTAID.Y ;  /* 0x00000000000b79c3 */ /* 0x000e620000002600 */
[----:B------:R-:W-:-:S05]  /*19dc0*/  UIADD3.X UR5, URZ, UR5, URZ, UP0, !UPT ;  /* 0x000000053f057290 */ /* 0x000fca00087fe43f */
[----:B------:R-:W-:-:S09]  /*19dd0*/  UIADD3 UR8, UR8, -0x900, URZ ;  /* 0xfffff70008087890 */ /* 0x000fd2000fffe03f */
[----:B-1----:R1:W-:Y:S01]  /*19de0*/  UTMASTG.4D [UR8], [UR4] ;  /* 0x00000008040073b5 */ /* 0x0023e20008018000 */
[----:B------:R0:W-:Y:S01]  /*19df0*/  UTMACMDFLUSH ;  /* 0x00000000000079b7 */ /* 0x0001e20000000000 */
[----:B-1----:R-:W-:-:S04]  /*19e00*/  DEPBAR.LE SB0, 0x1 ;  /* 0x000080400000791a */ /* 0x002fc80000000000 */
.L_x_68:
[----:B------:R-:W-:Y:S05]  /*19e10*/  BSYNC B0 ;  /* 0x0000000000007941 */ /* 0x000fea0003800000 */
.L_x_67:
        /* <DEDUP_REMOVED lines=30> */
.L_x_70:
[----:B------:R-:W-:Y:S05]  /*1a000*/  BSYNC B0 ;  /* 0x0000000000007941 */ /* 0x000fea0003800000 */
.L_x_69:
        /* <DEDUP_REMOVED lines=30> */
.L_x_72:
[----:B------:R-:W-:Y:S05]  /*1a1f0*/  BSYNC B0 ;  /* 0x0000000000007941 */ /* 0x000fea0003800000 */
.L_x_71:
        /* <DEDUP_REMOVED lines=27> */
[----:B-1----:R1:W-:Y:S02]  /*1a3b0*/  UTMASTG.4D [UR8], [UR4] ;  /* 0x00000008040073b5 */ /* 0x0023e40008018000 */
[----:B-1----:R0:W-:Y:S02]  /*1a3c0*/  UTMACMDFLUSH ;  /* 0x00000000000079b7 */ /* 0x0021e40000000000 */
.L_x_74:
[----:B------:R-:W-:Y:S05]  /*1a3d0*/  BSYNC B0 ;  /* 0x0000000000007941 */ /* 0x000fea0003800000 */
.L_x_73:
[----:B------:R-:W-:Y:S01]  /*1a3e0*/  UIADD3 UR38, UR38, -0x1, URZ ;  /* 0xffffffff26267890 */ /* 0x000fe2000fffe03f */
[----:B------:R-:W-:-:S04]  /*1a3f0*/  DEPBAR.LE SB0, 0x0 ;  /* 0x000080000000791a */ /* 0x000fc80000000000 */
[----:B------:R-:W-:-:S04]  /*1a400*/  USHF.L.U32 UR4, UR38, 0x3, URZ ;  /* 0x0000000326047899 */ /* 0x000fc8000800063f */
[----:B------:R-:W-:-:S04]  /*1a410*/  ULOP3.LUT UR4, UR4, 0x8, URZ, 0xe2, !UPT ;  /* 0x0000000804047892 */ /* 0x000fc8000f8ee23f */
[----:B------:R-:W-:-:S06]  /*1a420*/  ULOP3.LUT UR4, UR4, 0x18, URZ, 0x3c, !UPT ;  /* 0x0000001804047892 */ /* 0x000fcc000f8e3c3f */
[----:B------:R-:W-:-:S04]  /*1a430*/  IMAD.U32 R0, RZ, RZ, UR4 ;  /* 0x00000004ff007e24 */ /* 0x000fc8000f8e00ff */
[----:B------:R-:W-:Y:S01]  /*1a440*/  SYNCS.ARRIVE.TRANS64.A1T0 RZ, [R0+UR36+0x37090], RZ ;  /* 0x037090ff00ff79a7 */ /* 0x000fe20008100024 */
[----:B------:R-:W-:Y:S05]  /*1a450*/  EXIT ;  /* 0x000000000000794d */ /* 0x000fea0003800000 */
.L_x_6:
[----:B------:R-:W-:-:S08]  /*1a460*/  UISETP.NE.AND UP0, UPT, UR4, 0x1, UPT ;  /* 0x000000010400788c */ /* 0x000fd0000bf05270 */
[----:B------:R-:W1:-:S00]  /*1a470*/  USETMAXREG.DEALLOC.CTAPOOL 0x18 ;  /* 0x00000018000079c8 */ /* 0x000e4000080e0500 */
[----:B------:R-:W-:-:S13]  /*1a480*/  PLOP3.LUT P0, PT, PT, PT, UP0, 0x80, 0x0 ;  /* 0x000000000000781c */ /* 0x000fda0003f0f008 */
[----:B------:R-:W-:Y:S05]  /*1a490*/  @P0 EXIT ;  /* 0x000000000000094d */ /* 0x000fea0003800000 */
[----:B------:R-:W2:Y:S01]  /*1a4a0*/  S2UR UR11, SR_CTAID.X ;  /* 0x00000000000b79c3 */ /* 0x000ea20000002500 */
[----:B------:R-:W-:Y:S01]  /*1a4b0*/  ULDC UR4, c[0x0][0x28c] ;  /* 0x0000a30000047ab9 */ /* 0x000fe20000000800 */
[----:B------:R-:W-:Y:S01]  /*1a4c0*/  ELECT P3, URZ, PT ;  /* 0x00000000003f782f */ /* 0x000fe20003860000 */
[----:B------:R-:W-:Y:S01]  /*1a4d0*/  BSSY B0, `(.L_x_75) ;  /* 0x000004b000007945 */ /* 0x000fe20003800000 */
[----:B------:R-:W-:Y:S01]  /*1a4e0*/  UIADD3 UR6, UR4, 0xff, URZ ;  /* 0x000000ff04067890 */ /* 0x000fe2000fffe03f */
[----:B-1----:R-:W-:Y:S02]  /*1a4f0*/  IMAD.MOV.U32 R0, RZ, RZ, RZ ;  /* 0x000000ffff007224 */ /* 0x002fe400078e00ff */
[----:B------:R-:W-:Y:S01]  /*1a500*/  IMAD.MOV.U32 R6, RZ, RZ, RZ ;  /* 0x000000ffff067224 */ /* 0x000fe200078e00ff */
[----:B------:R-:W-:Y:S01]  /*1a510*/  USHF.R.S32.HI UR7, URZ, 0x1f, UR6 ;  /* 0x0000001f3f077899 */ /* 0x000fe20008011406 */
[----:B------:R-:W1:Y:S01]  /*1a520*/  S2UR UR20, SR_CTAID.Y ;  /* 0x00000000001479c3 */ /* 0x000e620000002600 */
[----:B------:R-:W-:-:S02]  /*1a530*/  IMAD.MOV.U32 R2, RZ, RZ, RZ ;  /* 0x000000ffff027224 */ /* 0x000fc400078e00ff */
[----:B------:R-:W-:-:S04]  /*1a540*/  ULEA.HI UR7, UR7, UR6, URZ, 0x8 ;  /* 0x0000000607077291 */ /* 0x000fc8000f8f403f */
[----:B------:R-:W-:Y:S01]  /*1a550*/  USHF.R.S32.HI UR7, URZ, 0x8, UR7 ;  /* 0x000000083f077899 */ /* 0x000fe20008011407 */
[----:B------:R-:W3:Y:S01]  /*1a560*/  S2UR UR21, SR_CTAID.Z ;  /* 0x00000000001579c3 */ /* 0x000ee20000002700 */
[----:B--2---:R-:W-:-:S04]  /*1a570*/  USHF.L.U32 UR11, UR11, 0x7, URZ ;  /* 0x000000070b0b7899 */ /* 0x004fc8000800063f */
[----:B------:R-:W-:-:S04]  /*1a580*/  UIADD3 UR4, UR11, 0x17f, URZ ;  /* 0x0000017f0b047890 */ /* 0x000fc8000fffe03f */
[----:B------:R-:W-:-:S04]  /*1a590*/  USHF.R.U32.HI UR4, URZ, 0x8, UR4 ;  /* 0x000000083f047899 */ /* 0x000fc80008011604 */
[----:B------:R-:W-:-:S04]  /*1a5a0*/  UISETP.LT.AND UP0, UPT, UR4, UR7, UPT ;  /* 0x000000070400728c */ /* 0x000fc8000bf01270 */
[----:B------:R-:W-:Y:S01]  /*1a5b0*/  USEL UR4, UR4, UR7, UP0 ;  /* 0x0000000704047287 */ /* 0x000fe20008000000 */
[----:B-1-3--:R-:W-:Y:S11]  /*1a5c0*/  @!P3 BRA `(.L_x_76) ;  /* 0x0000000000ecb947 */ /* 0x00aff60003800000 */
[----:B------:R-:W1:Y:S01]  /*1a5d0*/  S2R R5, SR_CgaCtaId ;  /* 0x0000000000057919 */ /* 0x000e620000008800 */
[----:B------:R-:W-:Y:S01]  /*1a5e0*/  MOV R2, 0x400 ;  /* 0x0000040000027802 */ /* 0x000fe20000000f00 */
[----:B------:R-:W-:-:S03]  /*1a5f0*/  IMAD.MOV.U32 R4, RZ, RZ, 0x1 ;  /* 0x00000001ff047424 */ /* 0x000fc600078e00ff */
[----:B-1----:R-:W-:Y:S02]  /*1a600*/  LEA R5, R5, R2, 0x18 ;  /* 0x0000000205057211 */ /* 0x002fe400078ec0ff */
[----:B------:R-:W-:-:S04]  /*1a610*/  SHF.L.U32 R2, R4, 0x1f, RZ ;  /* 0x0000001f04027819 */ /* 0x000fc800000006ff */
[----:B------:R-:W1:Y:S02]  /*1a620*/  SYNCS.PHASECHK.TRANS64.TRYWAIT P0, [R5+URZ+0x37060], R2 ;  /* 0x03706002050075a7 */ /* 0x000e64000800017f */
[----:B-1----:R-:W-:Y:S05]  /*1a630*/  @!P0 BRA `(.L_x_77) ;  /* 0x0000001800748947 */ /* 0x002fea0003800000 */
.L_x_114:
[----:B------:R-:W-:Y:S01]  /*1a640*/  ULOP3.LUT UR6, UR5, 0x2, URZ, 0xfc, !UPT ;  /* 0x0000000205067892 */ /* 0x000fe2000f8efc3f */
[----:B-1----:R-:W-:-:S03]  /*1a650*/  @P2 IMAD.MOV.U32 R2, RZ, RZ, 0x2800 ;  /* 0x00002800ff022424 */ /* 0x002fc600078e00ff */
[----:B------:R-:W-:Y:S01]  /*1a660*/  UPRMT UR6, UR6, 0x9910, URZ ;  /* 0x0000991006067896 */ /* 0x000fe2000800003f */
[----:B------:R1:W-:Y:S03]  /*1a670*/  @P2 SYNCS.ARRIVE.TRANS64 RZ, [R5+URZ+0x37050], R2 ;  /* 0x0370500205ff29a7 */ /* 0x0003e6000800003f */
[----:B------:R-:W-:-:S06]  /*1a680*/  UISETP.NE.AND UP0, UPT, UR6, 0x2, UPT ;  /* 0x000000020600788c */ /* 0x000fcc000bf05270 */
[----:B------:R-:W-:-:S13]  /*1a690*/  PLOP3.LUT P0, PT, PT, PT, UP0, 0x80, 0x0 ;  /* 0x000000000000781c */ /* 0x000fda0003f0f008 */
[----:B-1----:R-:W-:Y:S05]  /*1a6a0*/  @P0 BRA `(.L_x_78) ;  /* 0x0000000000040947 */ /* 0x002fea0003800000 */
[----:B------:R-:W-:Y:S01]  /*1a6b0*/  BPT.TRAP 0x1 ;  /* 0x000000040000795c */ /* 0x000fe20000300000 */
.L_x_78:
[----:B------:R-:W-:-:S04]  /*1a6c0*/  LOP3.LUT P0, RZ, R3, 0x1f, RZ, 0xc0, !PT ;  /* 0x0000001f03ff7812 */ /* 0x000fc8000780c0ff */
[----:B------:R-:W-:-:S13]  /*1a6d0*/  PLOP3.LUT P0, PT, P0, P2, PT, 0x2a, 0x0 ;  /* 0x000000000000781c */ /* 0x000fda0000704572 */
[----:B------:R-:W-:Y:S05]  /*1a6e0*/  @P0 BRA `(.L_x_79) ;  /* 0x0000000000040947 */ /* 0x000fea0003800000 */
[----:B------:R-:W-:Y:S01]  /*1a6f0*/  BPT.TRAP 0x1 ;  /* 0x000000040000795c */ /* 0x000fe20000300000 */
.L_x_79:
[----:B------:R-:W-:Y:S01]  /*1a700*/  R2UR UR8, R5 ;  /* 0x00000000050872ca */ /* 0x000fe200000e0000 */
[----:B------:R-:W-:Y:S01]  /*1a710*/  ULDC.64 UR6, c[0x0][0x198] ;  /* 0x0000660000067ab9 */ /* 0x000fe20000000a00 */
[----:B------:R-:W-:Y:S01]  /*1a720*/  UMOV UR14, 0x0 ;  /* 0x00000000000e7882 */ /* 0x000fe20000000000 */
[----:B------:R-:W-:Y:S01]  /*1a730*/  UIADD3 UR6, UP0, UR6, 0xf0, URZ ;  /* 0x000000f006067890 */ /* 0x000fe2000ff1e03f */
[----:B------:R-:W-:Y:S01]  /*1a740*/  IMAD.MOV.U32 R6, RZ, RZ, 0x40 ;  /* 0x00000040ff067424 */ /* 0x000fe200078e00ff */
[----:B------:R-:W-:Y:S01]  /*1a750*/  UMOV UR15, 0x10000000 ;  /* 0x10000000000f7882 */ /* 0x000fe20000000000 */
[----:B------:R-:W-:Y:S01]  /*1a760*/  UMOV UR10, URZ ;  /* 0x0000003f000a7c82 */ /* 0x000fe20008000000 */
[----:B------:R-:W-:Y:S01]  /*1a770*/  UIADD3.X UR7, URZ, UR7, URZ, UP0, !UPT ;  /* 0x000000073f077290 */ /* 0x000fe200087fe43f */
[----:B------:R-:W-:Y:S01]  /*1a780*/  IMAD.MOV.U32 R2, RZ, RZ, 0x1 ;  /* 0x00000001ff027424 */ /* 0x000fe200078e00ff */
[----:B------:R-:W-:Y:S01]  /*1a790*/  UMOV UR12, UR20 ;  /* 0x00000014000c7c82 */ /* 0x000fe20008000000 */
[----:B------:R-:W-:Y:S01]  /*1a7a0*/  UMOV UR13, UR21 ;  /* 0x00000015000d7c82 */ /* 0x000fe20008000000 */
[----:B------:R-:W-:Y:S01]  /*1a7b0*/  UMOV UR42, 0x20 ;  /* 0x00000020002a7882 */ /* 0x000fe20000000000 */
[----:B------:R-:W-:Y:S01]  /*1a7c0*/  UMOV UR43, UR11 ;  /* 0x0000000b002b7c82 */ /* 0x000fe20008000000 */
[----:B------:R-:W-:-:S02]  /*1a7d0*/  UIADD3 UR9, UR8, 0x37050, URZ ;  /* 0x0003705008097890 */ /* 0x000fc4000fffe03f */
[----:B------:R-:W-:Y:S02]  /*1a7e0*/  UIADD3 UR40, UR8, 0x800, URZ ;  /* 0x0000080008287890 */ /* 0x000fe4000fffe03f */
[----:B------:R-:W-:Y:S02]  /*1a7f0*/  UIADD3 UR32, UR8, 0x1000, URZ ;  /* 0x0000100008207890 */ /* 0x000fe4000fffe03f */
[----:B------:R-:W-:Y:S02]  /*1a800*/  UIADD3 UR24, UR8, 0x1800, URZ ;  /* 0x0000180008187890 */ /* 0x000fe4000fffe03f */
[----:B------:R-:W-:Y:S02]  /*1a810*/  UIADD3 UR16, UR8, 0x2000, URZ ;  /* 0x0000200008107890 */ /* 0x000fe4000fffe03f */
[----:B------:R1:W-:Y:S01]  /*1a820*/  UTMALDG.4D [UR8], [UR6], desc[UR14] ;  /* 0x00000e08060075b4 */ /* 0x0003e20008019000 */
[----:B------:R-:W-:Y:S01]  /*1a830*/  UMOV UR44, UR20 ;  /* 0x00000014002c7c82 */ /* 0x000fe20008000000 */
[----:B------:R-:W-:Y:S01]  /*1a840*/  UMOV UR45, UR21 ;  /* 0x00000015002d7c82 */ /* 0x000fe20008000000 */
[----:B------:R-:W-:Y:S01]  /*1a850*/  UMOV UR41, UR9 ;  /* 0x0000000900297c82 */ /* 0x000fe20008000000 */
[----:B------:R-:W-:Y:S01]  /*1a860*/  UMOV UR34, 0x40 ;  /* 0x0000004000227882 */ /* 0x000fe20000000000 */
[----:B------:R-:W-:Y:S01]  /*1a870*/  UMOV UR35, UR11 ;  /* 0x0000000b00237c82 */ /* 0x000fe20008000000 */
[----:B------:R-:W-:Y:S01]  /*1a880*/  UMOV UR36, UR20 ;  /* 0x0000001400247c82 */ /* 0x000fe20008000000 */
[----:B------:R-:W-:Y:S01]  /*1a890*/  UMOV UR37, UR21 ;  /* 0x0000001500257c82 */ /* 0x000fe20008000000 */
[----:B------:R-:W-:Y:S01]  /*1a8a0*/  UMOV UR33, UR9 ;  /* 0x0000000900217c82 */ /* 0x000fe20008000000 */
[----:B------:R-:W-:Y:S01]  /*1a8b0*/  UMOV UR26, 0x60 ;  /* 0x00000060001a7882 */ /* 0x000fe20000000000 */
[----:B------:R-:W-:Y:S01]  /*1a8c0*/  UMOV UR27, UR11 ;  /* 0x0000000b001b7c82 */ /* 0x000fe20008000000 */
[----:B------:R-:W-:Y:S01]  /*1a8d0*/  UMOV UR28, UR20 ;  /* 0x00000014001c7c82 */ /* 0x000fe20008000000 */
[----:B------:R1:W-:Y:S01]  /*1a8e0*/  UTMALDG.4D [UR40], [UR6], desc[UR14] ;  /* 0x00000e28060075b4 */ /* 0x0003e20008019000 */
[----:B------:R-:W-:Y:S01]  /*1a8f0*/  UMOV UR29, UR21 ;  /* 0x00000015001d7c82 */ /* 0x000fe20008000000 */
[----:B------:R-:W-:Y:S01]  /*1a900*/  UMOV UR25, UR9 ;  /* 0x0000000900197c82 */ /* 0x000fe20008000000 */
[----:B------:R-:W-:Y:S01]  /*1a910*/  UMOV UR18, 0x80 ;  /* 0x0000008000127882 */ /* 0x000fe20000000000 */
[----:B------:R-:W-:Y:S01]  /*1a920*/  UMOV UR19, UR11 ;  /* 0x0000000b00137c82 */ /* 0x000fe20008000000 */
[----:B------:R-:W-:Y:S01]  /*1a930*/  UMOV UR17, UR9 ;  /* 0x0000000900117c82 */ /* 0x000fe20008000000 */
[----:B------:R1:W-:Y:S01]  /*1a940*/  UTMALDG.4D [UR32], [UR6], desc[UR14] ;  /* 0x00000e20060075b4 */ /* 0x0003e20008019000 */
[----:B------:R1:W-:Y:S01]  /*1a950*/  UTMALDG.4D [UR24], [UR6], desc[UR14] ;  /* 0x00000e18060075b4 */ /* 0x0003e20008019000 */
[----:B------:R1:W-:Y:S02]  /*1a960*/  UTMALDG.4D [UR16], [UR6], desc[UR14] ;  /* 0x00000e10060075b4 */ /* 0x0003e40008019000 */
[----:B-1----:R-:W-:Y:S01]  /*1a970*/  NOP ;  /* 0x0000000000007918 */ /* 0x002fe20000000000 */
.L_x_76:
[----:B------:R-:W-:Y:S05]  /*1a980*/  BSYNC B0 ;  /* 0x0000000000007941 */ /* 0x000fea0003800000 */
.L_x_75:
[----:B------:R-:W-:Y:S01]  /*1a990*/  ISETP.LT.AND P4, PT, RZ, UR4, P3 ;  /* 0x00000004ff007c0c */ /* 0x000fe20009f81270 */
[----:B------:R-:W-:-:S12]  /*1a9a0*/  BSSY B0, `(.L_x_80) ;  /* 0x000003e000007945 */ /* 0x000fd80003800000 */
[----:B------:R-:W-:Y:S05]  /*1a9b0*/  @!P4 BRA `(.L_x_81) ;  /* 0x0000000000f0c947 */ /* 0x000fea0003800000 */
[----:B------:R-:W1:Y:S01]  /*1a9c0*/  S2R R5, SR_CgaCtaId ;  /* 0x0000000000057919 */ /* 0x000e620000008800 */
[----:B------:R-:W-:-:S04]  /*1a9d0*/  MOV R0, 0x400 ;  /* 0x0000040000007802 */ /* 0x000fc80000000f00 */
[----:B-1----:R-:W-:Y:S01]  /*1a9e0*/  LEA R5, R5, R0, 0x18 ;  /* 0x0000000005057211 */ /* 0x002fe200078ec0ff */
[----:B------:R-:W-:-:S05]  /*1a9f0*/  IMAD.MOV.U32 R0, RZ, RZ, 0x1 ;  /* 0x00000001ff007424 */ /* 0x000fca00078e00ff */
[----:B------:R-:W-:-:S04]  /*1aa00*/  SHF.L.U32 R0, R0, 0x1f, RZ ;  /* 0x0000001f00007819 */ /* 0x000fc800000006ff */
[----:B------:R-:W1:Y:S02]  /*1aa10*/  SYNCS.PHASECHK.TRANS64.TRYWAIT P0, [R5+URZ+0x37028], R0 ;  /* 0x03702800050075a7 */ /* 0x000e64000800017f */
[----:B-1----:R-:W-:Y:S05]  /*1aa20*/  @!P0 BRA `(.L_x_82) ;  /* 0x00000014008c8947 */ /* 0x002fea0003800000 */
.L_x_115:
        /* <DEDUP_REMOVED lines=8> */
.L_x_83:
[----:B------:R-:W-:-:S04]  /*1aab0*/  LOP3.LUT P0, RZ, R3, 0x1f, RZ, 0xc0, !PT ;  /* 0x0000001f03ff7812 */ /* 0x000fc8000780c0ff */
[----:B------:R-:W-:-:S13]  /*1aac0*/  PLOP3.LUT P0, PT, P0, P2, PT, 0x2a, 0x0 ;  /* 0x000000000000781c */ /* 0x000fda0000704572 */
[----:B------:R-:W-:Y:S05]  /*1aad0*/  @P0 BRA `(.L_x_84) ;  /* 0x0000000000040947 */ /* 0x000fea0003800000 */
[----:B------:R-:W-:Y:S01]  /*1aae0*/  BPT.TRAP 0x1 ;  /* 0x000000040000795c */ /* 0x000fe20000300000 */
.L_x_84:
[----:B------:R-:W-:Y:S01]  /*1aaf0*/  R2UR UR24, R5 ;  /* 0x00000000051872ca */ /* 0x000fe200000e0000 */
[----:B------:R-:W-:Y:S01]  /*1ab00*/  ULDC.64 UR6, c[0x0][0x198] ;  /* 0x0000660000067ab9 */ /* 0x000fe20000000a00 */
[----:B------:R-:W-:Y:S01]  /*1ab10*/  UMOV UR19, URZ ;  /* 0x0000003f00137c82 */ /* 0x000fe20008000000 */
[----:B------:R-:W-:Y:S01]  /*1ab20*/  UIADD3 UR6, UP0, UR6, 0x1f0, URZ ;  /* 0x000001f006067890 */ /* 0x000fe2000ff1e03f */
[----:B------:R-:W-:Y:S01]  /*1ab30*/  IMAD.MOV.U32 R0, RZ, RZ, 0x1 ;  /* 0x00000001ff007424 */ /* 0x000fe200078e00ff */
[----:B------:R-:W-:Y:S01]  /*1ab40*/  UMOV UR8, 0x0 ;  /* 0x0000000000087882 */ /* 0x000fe20000000000 */
[----:B------:R-:W-:Y:S01]  /*1ab50*/  UMOV UR9, 0x10000000 ;  /* 0x1000000000097882 */ /* 0x000fe20000000000 */
[----:B------:R-:W-:Y:S01]  /*1ab60*/  UIADD3.X UR7, URZ, UR7, URZ, UP0, !UPT ;  /* 0x000000073f077290 */ /* 0x000fe200087fe43f */
[----:B------:R-:W-:Y:S01]  /*1ab70*/  UMOV UR18, URZ ;  /* 0x0000003f00127c82 */ /* 0x000fe20008000000 */
[----:B------:R-:W-:Y:S01]  /*1ab80*/  UMOV UR50, 0x20 ;  /* 0x0000002000327882 */ /* 0x000fe20000000000 */
[----:B------:R-:W-:Y:S01]  /*1ab90*/  UMOV UR52, UR20 ;  /* 0x0000001400347c82 */ /* 0x000fe20008000000 */
[----:B------:R-:W-:-:S02]  /*1aba0*/  UMOV UR53, UR21 ;  /* 0x0000001500357c82 */ /* 0x000fc40008000000 */
[----:B------:R-:W-:Y:S02]  /*1abb0*/  UIADD3 UR16, UR24, 0x5000, URZ ;  /* 0x0000500018107890 */ /* 0x000fe4000fffe03f */
[----:B------:R-:W-:Y:S02]  /*1abc0*/  UIADD3 UR17, UR24, 0x37000, URZ ;  /* 0x0003700018117890 */ /* 0x000fe4000fffe03f */
[----:B------:R-:W-:Y:S02]  /*1abd0*/  UIADD3 UR48, UR24, 0x7000, URZ ;  /* 0x0000700018307890 */ /* 0x000fe4000fffe03f */
[----:B------:R-:W-:Y:S02]  /*1abe0*/  UIADD3 UR40, UR24, 0x9000, URZ ;  /* 0x0000900018287890 */ /* 0x000fe4000fffe03f */
[----:B------:R-:W-:Y:S02]  /*1abf0*/  UIADD3 UR32, UR24, 0xb000, URZ ;  /* 0x0000b00018207890 */ /* 0x000fe4000fffe03f */
[----:B------:R-:W-:Y:S01]  /*1ac00*/  UIADD3 UR24, UR24, 0xd000, URZ ;  /* 0x0000d00018187890 */ /* 0x000fe2000fffe03f */
[----:B------:R1:W-:Y:S01]  /*1ac10*/  UTMALDG.4D [UR16], [UR6], desc[UR8] ;  /* 0x00000810060075b4 */ /* 0x0003e20008019000 */
        /* <DEDUP_REMOVED lines=18> */
[----:B------:R1:W-:Y:S01]  /*1ad40*/  UTMALDG.4D [UR40], [UR6], desc[UR8] ;  /* 0x00000828060075b4 */ /* 0x0003e20008019000 */
[----:B------:R1:W-:Y:S01]  /*1ad50*/  UTMALDG.4D [UR32], [UR6], desc[UR8] ;  /* 0x00000820060075b4 */ /* 0x0003e20008019000 */
[----:B------:R1:W-:Y:S02]  /*1ad60*/  UTMALDG.4D [UR24], [UR6], desc[UR8] ;  /* 0x00000818060075b4 */ /* 0x0003e40008019000 */
[----:B-1----:R-:W-:Y:S01]  /*1ad70*/  NOP ;  /* 0x0000000000007918 */ /* 0x002fe20000000000 */
.L_x_81:
[----:B------:R-:W-:Y:S05]  /*1ad80*/  BSYNC B0 ;  /* 0x0000000000007941 */ /* 0x000fea0003800000 */
.L_x_80:
[----:B------:R-:W-:Y:S04]  /*1ad90*/  BSSY B0, `(.L_x_85) ;  /* 0x0000041000007945 */ /* 0x000fe80003800000 */
[----:B------:R-:W-:Y:S05]  /*1ada0*/  @!P3 BRA `(.L_x_86) ;  /* 0x0000000000fcb947 */ /* 0x000fea0003800000 */
[----:B------:R-:W1:Y:S01]  /*1adb0*/  S2R R5, SR_CgaCtaId ;  /* 0x0000000000057919 */ /* 0x000e620000008800 */
[----:B------:R-:W-:Y:S01]  /*1adc0*/  MOV R4, 0x400 ;  /* 0x0000040000047802 */ /* 0x000fe20000000f00 */
[----:B------:R-:W-:-:S05]  /*1add0*/  IMAD.MOV.U32 R7, RZ, RZ, 0x1 ;  /* 0x00000001ff077424 */ /* 0x000fca00078e00ff */
[----:B------:R-:W-:Y:S02]  /*1ade0*/  SHF.L.U32 R7, R7, 0x1f, RZ ;  /* 0x0000001f07077819 */ /* 0x000fe400000006ff */
[----:B-1----:R-:W-:-:S05]  /*1adf0*/  LEA R5, R5, R4, 0x18 ;  /* 0x0000000405057211 */ /* 0x002fca00078ec0ff */
[----:B------:R-:W-:-:S04]  /*1ae00*/  IMAD R4, R2, 0x8, R5 ;  /* 0x0000000802047824 */ /* 0x000fc800078e0205 */
[----:B------:R-:W1:Y:S02]  /*1ae10*/  SYNCS.PHASECHK.TRANS64.TRYWAIT P0, [R4+URZ+0x37060], R7 ;  /* 0x03706007040075a7 */ /* 0x000e64000800017f */
[----:B-1----:R-:W-:Y:S05]  /*1ae20*/  @!P0 BRA `(.L_x_87) ;  /* 0x0000001000a08947 */ /* 0x002fea0003800000 */
.L_x_116:
        /* <DEDUP_REMOVED lines=8> */
.L_x_88:
[----:B------:R-:W-:-:S04]  /*1aeb0*/  LOP3.LUT P0, RZ, R3, 0x1f, RZ, 0xc0, !PT ;  /* 0x0000001f03ff7812 */ /* 0x000fc8000780c0ff */
[----:B------:R-:W-:-:S13]  /*1aec0*/  PLOP3.LUT P0, PT, P0, P2, PT, 0x2a, 0x0 ;  /* 0x000000000000781c */ /* 0x000fda0000704572 */
[----:B------:R-:W-:Y:S05]  /*1aed0*/  @P0 BRA `(.L_x_89) ;  /* 0x0000000000040947 */ /* 0x000fea0003800000 */
[----:B------:R-:W-:Y:S01]  /*1aee0*/  BPT.TRAP 0x1 ;  /* 0x000000040000795c */ /* 0x000fe20000300000 */
.L_x_89:
[----:B------:R-:W-:Y:S01]  /*1aef0*/  R2UR UR48, R2 ;  /* 0x00000000023072ca */ /* 0x000fe200000e0000 */
[----:B------:R-:W-:Y:S01]  /*1af00*/  ULDC.64 UR12, c[0x0][0x198] ;  /* 0x00006600000c7ab9 */ /* 0x000fe20000000a00 */
[----:B------:R-:W-:Y:S01]  /*1af10*/  R2UR UR7, R5 ;  /* 0x00000000050772ca */ /* 0x000fe200000e0000 */
[----:B------:R-:W-:Y:S01]  /*1af20*/  UIADD3 UR6, UP0, UR12, 0xf0, URZ ;  /* 0x000000f00c067890 */ /* 0x000fe2000ff1e03f */
[----:B------:R-:W-:Y:S01]  /*1af30*/  R2UR UR51, R6 ;  /* 0x00000000063372ca */ /* 0x000fe200000e0000 */
[----:B------:R-:W-:Y:S01]  /*1af40*/  UMOV UR8, 0x0 ;  /* 0x0000000000087882 */ /* 0x000fe20000000000 */
[----:B------:R-:W-:Y:S01]  /*1af50*/  R2UR UR49, R4 ;  /* 0x00000000043172ca */ /* 0x000fe200000e0000 */
[----:B------:R-:W-:Y:S01]  /*1af60*/  UMOV UR9, 0x10000000 ;  /* 0x1000000000097882 */ /* 0x000fe20000000000 */
[----:B------:R-:W-:Y:S01]  /*1af70*/  UMOV UR50, URZ ;  /* 0x0000003f00327c82 */ /* 0x000fe20008000000 */
[----:B------:R-:W-:Y:S01]  /*1af80*/  UMOV UR52, UR20 ;  /* 0x0000001400347c82 */ /* 0x000fe20008000000 */
[----:B------:R-:W-:Y:S01]  /*1af90*/  UMOV UR53, UR21 ;  /* 0x0000001500357c82 */ /* 0x000fe20008000000 */
[----:B------:R-:W-:Y:S01]  /*1afa0*/  UMOV UR42, 0x20 ;  /* 0x00000020002a7882 */ /* 0x000fe20000000000 */
[----:B------:R-:W-:Y:S01]  /*1afb0*/  UMOV UR44, UR20 ;  /* 0x00000014002c7c82 */ /* 0x000fe20008000000 */
[----:B------:R-:W-:Y:S01]  /*1afc0*/  UMOV UR45, UR21 ;  /* 0x00000015002d7c82 */ /* 0x000fe20008000000 */
[----:B------:R-:W-:Y:S01]  /*1afd0*/  UMOV UR34, 0x40 ;  /* 0x0000004000227882 */ /* 0x000fe20000000000 */
[----:B------:R-:W-:-:S02]  /*1afe0*/  UIMAD UR48, UR48, 0x2800, UR7 ;  /* 0x00002800303078a4 */ /* 0x000fc4000f8e0207 */
[----:B------:R-:W-:Y:S02]  /*1aff0*/  UIADD3 UR51, UR11, UR51, URZ ;  /* 0x000000330b337290 */ /* 0x000fe4000fffe03f */
[----:B------:R-:W-:Y:S02]  /*1b000*/  UIADD3 UR49, UR49, 0x37050, URZ ;  /* 0x0003705031317890 */ /* 0x000fe4000fffe03f */
[----:B------:R-:W-:Y:S02]  /*1b010*/  UIADD3.X UR7, URZ, UR13, URZ, UP0, !UPT ;  /* 0x0000000d3f077290 */ /* 0x000fe400087fe43f */
[----:B------:R-:W-:Y:S02]  /*1b020*/  UIADD3 UR40, UR48, 0x800, URZ ;  /* 0x0000080030287890 */ /* 0x000fe4000fffe03f */
[----:B------:R-:W-:Y:S02]  /*1b030*/  UIADD3 UR32, UR48, 0x1000, URZ ;  /* 0x0000100030207890 */ /* 0x000fe4000fffe03f */
[----:B------:R-:W-:-:S02]  /*1b040*/  UIADD3 UR24, UR48, 0x1800, URZ ;  /* 0x0000180030187890 */ /* 0x000fc4000fffe03f */
[----:B------:R-:W-:Y:S02]  /*1b050*/  UIADD3 UR16, UR48, 0x2000, URZ ;  /* 0x0000200030107890 */ /* 0x000fe4000fffe03f */
[----:B------:R1:W-:Y:S01]  /*1b060*/  UTMALDG.4D [UR48], [UR6], desc[UR8] ;  /* 0x00000830060075b4 */ /* 0x0003e20008019000 */
[----:B------:R-:W-:Y:S01]  /*1b070*/  UMOV UR41, UR49 ;  /* 0x0000003100297c82 */ /* 0x000fe20008000000 */
[----:B------:R-:W-:Y:S01]  /*1b080*/  UMOV UR43, UR51 ;  /* 0x00000033002b7c82 */ /* 0x000fe20008000000 */
        /* <DEDUP_REMOVED lines=17> */
.L_x_86:
[----:B------:R-:W-:Y:S05]  /*1b1a0*/  BSYNC B0 ;  /* 0x0000000000007941 */ /* 0x000fea0003800000 */
.L_x_85:
[----:B------:R-:W-:Y:S01]  /*1b1b0*/  BSSY B0, `(.L_x_90) ;  /* 0x000002e000007945 */ /* 0x000fe20003800000 */
[----:B------:R-:W-:-:S03]  /*1b1c0*/  IMAD.MOV.U32 R8, RZ, RZ, RZ ;  /* 0x000000ffff087224 */ /* 0x000fc600078e00ff */
        /* <DEDUP_REMOVED lines=9> */
.L_x_117:
        /* <DEDUP_REMOVED lines=8> */
.L_x_93:
[----:B------:R-:W-:-:S04]  /*1b2e0*/  LOP3.LUT P0, RZ, R3, 0x1f, RZ, 0xc0, !PT ;  /* 0x0000001f03ff7812 */ /* 0x000fc8000780c0ff */
[----:B------:R-:W-:-:S13]  /*1b2f0*/  PLOP3.LUT P0, PT, P0, P2, PT, 0x2a, 0x0 ;  /* 0x000000000000781c */ /* 0x000fda0000704572 */
[----:B------:R-:W-:Y:S05]  /*1b300*/  @P0 BRA `(.L_x_94) ;  /* 0x0000000000040947 */ /* 0x000fea0003800000 */
[----:B------:R-:W-:Y:S01]  /*1b310*/  BPT.TRAP 0x1 ;  /* 0x000000040000795c */ /* 0x000fe20000300000 */
.L_x_94:
[----:B------:R-:W-:Y:S01]  /*1b320*/  IMAD R5, R0, 0xa000, R5 ;  /* 0x0000a00000057824 */ /* 0x000fe200078e0205 */
[----:B------:R-:W-:Y:S01]  /*1b330*/  R2UR UR25, R2 ;  /* 0x00000000021972ca */ /* 0x000fe200000e0000 */
[----:B------:R-:W-:Y:S01]  /*1b340*/  ULDC.64 UR6, c[0x0][0x198] ;  /* 0x0000660000067ab9 */ /* 0x000fe20000000a00 */
[----:B------:R-:W-:Y:S01]  /*1b350*/  UMOV UR27, URZ ;  /* 0x0000003f001b7c82 */ /* 0x000fe20008000000 */
[----:B------:R-:W-:Y:S01]  /*1b360*/  UIADD3 UR6, UP0, UR6, 0x2f0, URZ ;  /* 0x000002f006067890 */ /* 0x000fe2000ff1e03f */
[----:B------:R-:W-:Y:S01]  /*1b370*/  R2UR UR16, R5 ;  /* 0x00000000051072ca */ /* 0x000fe200000e0000 */
[----:B------:R-:W-:Y:S01]  /*1b380*/  UMOV UR8, 0x0 ;  /* 0x0000000000087882 */ /* 0x000fe20000000000 */
[----:B------:R-:W-:Y:S01]  /*1b390*/  UMOV UR9, 0x10000000 ;  /* 0x1000000000097882 */ /* 0x000fe20000000000 */
[----:B------:R-:W-:Y:S01]  /*1b3a0*/  UIADD3.X UR7, URZ, UR7, URZ, UP0, !UPT ;  /* 0x000000073f077290 */ /* 0x000fe200087fe43f */
[----:B------:R-:W-:Y:S01]  /*1b3b0*/  IMAD.MOV.U32 R8, RZ, RZ, 0x1 ;  /* 0x00000001ff087424 */ /* 0x000fe200078e00ff */
[----:B------:R-:W-:Y:S01]  /*1b3c0*/  UMOV UR26, URZ ;  /* 0x0000003f001a7c82 */ /* 0x000fe20008000000 */
[----:B------:R-:W-:Y:S01]  /*1b3d0*/  UMOV UR28, UR20 ;  /* 0x00000014001c7c82 */ /* 0x000fe20008000000 */
[----:B------:R-:W-:Y:S01]  /*1b3e0*/  UMOV UR29, UR21 ;  /* 0x00000015001d7c82 */ /* 0x000fe20008000000 */
[----:B------:R-:W-:Y:S01]  /*1b3f0*/  UMOV UR18, 0x80 ;  /* 0x0000008000127882 */ /* 0x000fe20000000000 */
[----:B------:R-:W-:Y:S01]  /*1b400*/  UIADD3 UR25, UR25, 0x37000, URZ ;  /* 0x0003700019197890 */ /* 0x000fe2000fffe03f */
[----:B------:R-:W-:Y:S01]  /*1b410*/  VIADD R0, R0, 0x1 ;  /* 0x0000000100007836 */ /* 0x000fe20000000000 */
[----:B------:R-:W-:-:S02]  /*1b420*/  UMOV UR19, UR27 ;  /* 0x0000001b00137c82 */ /* 0x000fc40008000000 */
[----:B------:R-:W-:Y:S02]  /*1b430*/  UIADD3 UR24, UR16, 0x5000, URZ ;  /* 0x0000500010187890 */ /* 0x000fe4000fffe03f */
[----:B------:R-:W-:Y:S01]  /*1b440*/  UIADD3 UR16, UR16, 0xa000, URZ ;  /* 0x0000a00010107890 */ /* 0x000fe2000fffe03f */
[----:B------:R-:W-:-:S06]  /*1b450*/  UMOV UR17, UR25 ;  /* 0x0000001900117c82 */ /* 0x000fcc0008000000 */
[----:B------:R1:W-:Y:S02]  /*1b460*/  UTMALDG.4D [UR24], [UR6], desc[UR8] ;  /* 0x00000818060075b4 */ /* 0x0003e40008019000 */
[----:B------:R1:W-:Y:S02]  /*1b470*/  UTMALDG.4D [UR16], [UR6], desc[UR8] ;  /* 0x00000810060075b4 */ /* 0x0003e40008019000 */
[----:B-1----:R-:W-:Y:S01]  /*1b480*/  NOP ;  /* 0x0000000000007918 */ /* 0x002fe20000000000 */
.L_x_91:
[----:B------:R-:W-:Y:S05]  /*1b490*/  BSYNC B0 ;  /* 0x0000000000007941 */ /* 0x000fea0003800000 */
.L_x_90:
[----:B------:R-:W-:-:S05]  /*1b4a0*/  IMAD.U32 R2, RZ, RZ, UR4 ;  /* 0x00000004ff027e24 */ /* 0x000fca000f8e00ff */
[----:B------:R-:W-:-:S13]  /*1b4b0*/  ISETP.GE.AND P0, PT, R2, 0x2, PT ;  /* 0x000000020200780c */ /* 0x000fda0003f06270 */
[----:B------:R-:W-:Y:S05]  /*1b4c0*/  @!P0 EXIT ;  /* 0x000000000000894d */ /* 0x000fea0003800000 */
[----:B------:R-:W-:Y:S01]  /*1b4d0*/  LOP3.LUT P0, RZ, R3, 0x1f, RZ, 0xc0, !PT ;  /* 0x0000001f03ff7812 */ /* 0x000fe2000780c0ff */
[----:B------:R-:W-:Y:S01]  /*1b4e0*/  USHF.L.U32 UR6, UR4, 0x1, URZ ;  /* 0x0000000104067899 */ /* 0x000fe2000800063f */
[----:B------:R-:W-:Y:S01]  /*1b4f0*/  IMAD.U32 R3, RZ, RZ, UR5 ;  /* 0x00000005ff037e24 */ /* 0x000fe2000f8e00ff */
[----:B------:R-:W-:Y:S01]  /*1b500*/  BSSY B0, `(.L_x_95) ;  /* 0x0000079000007945 */ /* 0x000fe20003800000 */
[----:B------:R-:W-:Y:S01]  /*1b510*/  PLOP3.LUT P0, PT, P0, P2, PT, 0x2a, 0x0 ;  /* 0x000000000000781c */ /* 0x000fe20000704572 */
[----:B------:R-:W-:Y:S02]  /*1b520*/  IMAD.MOV.U32 R2, RZ, RZ, 0x1 ;  /* 0x00000001ff027424 */ /* 0x000fe400078e00ff */
[----:B------:R-:W-:Y:S01]  /*1b530*/  LOP3.LUT R3, R3, 0x2, RZ, 0xfc, !PT ;  /* 0x0000000203037812 */ /* 0x000fe200078efcff */
[----:B------:R-:W-:-:S09]  /*1b540*/  IMAD.U32 R9, RZ, RZ, UR6 ;  /* 0x00000006ff097e24 */ /* 0x000fd2000f8e00ff */
.L_x_106:
[----:B------:R-:W-:Y:S04]  /*1b550*/  BSSY B1, `(.L_x_96) ;  /* 0x0000041000017945 */ /* 0x000fe80003800000 */
[----:B------:R-:W-:Y:S05]  /*1b560*/  @!P3 BRA `(.L_x_97) ;  /* 0x0000000000fcb947 */ /* 0x000fea0003800000 */
[----:B------:R-:W1:Y:S01]  /*1b570*/  S2R R5, SR_CgaCtaId ;  /* 0x0000000000057919 */ /* 0x000e620000008800 */
[----:B------:R-:W-:-:S04]  /*1b580*/  MOV R4, 0x400 ;  /* 0x0000040000047802 */ /* 0x000fc80000000f00 */
[----:B-1----:R-:W-:Y:S02]  /*1b590*/  LEA R5, R5, R4, 0x18 ;  /* 0x0000000405057211 */ /* 0x002fe400078ec0ff */
[----:B------:R-:W-:-:S03]  /*1b5a0*/  SHF.L.U32 R4, R2, 0x1f, RZ ;  /* 0x0000001f02047819 */ /* 0x000fc600000006ff */
[----:B------:R-:W-:-:S04]  /*1b5b0*/  IMAD R7, R0, 0x8, R5 ;  /* 0x0000000800077824 */ /* 0x000fc800078e0205 */
[----:B------:R-:W1:Y:S02]  /*1b5c0*/  SYNCS.PHASECHK.TRANS64.TRYWAIT P4, [R7+URZ+0x37028], R4 ;  /* 0x03702804070075a7 */ /* 0x000e64000808017f */
[----:B-1----:R-:W-:Y:S05]  /*1b5d0*/  @!P4 BRA `(.L_x_98) ;  /* 0x0000000800dcc947 */ /* 0x002fea0003800000 */
.L_x_118:
[----:B-1----:R-:W-:-:S04]  /*1b5e0*/  @P2 IMAD.MOV.U32 R4, RZ, RZ, 0xa000 ;  /* 0x0000a000ff042424 */ /* 0x002fc800078e00ff */
[----:B------:R1:W-:Y:S02]  /*1b5f0*/  @P2 SYNCS.ARRIVE.TRANS64 RZ, [R7+URZ+0x37000], R4 ;  /* 0x0370000407ff29a7 */ /* 0x0003e4000800003f */
[----:B-1----:R-:W-:-:S04]  /*1b600*/  PRMT R4, R3, 0x9910, RZ ;  /* 0x0000991003047816 */ /* 0x002fc800000000ff */
[----:B------:R-:W-:-:S13]  /*1b610*/  ISETP.NE.AND P4, PT, R4, 0x2, PT ;  /* 0x000000020400780c */ /* 0x000fda0003f85270 */
[----:B------:R-:W-:Y:S05]  /*1b620*/  @P4 BRA `(.L_x_99) ;  /* 0x0000000000044947 */ /* 0x000fea0003800000 */
[----:B------:R-:W-:Y:S01]  /*1b630*/  BPT.TRAP 0x1 ;  /* 0x000000040000795c */ /* 0x000fe20000300000 */
.L_x_99:
[----:B------:R-:W-:Y:S05]  /*1b640*/  @P0 BRA `(.L_x_100) ;  /* 0x0000000000040947 */ /* 0x000fea0003800000 */
[----:B------:R-:W-:Y:S01]  /*1b650*/  BPT.TRAP 0x1 ;  /* 0x000000040000795c */ /* 0x000fe20000300000 */
.L_x_100:
[----:B------:R-:W-:Y:S01]  /*1b660*/  IMAD R5, R0, 0xa000, R5 ;  /* 0x0000a00000057824 */ /* 0x000fe200078e0205 */
[----:B------:R-:W-:Y:S01]  /*1b670*/  R2UR UR17, R7 ;  /* 0x00000000071172ca */ /* 0x000fe200000e0000 */
[----:B------:R-:W-:Y:S01]  /*1b680*/  ULDC.64 UR6, c[0x0][0x198] ;  /* 0x0000660000067ab9 */ /* 0x000fe20000000a00 */
[----:B------:R-:W-:Y:S01]  /*1b690*/  R2UR UR19, R8 ;  /* 0x00000000081372ca */ /* 0x000fe200000e0000 */
[----:B------:R-:W-:Y:S01]  /*1b6a0*/  UIADD3 UR6, UP0, UR6, 0x1f0, URZ ;  /* 0x000001f006067890 */ /* 0x000fe2000ff1e03f */
[----:B------:R-:W-:Y:S01]  /*1b6b0*/  R2UR UR24, R5 ;  /* 0x00000000051872ca */ /* 0x000fe200000e0000 */
[----:B------:R-:W-:Y:S01]  /*1b6c0*/  UMOV UR8, 0x0 ;  /* 0x0000000000087882 */ /* 0x000fe20000000000 */
[----:B------:R-:W-:Y:S01]  /*1b6d0*/  UMOV UR9, 0x10000000 ;  /* 0x1000000000097882 */ /* 0x000fe20000000000 */
[----:B------:R-:W-:Y:S01]  /*1b6e0*/  UIADD3.X UR7, URZ, UR7, URZ, UP0, !UPT ;  /* 0x000000073f077290 */ /* 0x000fe200087fe43f */
[----:B------:R-:W-:Y:S01]  /*1b6f0*/  VIADD R0, R0, 0x1 ;  /* 0x0000000100007836 */ /* 0x000fe20000000000 */
[----:B------:R-:W-:Y:S01]  /*1b700*/  UMOV UR18, URZ ;  /* 0x0000003f00127c82 */ /* 0x000fe20008000000 */
[----:B------:R-:W-:Y:S01]  /*1b710*/  UMOV UR50, 0x20 ;  /* 0x0000002000327882 */ /* 0x000fe20000000000 */
[----:B------:R-:W-:Y:S01]  /*1b720*/  UMOV UR52, UR20 ;  /* 0x0000001400347c82 */ /* 0x000fe20008000000 */
[----:B------:R-:W-:Y:S01]  /*1b730*/  UMOV UR53, UR21 ;  /* 0x0000001500357c82 */ /* 0x000fe20008000000 */
[----:B------:R-:W-:Y:S01]  /*1b740*/  UIADD3 UR17, UR17, 0x37000, URZ ;  /* 0x0003700011117890 */ /* 0x000fe2000fffe03f */
[----:B------:R-:W-:Y:S01]  /*1b750*/  ISETP.NE.AND P4, PT, R0, 0x5, PT ;  /* 0x000000050000780c */ /* 0x000fe20003f85270 */
[----:B------:R-:W-:-:S02]  /*1b760*/  USHF.L.U32 UR19, UR19, 0x8, URZ ;  /* 0x0000000813137899 */ /* 0x000fc4000800063f */
[----:B------:R-:W-:Y:S01]  /*1b770*/  UIADD3 UR16, UR24, 0x5000, URZ ;  /* 0x0000500018107890 */ /* 0x000fe2000fffe03f */
[----:B------:R-:W-:Y:S01]  /*1b780*/  SEL R5, RZ, 0x1, P4 ;  /* 0x00000001ff057807 */ /* 0x000fe20002000000 */
[----:B------:R-:W-:Y:S01]  /*1b790*/  UIADD3 UR48, UR24, 0x7000, URZ ;  /* 0x0000700018307890 */ /* 0x000fe2000fffe03f */
[----:B------:R-:W-:Y:S01]  /*1b7a0*/  SEL R0, R0, RZ, P4 ;  /* 0x000000ff00007207 */ /* 0x000fe20002000000 */
[----:B------:R-:W-:Y:S01]  /*1b7b0*/  UIADD3 UR40, UR24, 0x9000, URZ ;  /* 0x0000900018287890 */ /* 0x000fe2000fffe03f */
[----:B------:R-:W-:Y:S01]  /*1b7c0*/  LOP3.LUT R2, R2, R5, RZ, 0x3c, !PT ;  /* 0x0000000502027212 */ /* 0x000fe200078e3cff */
        /* <DEDUP_REMOVED lines=25> */
.L_x_97:
[----:B------:R-:W-:Y:S05]  /*1b960*/  BSYNC B1 ;  /* 0x0000000000017941 */ /* 0x000fea0003800000 */
.L_x_96:
[----:B------:R-:W-:Y:S01]  /*1b970*/  ISETP.LT.OR P4, PT, R9, 0x4, !P3 ;  /* 0x000000040900780c */ /* 0x000fe20005f81670 */
[----:B------:R-:W-:-:S12]  /*1b980*/  BSSY B1, `(.L_x_101) ;  /* 0x000002d000017945 */ /* 0x000fd80003800000 */
[----:B------:R-:W-:Y:S05]  /*1b990*/  @P4 BRA `(.L_x_102) ;  /* 0x0000000000ac4947 */ /* 0x000fea0003800000 */
[----:B------:R-:W1:Y:S01]  /*1b9a0*/  S2R R5, SR_CgaCtaId ;  /* 0x0000000000057919 */ /* 0x000e620000008800 */
[----:B------:R-:W-:Y:S02]  /*1b9b0*/  MOV R4, 0x400 ;  /* 0x0000040000047802 */ /* 0x000fe40000000f00 */
[----:B------:R-:W-:Y:S02]  /*1b9c0*/  SHF.L.U32 R7, R2, 0x1f, RZ ;  /* 0x0000001f02077819 */ /* 0x000fe400000006ff */
[----:B-1----:R-:W-:-:S05]  /*1b9d0*/  LEA R5, R5, R4, 0x18 ;  /* 0x0000000405057211 */ /* 0x002fca00078ec0ff */
[----:B------:R-:W-:-:S04]  /*1b9e0*/  IMAD R4, R0, 0x8, R5 ;  /* 0x0000000800047824 */ /* 0x000fc800078e0205 */
[----:B------:R-:W1:Y:S02]  /*1b9f0*/  SYNCS.PHASECHK.TRANS64.TRYWAIT P4, [R4+URZ+0x37028], R7 ;  /* 0x03702807040075a7 */ /* 0x000e64000808017f */
[----:B-1----:R-:W-:Y:S05]  /*1ba00*/  @!P4 BRA `(.L_x_103) ;  /* 0x0000000400e4c947 */ /* 0x002fea0003800000 */
.L_x_119:
[----:B------:R-:W-:Y:S01]  /*1ba10*/  PRMT R6, R3, 0x9910, RZ ;  /* 0x0000991003067816 */ /* 0x000fe200000000ff */
[----:B-1----:R-:W-:-:S03]  /*1ba20*/  @P1 IMAD.MOV.U32 R7, RZ, RZ, 0xa000 ;  /* 0x0000a000ff071424 */ /* 0x002fc600078e00ff */
[----:B------:R-:W-:Y:S01]  /*1ba30*/  ISETP.NE.AND P4, PT, R6, 0x2, PT ;  /* 0x000000020600780c */ /* 0x000fe20003f85270 */
[----:B------:R1:W-:-:S12]  /*1ba40*/  @P1 SYNCS.ARRIVE.TRANS64 RZ, [R4+URZ+0x37000], R7 ;  /* 0x0370000704ff19a7 */ /* 0x0003d8000800003f */
[----:B-1----:R-:W-:Y:S05]  /*1ba50*/  @P4 BRA `(.L_x_104) ;  /* 0x0000000000044947 */ /* 0x002fea0003800000 */
[----:B------:R-:W-:Y:S01]  /*1ba60*/  BPT.TRAP 0x1 ;  /* 0x000000040000795c */ /* 0x000fe20000300000 */
.L_x_104:
[----:B------:R-:W-:Y:S05]  /*1ba70*/  @P0 BRA `(.L_x_105) ;  /* 0x0000000000040947 */ /* 0x000fea0003800000 */
[----:B------:R-:W-:Y:S01]  /*1ba80*/  BPT.TRAP 0x1 ;  /* 0x000000040000795c */ /* 0x000fe20000300000 */
.L_x_105:
[----:B------:R-:W-:Y:S01]  /*1ba90*/  IMAD R5, R0, 0xa000, R5 ;  /* 0x0000a00000057824 */ /* 0x000fe200078e0205 */
[----:B------:R-:W-:Y:S01]  /*1baa0*/  R2UR UR26, R8 ;  /* 0x00000000081a72ca */ /* 0x000fe200000e0000 */
[----:B------:R-:W-:Y:S01]  /*1bab0*/  ULDC.64 UR6, c[0x0][0x198] ;  /* 0x0000660000067ab9 */ /* 0x000fe20000000a00 */
[----:B------:R-:W-:Y:S01]  /*1bac0*/  R2UR UR25, R4 ;  /* 0x00000000041972ca */ /* 0x000fe200000e0000 */
[----:B------:R-:W-:Y:S01]  /*1bad0*/  UIADD3 UR6, UP0, UR6, 0x2f0, URZ ;  /* 0x000002f006067890 */ /* 0x000fe2000ff1e03f */
[----:B------:R-:W-:Y:S01]  /*1bae0*/  R2UR UR16, R5 ;  /* 0x00000000051072ca */ /* 0x000fe200000e0000 */
[----:B------:R-:W-:Y:S01]  /*1baf0*/  UMOV UR27, URZ ;  /* 0x0000003f001b7c82 */ /* 0x000fe20008000000 */
[----:B------:R-:W-:Y:S01]  /*1bb00*/  UMOV UR8, 0x0 ;  /* 0x0000000000087882 */ /* 0x000fe20000000000 */
[----:B------:R-:W-:Y:S01]  /*1bb10*/  UIADD3.X UR7, URZ, UR7, URZ, UP0, !UPT ;  /* 0x000000073f077290 */ /* 0x000fe200087fe43f */
[----:B------:R-:W-:Y:S01]  /*1bb20*/  VIADD R0, R0, 0x1 ;  /* 0x0000000100007836 */ /* 0x000fe20000000000 */
[----:B------:R-:W-:Y:S01]  /*1bb30*/  UMOV UR9, 0x10000000 ;  /* 0x1000000000097882 */ /* 0x000fe20000000000 */
[----:B------:R-:W-:Y:S01]  /*1bb40*/  UMOV UR28, UR20 ;  /* 0x00000014001c7c82 */ /* 0x000fe20008000000 */
[----:B------:R-:W-:Y:S01]  /*1bb50*/  UMOV UR29, UR21 ;  /* 0x00000015001d7c82 */ /* 0x000fe20008000000 */
[----:B------:R-:W-:Y:S01]  /*1bb60*/  UMOV UR19, UR27 ;  /* 0x0000001b00137c82 */ /* 0x000fe20008000000 */
[----:B------:R-:W-:Y:S01]  /*1bb70*/  USHF.L.U32 UR26, UR26, 0x8, URZ ;  /* 0x000000081a1a7899 */ /* 0x000fe2000800063f */
[----:B------:R-:W-:Y:S01]  /*1bb80*/  ISETP.NE.AND P4, PT, R0, 0x5, PT ;  /* 0x000000050000780c */ /* 0x000fe20003f85270 */
[----:B------:R-:W-:Y:S01]  /*1bb90*/  UIADD3 UR25, UR25, 0x37000, URZ ;  /* 0x0003700019197890 */ /* 0x000fe2000fffe03f */
[----:B------:R-:W-:Y:S01]  /*1bba0*/  VIADD R8, R8, 0x1 ;  /* 0x0000000108087836 */ /* 0x000fe20000000000 */
[----:B------:R-:W-:Y:S01]  /*1bbb0*/  UIADD3 UR24, UR16, 0x5000, URZ ;  /* 0x0000500010187890 */ /* 0x000fe2000fffe03f */
[----:B------:R-:W-:Y:S01]  /*1bbc0*/  SEL R5, RZ, 0x1, P4 ;  /* 0x00000001ff057807 */ /* 0x000fe20002000000 */
[----:B------:R-:W-:Y:S01]  /*1bbd0*/  UIADD3 UR18, UR26, 0x80, URZ ;  /* 0x000000801a127890 */ /* 0x000fe2000fffe03f */
[----:B------:R-:W-:Y:S01]  /*1bbe0*/  SEL R0, R0, RZ, P4 ;  /* 0x000000ff00007207 */ /* 0x000fe20002000000 */
[----:B------:R-:W-:Y:S01]  /*1bbf0*/  UIADD3 UR16, UR16, 0xa000, URZ ;  /* 0x0000a00010107890 */ /* 0x000fe2000fffe03f */
[----:B------:R-:W-:Y:S01]  /*1bc00*/  LOP3.LUT R2, R2, R5, RZ, 0x3c, !PT ;  /* 0x0000000502027212 */ /* 0x000fe200078e3cff */
[----:B------:R-:W-:-:S03]  /*1bc10*/  UMOV UR17, UR25 ;  /* 0x0000001900117c82 */ /* 0x000fc60008000000 */
[----:B------:R1:W-:Y:S04]  /*1bc20*/  UTMALDG.4D [UR24], [UR6], desc[UR8] ;  /* 0x00000818060075b4 */ /* 0x0003e80008019000 */
[----:B------:R1:W-:Y:S02]  /*1bc30*/  UTMALDG.4D [UR16], [UR6], desc[UR8] ;  /* 0x00000810060075b4 */ /* 0x0003e40008019000 */
[----:B-1----:R-:W-:Y:S01]  /*1bc40*/  NOP ;  /* 0x0000000000007918 */ /* 0x002fe20000000000 */
.L_x_102:
[----:B------:R-:W-:Y:S05]  /*1bc50*/  BSYNC B1 ;  /* 0x0000000000017941 */ /* 0x000fea0003800000 */
.L_x_101:
[C---:B------:R-:W-:Y:S01]  /*1bc60*/  ISETP.GT.AND P4, PT, R9.reuse, 0x4, PT ;  /* 0x000000040900780c */ /* 0x040fe20003f84270 */
[----:B------:R-:W-:-:S12]  /*1bc70*/  VIADD R9, R9, 0xfffffffe ;  /* 0xfffffffe09097836 */ /* 0x000fd80000000000 */
[----:B------:R-:W-:Y:S05]  /*1bc80*/  @P4 BRA `(.L_x_106) ;  /* 0xfffffff800304947 */ /* 0x000fea000383ffff */
[----:B------:R-:W-:Y:S05]  /*1bc90*/  BSYNC B0 ;  /* 0x0000000000007941 */ /* 0x000fea0003800000 */
.L_x_95:
[----:B------:R-:W-:Y:S05]  /*1bca0*/  EXIT ;  /* 0x000000000000794d */ /* 0x000fea0003800000 */
.L_x_15:
[----:B-1----:R-:W-:-:S04]  /*1bcb0*/  IMAD.U32 R5, RZ, RZ, UR9 ;  /* 0x00000009ff057e24 */ /* 0x002fc8000f8e00ff */
[----:B------:R1:W2:Y:S03]  /*1bcc0*/  SYNCS.PHASECHK.TRANS64.TRYWAIT P1, [R5+URZ+0x37050], R8 ;  /* 0x03705008050075a7 */ /* 0x0002a6000802017f */
[----:B--2---:R-:W-:Y:S05]  /*1bcd0*/  @!P1 NANOSLEEP.SYNCS 0x989680 ;  /* 0x009896800000995d */ /* 0x004fea0003900000 */
[----:B------:R-:W2:Y:S02]  /*1bce0*/  @!P1 SYNCS.PHASECHK.TRANS64 P1, [R5+URZ+0x37050], R8 ;  /* 0x03705008050095a7 */ /* 0x000ea4000802007f */
[----:B--2---:R-:W-:Y:S05]  /*1bcf0*/  @!P1 BRA `(.L_x_15) ;  /* 0xfffffffc00ec9947 */ /* 0x004fea000383ffff */
[----:B------:R-:W-:Y:S05]  /*1bd00*/  BRA `(.L_x_107) ;  /* 0xfffffe5000807947 */ /* 0x000fea000383ffff */
.L_x_17:
[----:B-1----:R-:W-:-:S04]  /*1bd10*/  IMAD.U32 R5, RZ, RZ, UR36 ;  /* 0x00000024ff057e24 */ /* 0x002fc8000f8e00ff */
[----:B------:R1:W2:Y:S03]  /*1bd20*/  SYNCS.PHASECHK.TRANS64.TRYWAIT P1, [R5+URZ+0x37000], R6 ;  /* 0x03700006050075a7 */ /* 0x0002a6000802017f */
[----:B--2---:R-:W-:Y:S05]  /*1bd30*/  @!P1 NANOSLEEP.SYNCS 0x989680 ;  /* 0x009896800000995d */ /* 0x004fea0003900000 */
[----:B------:R-:W2:Y:S02]  /*1bd40*/  @!P1 SYNCS.PHASECHK.TRANS64 P1, [R5+URZ+0x37000], R6 ;  /* 0x03700006050095a7 */ /* 0x000ea4000802007f */
[----:B--2---:R-:W-:Y:S05]  /*1bd50*/  @!P1 BRA `(.L_x_17) ;  /* 0xfffffffc00ec9947 */ /* 0x004fea000383ffff */
[----:B------:R-:W-:Y:S05]  /*1bd60*/  BRA `(.L_x_108) ;  /* 0xfffffe50008c7947 */ /* 0x000fea000383ffff */
.L_x_18:
[----:B-1----:R-:W-:-:S04]  /*1bd70*/  IMAD.U32 R5, RZ, RZ, UR4 ;  /* 0x00000004ff057e24 */ /* 0x002fc8000f8e00ff */
[----:B------:R1:W2:Y:S03]  /*1bd80*/  SYNCS.PHASECHK.TRANS64.TRYWAIT P1, [R5+URZ+-0x8], R2 ;  /* 0xfffff802050075a7 */ /* 0x0002a6000802017f */
[----:B--2---:R-:W-:Y:S05]  /*1bd90*/  @!P1 NANOSLEEP.SYNCS 0x989680 ;  /* 0x009896800000995d */ /* 0x004fea0003900000 */
[----:B------:R-:W2:Y:S02]  /*1bda0*/  @!P1 SYNCS.PHASECHK.TRANS64 P1, [R5+URZ+-0x8], R2 ;  /* 0xfffff802050095a7 */ /* 0x000ea4000802007f */
[----:B--2---:R-:W-:Y:S05]  /*1bdb0*/  @!P1 BRA `(.L_x_18) ;  /* 0xfffffffc00ec9947 */ /* 0x004fea000383ffff */
[----:B------:R-:W-:Y:S05]  /*1bdc0*/  BRA `(.L_x_109) ;  /* 0xfffffe5000887947 */ /* 0x000fea000383ffff */
.L_x_20:
[----:B-1----:R-:W-:-:S04]  /*1bdd0*/  IMAD.U32 R3, RZ, RZ, UR36 ;  /* 0x00000024ff037e24 */ /* 0x002fc8000f8e00ff */
[----:B------:R1:W2:Y:S03]  /*1bde0*/  SYNCS.PHASECHK.TRANS64.TRYWAIT P1, [R3+URZ+0x37008], R6 ;  /* 0x03700806030075a7 */ /* 0x0002a6000802017f */
[----:B--2---:R-:W-:Y:S05]  /*1bdf0*/  @!P1 NANOSLEEP.SYNCS 0x989680 ;  /* 0x009896800000995d */ /* 0x004fea0003900000 */
[----:B------:R-:W2:Y:S02]  /*1be00*/  @!P1 SYNCS.PHASECHK.TRANS64 P1, [R3+URZ+0x37008], R6 ;  /* 0x03700806030095a7 */ /* 0x000ea4000802007f */
[----:B--2---:R-:W-:Y:S05]  /*1be10*/  @!P1 BRA `(.L_x_20) ;  /* 0xfffffffc00ec9947 */ /* 0x004fea000383ffff */
[----:B------:R-:W-:Y:S05]  /*1be20*/  BRA `(.L_x_110) ;  /* 0xfffffec4003c7947 */ /* 0x000fea000383ffff */
.L_x_25:
[----:B-1----:R-:W-:-:S04]  /*1be30*/  IMAD.U32 R10, RZ, RZ, UR10 ;  /* 0x0000000aff0a7e24 */ /* 0x002fc8000f8e00ff */
[----:B------:R1:W2:Y:S03]  /*1be40*/  SYNCS.PHASECHK.TRANS64.TRYWAIT P2, [R10+URZ+0x37000], R9 ;  /* 0x037000090a0075a7 */ /* 0x0002a6000804017f */
[----:B--2---:R-:W-:Y:S05]  /*1be50*/  @!P2 NANOSLEEP.SYNCS 0x989680 ;  /* 0x009896800000a95d */ /* 0x004fea0003900000 */
[----:B------:R-:W2:Y:S02]  /*1be60*/  @!P2 SYNCS.PHASECHK.TRANS64 P2, [R10+URZ+0x37000], R9 ;  /* 0x037000090a00a5a7 */ /* 0x000ea4000804007f */
[----:B--2---:R-:W-:Y:S05]  /*1be70*/  @!P2 BRA `(.L_x_25) ;  /* 0xfffffffc00eca947 */ /* 0x004fea000383ffff */
[----:B------:R-:W-:Y:S05]  /*1be80*/  BRA `(.L_x_111) ;  /* 0xfffffed000b87947 */ /* 0x000fea000383ffff */
.L_x_29:
[----:B-1----:R-:W-:-:S04]  /*1be90*/  IMAD.U32 R17, RZ, RZ, UR10 ;  /* 0x0000000aff117e24 */ /* 0x002fc8000f8e00ff */
[----:B------:R1:W2:Y:S03]  /*1bea0*/  SYNCS.PHASECHK.TRANS64.TRYWAIT P2, [R17+URZ+0x37000], R50 ;  /* 0x03700032110075a7 */ /* 0x0002a6000804017f */
[----:B--2---:R-:W-:Y:S05]  /*1beb0*/  @!P2 NANOSLEEP.SYNCS 0x989680 ;  /* 0x009896800000a95d */ /* 0x004fea0003900000 */
[----:B------:R-:W2:Y:S02]  /*1bec0*/  @!P2 SYNCS.PHASECHK.TRANS64 P2, [R17+URZ+0x37000], R50 ;  /* 0x037000321100a5a7 */ /* 0x000ea4000804007f */
[----:B--2---:R-:W-:Y:S05]  /*1bed0*/  @!P2 BRA `(.L_x_29) ;  /* 0xfffffffc00eca947 */ /* 0x004fea000383ffff */
[----:B------:R-:W-:Y:S05]  /*1bee0*/  BRA `(.L_x_28) ;  /* 0xffffff30008c7947 */ /* 0x000fea000383ffff */
.L_x_37:
[----:B-1----:R-:W-:-:S04]  /*1bef0*/  IMAD.U32 R16, RZ, RZ, UR10 ;  /* 0x0000000aff107e24 */ /* 0x002fc8000f8e00ff */
[----:B------:R1:W2:Y:S03]  /*1bf00*/  SYNCS.PHASECHK.TRANS64.TRYWAIT P2, [R16+URZ+0x37000], R9 ;  /* 0x03700009100075a7 */ /* 0x0002a6000804017f */
[----:B--2---:R-:W-:Y:S05]  /*1bf10*/  @!P2 NANOSLEEP.SYNCS 0x989680 ;  /* 0x009896800000a95d */ /* 0x004fea0003900000 */
[----:B------:R-:W2:Y:S02]  /*1bf20*/  @!P2 SYNCS.PHASECHK.TRANS64 P2, [R16+URZ+0x37000], R9 ;  /* 0x037000091000a5a7 */ /* 0x000ea4000804007f */
[----:B--2---:R-:W-:Y:S05]  /*1bf30*/  @!P2 BRA `(.L_x_37) ;  /* 0xfffffffc00eca947 */ /* 0x004fea000383ffff */
[----:B------:R-:W-:Y:S05]  /*1bf40*/  BRA `(.L_x_112) ;  /* 0xffffff4000447947 */ /* 0x000fea000383ffff */
.L_x_41:
[----:B-1----:R-:W-:-:S04]  /*1bf50*/  IMAD.U32 R13, RZ, RZ, UR10 ;  /* 0x0000000aff0d7e24 */ /* 0x002fc8000f8e00ff */
[----:B------:R1:W2:Y:S03]  /*1bf60*/  SYNCS.PHASECHK.TRANS64.TRYWAIT P2, [R13+URZ+0x37000], R16 ;  /* 0x037000100d0075a7 */ /* 0x0002a6000804017f */
[----:B--2---:R-:W-:Y:S05]  /*1bf70*/  @!P2 NANOSLEEP.SYNCS 0x989680 ;  /* 0x009896800000a95d */ /* 0x004fea0003900000 */
[----:B------:R-:W2:Y:S02]  /*1bf80*/  @!P2 SYNCS.PHASECHK.TRANS64 P2, [R13+URZ+0x37000], R16 ;  /* 0x037000100d00a5a7 */ /* 0x000ea4000804007f */
[----:B--2---:R-:W-:Y:S05]  /*1bf90*/  @!P2 BRA `(.L_x_41) ;  /* 0xfffffffc00eca947 */ /* 0x004fea000383ffff */
[----:B------:R-:W-:Y:S05]  /*1bfa0*/  BRA `(.L_x_40) ;  /* 0xffffffb0007c7947 */ /* 0x000fea000383ffff */
.L_x_57:
[----:B-1----:R-:W-:-:S04]  /*1bfb0*/  IMAD.U32 R3, RZ, RZ, UR4 ;  /* 0x00000004ff037e24 */ /* 0x002fc8000f8e00ff */
[----:B------:R1:W2:Y:S03]  /*1bfc0*/  SYNCS.PHASECHK.TRANS64.TRYWAIT P0, [R3+URZ+0x8], R0 ;  /* 0x00000800030075a7 */ /* 0x0002a6000800017f */
[----:B--2---:R-:W-:Y:S05]  /*1bfd0*/  @!P0 NANOSLEEP.SYNCS 0x989680 ;  /* 0x009896800000895d */ /* 0x004fea0003900000 */
[----:B------:R-:W2:Y:S02]  /*1bfe0*/  @!P0 SYNCS.PHASECHK.TRANS64 P0, [R3+URZ+0x8], R0 ;  /* 0x00000800030085a7 */ /* 0x000ea4000800007f */
[----:B--2---:R-:W-:Y:S05]  /*1bff0*/  @!P0 BRA `(.L_x_57) ;  /* 0xfffffffc00ec8947 */ /* 0x004fea000383ffff */
[----:B------:R-:W-:Y:S05]  /*1c000*/  BRA `(.L_x_113) ;  /* 0xffffffc800c47947 */ /* 0x000fea000383ffff */
.L_x_77:
[----:B-1----:R1:W2:Y:S02]  /*1c010*/  SYNCS.PHASECHK.TRANS64.TRYWAIT P0, [R5+URZ+0x37060], R2 ;  /* 0x03706002050075a7 */ /* 0x0022a4000800017f */
[----:B--2---:R-:W-:Y:S05]  /*1c020*/  @!P0 NANOSLEEP.SYNCS 0x989680 ;  /* 0x009896800000895d */ /* 0x004fea0003900000 */
[----:B------:R-:W2:Y:S02]  /*1c030*/  @!P0 SYNCS.PHASECHK.TRANS64 P0, [R5+URZ+0x37060], R2 ;  /* 0x03706002050085a7 */ /* 0x000ea4000800007f */
[----:B--2---:R-:W-:Y:S05]  /*1c040*/  @!P0 BRA `(.L_x_77) ;  /* 0xfffffffc00f08947 */ /* 0x004fea000383ffff */
[----:B------:R-:W-:Y:S05]  /*1c050*/  BRA `(.L_x_114) ;  /* 0xffffffe400787947 */ /* 0x000fea000383ffff */
.L_x_82:
[----:B-1----:R1:W2:Y:S02]  /*1c060*/  SYNCS.PHASECHK.TRANS64.TRYWAIT P0, [R5+URZ+0x37028], R0 ;  /* 0x03702800050075a7 */ /* 0x0022a4000800017f */
[----:B--2---:R-:W-:Y:S05]  /*1c070*/  @!P0 NANOSLEEP.SYNCS 0x989680 ;  /* 0x009896800000895d */ /* 0x004fea0003900000 */
[----:B------:R-:W2:Y:S02]  /*1c080*/  @!P0 SYNCS.PHASECHK.TRANS64 P0, [R5+URZ+0x37028], R0 ;  /* 0x03702800050085a7 */ /* 0x000ea4000800007f */
[----:B--2---:R-:W-:Y:S05]  /*1c090*/  @!P0 BRA `(.L_x_82) ;  /* 0xfffffffc00f08947 */ /* 0x004fea000383ffff */
[----:B------:R-:W-:Y:S05]  /*1c0a0*/  BRA `(.L_x_115) ;  /* 0xffffffe800607947 */ /* 0x000fea000383ffff */
.L_x_87:
[----:B-1----:R1:W2:Y:S02]  /*1c0b0*/  SYNCS.PHASECHK.TRANS64.TRYWAIT P0, [R4+URZ+0x37060], R7 ;  /* 0x03706007040075a7 */ /* 0x0022a4000800017f */
[----:B--2---:R-:W-:Y:S05]  /*1c0c0*/  @!P0 NANOSLEEP.SYNCS 0x989680 ;  /* 0x009896800000895d */ /* 0x004fea0003900000 */
[----:B------:R-:W2:Y:S02]  /*1c0d0*/  @!P0 SYNCS.PHASECHK.TRANS64 P0, [R4+URZ+0x37060], R7 ;  /* 0x03706007040085a7 */ /* 0x000ea4000800007f */
[----:B--2---:R-:W-:Y:S05]  /*1c0e0*/  @!P0 BRA `(.L_x_87) ;  /* 0xfffffffc00f08947 */ /* 0x004fea000383ffff */
[----:B------:R-:W-:Y:S05]  /*1c0f0*/  BRA `(.L_x_116) ;  /* 0xffffffec004c7947 */ /* 0x000fea000383ffff */
.L_x_92:
[----:B-1----:R1:W2:Y:S02]  /*1c100*/  SYNCS.PHASECHK.TRANS64.TRYWAIT P0, [R2+URZ+0x37028], R7 ;  /* 0x03702807020075a7 */ /* 0x0022a4000800017f */
[----:B--2---:R-:W-:Y:S05]  /*1c110*/  @!P0 NANOSLEEP.SYNCS 0x989680 ;  /* 0x009896800000895d */ /* 0x004fea0003900000 */
[----:B------:R-:W2:Y:S02]  /*1c120*/  @!P0 SYNCS.PHASECHK.TRANS64 P0, [R2+URZ+0x37028], R7 ;  /* 0x03702807020085a7 */ /* 0x000ea4000800007f */
[----:B--2---:R-:W-:Y:S05]  /*1c130*/  @!P0 BRA `(.L_x_92) ;  /* 0xfffffffc00f08947 */ /* 0x004fea000383ffff */
[----:B------:R-:W-:Y:S05]  /*1c140*/  BRA `(.L_x_117) ;  /* 0xfffffff000447947 */ /* 0x000fea000383ffff */
.L_x_98:
[----:B-1----:R1:W2:Y:S02]  /*1c150*/  SYNCS.PHASECHK.TRANS64.TRYWAIT P4, [R7+URZ+0x37028], R4 ;  /* 0x03702804070075a7 */ /* 0x0022a4000808017f */
[----:B--2---:R-:W-:Y:S05]  /*1c160*/  @!P4 NANOSLEEP.SYNCS 0x989680 ;  /* 0x009896800000c95d */ /* 0x004fea0003900000 */
[----:B------:R-:W2:Y:S02]  /*1c170*/  @!P4 SYNCS.PHASECHK.TRANS64 P4, [R7+URZ+0x37028], R4 ;  /* 0x037028040700c5a7 */ /* 0x000ea4000808007f */
[----:B--2---:R-:W-:Y:S05]  /*1c180*/  @!P4 BRA `(.L_x_98) ;  /* 0xfffffffc00f0c947 */ /* 0x004fea000383ffff */
[----:B------:R-:W-:Y:S05]  /*1c190*/  BRA `(.L_x_118) ;  /* 0xfffffff400107947 */ /* 0x000fea000383ffff */
.L_x_103:
[----:B-1----:R1:W2:Y:S02]  /*1c1a0*/  SYNCS.PHASECHK.TRANS64.TRYWAIT P4, [R4+URZ+0x37028], R7 ;  /* 0x03702807040075a7 */ /* 0x0022a4000808017f */
[----:B--2---:R-:W-:Y:S05]  /*1c1b0*/  @!P4 NANOSLEEP.SYNCS 0x989680 ;  /* 0x009896800000c95d */ /* 0x004fea0003900000 */
[----:B------:R-:W2:Y:S02]  /*1c1c0*/  @!P4 SYNCS.PHASECHK.TRANS64 P4, [R4+URZ+0x37028], R7 ;  /* 0x037028070400c5a7 */ /* 0x000ea4000808007f */
[----:B--2---:R-:W-:Y:S05]  /*1c1d0*/  @!P4 BRA `(.L_x_103) ;  /* 0xfffffffc00f0c947 */ /* 0x004fea000383ffff */
[----:B------:R-:W-:Y:S05]  /*1c1e0*/  BRA `(.L_x_119) ;  /* 0xfffffff800087947 */ /* 0x000fea000383ffff */
        .weak           $__internal_0_$__cuda_sm20_rcp_rn_f32_slowpath
        .type           $__internal_0_$__cuda_sm20_rcp_rn_f32_slowpath,@function
        .size           $__internal_0_$__cuda_sm20_rcp_rn_f32_slowpath,(.L_x_125 - $__internal_0_$__cuda_sm20_rcp_rn_f32_slowpath)
$__internal_0_$__cuda_sm20_rcp_rn_f32_slowpath:
[----:B------:R-:W-:Y:S01]  /*1c1f0*/  IMAD.SHL.U32 R0, R2, 0x2, RZ ;  /* 0x0000000202007824 */ /* 0x000fe200078e00ff */
[----:B------:R-:W-:Y:S04]  /*1c200*/  BSSY B2, `(.L_x_120) ;  /* 0x0000030000027945 */ /* 0x000fe80003800000 */
[----:B------:R-:W-:-:S04]  /*1c210*/  SHF.R.U32.HI R18, RZ, 0x18, R0 ;  /* 0x00000018ff127819 */ /* 0x000fc80000011600 */
[----:B------:R-:W-:-:S13]  /*1c220*/  ISETP.NE.U32.AND P0, PT, R18, RZ, PT ;  /* 0x000000ff1200720c */ /* 0x000fda0003f05070 */
[----:B------:R-:W-:Y:S05]  /*1c230*/  @P0 BRA `(.L_x_121) ;  /* 0x0000000000280947 */ /* 0x000fea0003800000 */
[----:B------:R-:W-:-:S05]  /*1c240*/  IMAD.SHL.U32 R0, R2, 0x2, RZ ;  /* 0x0000000202007824 */ /* 0x000fca00078e00ff */
[----:B------:R-:W-:-:S13]  /*1c250*/  ISETP.NE.AND P0, PT, R0, RZ, PT ;  /* 0x000000ff0000720c */ /* 0x000fda0003f05270 */
[----:B------:R-:W-:Y:S01]  /*1c260*/  @P0 FFMA R8, R2, 1.84467440737095516160e+19, RZ ;  /* 0x5f80000002080823 */ /* 0x000fe200000000ff */
[----:B------:R-:W-:Y:S08]  /*1c270*/  @!P0 MUFU.RCP R3, R2 ;  /* 0x0000000200038308 */ /* 0x000ff00000001000 */
[----:B------:R-:W1:Y:S02]  /*1c280*/  @P0 MUFU.RCP R13, R8 ;  /* 0x00000008000d0308 */ /* 0x000e640000001000 */
[----:B-1----:R-:W-:-:S04]  /*1c290*/  @P0 FFMA R0, R8, R13, -1 ;  /* 0xbf80000008000423 */ /* 0x002fc8000000000d */
[----:B------:R-:W-:-:S04]  /*1c2a0*/  @P0 FADD.FTZ R0, -R0, -RZ ;  /* 0x800000ff00000221 */ /* 0x000fc80000010100 */
[----:B------:R-:W-:-:S04]  /*1c2b0*/  @P0 FFMA R0, R13, R0, R13 ;  /* 0x000000000d000223 */ /* 0x000fc8000000000d */
[----:B------:R-:W-:Y:S01]  /*1c2c0*/  @P0 FFMA R3, R0, 1.84467440737095516160e+19, RZ ;  /* 0x5f80000000030823 */ /* 0x000fe200000000ff */
[----:B------:R-:W-:Y:S06]  /*1c2d0*/  BRA `(.L_x_122) ;  /* 0x0000000000887947 */ /* 0x000fec0003800000 */
.L_x_121:
[----:B------:R-:W-:-:S05]  /*1c2e0*/  VIADD R19, R18, 0xffffff03 ;  /* 0xffffff0312137836 */ /* 0x000fca0000000000 */
[----:B------:R-:W-:-:S13]  /*1c2f0*/  ISETP.GT.U32.AND P0, PT, R19, 0x1, PT ;  /* 0x000000011300780c */ /* 0x000fda0003f04070 */
[----:B------:R-:W-:Y:S05]  /*1c300*/  @P0 BRA `(.L_x_123) ;  /* 0x0000000000780947 */ /* 0x000fea0003800000 */
[----:B------:R-:W-:Y:S01]  /*1c310*/  LOP3.LUT R0, R2, 0x7fffff, RZ, 0xc0, !PT ;  /* 0x007fffff02007812 */ /* 0x000fe200078ec0ff */
[----:B------:R-:W-:-:S03]  /*1c320*/  IMAD.MOV.U32 R12, RZ, RZ, 0x3 ;  /* 0x00000003ff0c7424 */ /* 0x000fc600078e00ff */
[----:B------:R-:W-:Y:S02]  /*1c330*/  LOP3.LUT R0, R0, 0x3f800000, RZ, 0xfc, !PT ;  /* 0x3f80000000007812 */ /* 0x000fe400078efcff */
[----:B------:R-:W-:Y:S02]  /*1c340*/  SHF.L.U32 R12, R12, R19, RZ ;  /* 0x000000130c0c7219 */ /* 0x000fe400000006ff */
[----:B------:R-:W1:Y:S02]  /*1c350*/  MUFU.RCP R3, R0 ;  /* 0x0000000000037308 */ /* 0x000e640000001000 */
[----:B-1----:R-:W-:-:S04]  /*1c360*/  FFMA R8, R0, R3, -1 ;  /* 0xbf80000000087423 */ /* 0x002fc80000000003 */
[----:B------:R-:W-:-:S04]  /*1c370*/  FADD.FTZ R8, -R8, -RZ ;  /* 0x800000ff08087221 */ /* 0x000fc80000010100 */
[CCC-:B------:R-:W-:Y:S01]  /*1c380*/  FFMA.RM R10, R3.reuse, R8.reuse, R3.reuse ;  /* 0x00000008030a7223 */ /* 0x1c0fe20000004003 */
[----:B------:R-:W-:-:S04]  /*1c390*/  FFMA.RP R13, R3, R8, R3 ;  /* 0x00000008030d7223 */ /* 0x000fc80000008003 */
[C---:B------:R-:W-:Y:S02]  /*1c3a0*/  LOP3.LUT R3, R10.reuse, 0x7fffff, RZ, 0xc0, !PT ;  /* 0x007fffff0a037812 */ /* 0x040fe400078ec0ff */
[----:B------:R-:W-:Y:S02]  /*1c3b0*/  FSETP.NEU.FTZ.AND P0, PT, R10, R13, PT ;  /* 0x0000000d0a00720b */ /* 0x000fe40003f1d000 */
[----:B------:R-:W-:Y:S02]  /*1c3c0*/  LOP3.LUT R3, R3, 0x800000, RZ, 0xfc, !PT ;  /* 0x0080000003037812 */ /* 0x000fe400078efcff */
[----:B------:R-:W-:Y:S02]  /*1c3d0*/  SEL R8, RZ, 0xffffffff, !P0 ;  /* 0xffffffffff087807 */ /* 0x000fe40004000000 */
[----:B------:R-:W-:-:S03]  /*1c3e0*/  LOP3.LUT R12, R12, R3, RZ, 0xc0, !PT ;  /* 0x000000030c0c7212 */ /* 0x000fc600078ec0ff */
[----:B------:R-:W-:Y:S01]  /*1c3f0*/  IMAD.MOV R8, RZ, RZ, -R8 ;  /* 0x000000ffff087224 */ /* 0x000fe200078e0a08 */
[----:B------:R-:W-:-:S04]  /*1c400*/  SHF.R.U32.HI R12, RZ, R19, R12 ;  /* 0x00000013ff0c7219 */ /* 0x000fc8000001160c */
[----:B------:R-:W-:Y:S02]  /*1c410*/  LOP3.LUT P1, RZ, R8, R19, R3, 0xf8, !PT ;  /* 0x0000001308ff7212 */ /* 0x000fe4000782f803 */
[C---:B------:R-:W-:Y:S02]  /*1c420*/  LOP3.LUT P0, RZ, R12.reuse, 0x1, RZ, 0xc0, !PT ;  /* 0x000000010cff7812 */ /* 0x040fe4000780c0ff */
[----:B------:R-:W-:-:S04]  /*1c430*/  LOP3.LUT P2, RZ, R12, 0x2, RZ, 0xc0, !PT ;  /* 0x000000020cff7812 */ /* 0x000fc8000784c0ff */
[----:B------:R-:W-:Y:S02]  /*1c440*/  PLOP3.LUT P0, PT, P0, P1, P2, 0xe0, 0x0 ;  /* 0x000000000000781c */ /* 0x000fe40000703c20 */
[----:B------:R-:W-:Y:S02]  /*1c450*/  LOP3.LUT P1, RZ, R2, 0x7fffff, RZ, 0xc0, !PT ;  /* 0x007fffff02ff7812 */ /* 0x000fe4000782c0ff */
[----:B------:R-:W-:-:S05]  /*1c460*/  SEL R0, RZ, 0x1, !P0 ;  /* 0x00000001ff007807 */ /* 0x000fca0004000000 */
[----:B------:R-:W-:-:S05]  /*1c470*/  IMAD.MOV R0, RZ, RZ, -R0 ;  /* 0x000000ffff007224 */ /* 0x000fca00078e0a00 */
[----:B------:R-:W-:Y:S01]  /*1c480*/  ISETP.GE.AND P0, PT, R0, RZ, PT ;  /* 0x000000ff0000720c */ /* 0x000fe20003f06270 */
[----:B------:R-:W-:-:S05]  /*1c490*/  VIADD R0, R18, 0xffffff04 ;  /* 0xffffff0412007836 */ /* 0x000fca0000000000 */
[----:B------:R-:W-:-:S07]  /*1c4a0*/  SHF.R.U32.HI R3, RZ, R0, R3 ;  /* 0x00000000ff037219 */ /* 0x000fce0000011603 */
[----:B------:R-:W-:-:S04]  /*1c4b0*/  @!P0 VIADD R3, R3, 0x1 ;  /* 0x0000000103038836 */ /* 0x000fc80000000000 */
[----:B------:R-:W-:-:S05]  /*1c4c0*/  @!P1 IMAD.SHL.U32 R3, R3, 0x2, RZ ;  /* 0x0000000203039824 */ /* 0x000fca00078e00ff */
[----:B------:R-:W-:Y:S01]  /*1c4d0*/  LOP3.LUT R3, R3, 0x80000000, R2, 0xf8, !PT ;  /* 0x8000000003037812 */ /* 0x000fe200078ef802 */
[----:B------:R-:W-:Y:S06]  /*1c4e0*/  BRA `(.L_x_122) ;  /* 0x0000000000047947 */ /* 0x000fec0003800000 */
.L_x_123:
[----:B------:R1:W2:Y:S02]  /*1c4f0*/  MUFU.RCP R3, R2 ;  /* 0x0000000200037308 */ /* 0x0002a40000001000 */
.L_x_122:
[----:B------:R-:W-:Y:S05]  /*1c500*/  BSYNC B2 ;  /* 0x0000000000027941 */ /* 0x000fea0003800000 */
.L_x_120:
[----:B--2---:R-:W-:Y:S02]  /*1c510*/  IMAD.MOV.U32 R0, RZ, RZ, R3 ;  /* 0x000000ffff007224 */ /* 0x004fe400078e0003 */
[----:B-1----:R-:W-:Y:S02]  /*1c520*/  IMAD.MOV.U32 R2, RZ, RZ, R14 ;  /* 0x000000ffff027224 */ /* 0x002fe400078e000e */
[----:B------:R-:W-:-:S04]  /*1c530*/  IMAD.MOV.U32 R3, RZ, RZ, 0x0 ;  /* 0x00000000ff037424 */ /* 0x000fc800078e00ff */
[----:B------:R-:W-:Y:S05]  /*1c540*/  RET.REL.NODEC R2 `(_ZN7cutlass13device_kernelINS_4fmha6kernel28FmhaKernelTmaWarpSpecializedINS1_10collective30FmhaMainloopTmaWarpSpecializedINS_12float_e4m3_tEffN4cute5tupleIJNS7_1CILi128EEENS9_ILi256EEENS9_ILi160EEEEEENS8_IJiNS9_ILi1EEENS8_IJiiEEEEEESG_NS8_IJSE_iSF_EEENS4_12CausalFusionEJEEENS4_15FmhaFwdEpilogueIS6_fNS8_IJNS9_ILi64EEESC_SB_EEEEENS2_23IndividualTileSchedulerEJEEEEEvNT_6ParamsE) ;  /* 0xfffffe3802ac7950 */ /* 0x000fea0003c3ffff */
.L_x_124:
[----:B------:R-:W-:-:S00]  /*1c550*/  BRA `(.L_x_124) ;  /* 0xfffffffc00fc7947 */ /* 0x000fc0000383ffff */
[----:B------:R-:W-:-:S00]  /*1c560*/  NOP ;  /* 0x0000000000007918 */ /* 0x000fc00000000000 */
        /* <DEDUP_REMOVED lines=9> */
.L_x_125:


//--------------------- .nv.global.init           --------------------------
	.section	.nv.global.init,"aw",@progbits
.nv.global.init:
	.type		$str$24,@object
	.size		$str$24,($str$25 - $str$24)
$str$24:
        /*0000*/ 	.byte	0x28, 0x61, 0x64, 0x64, 0x72, 0x65, 0x73, 0x73, 0x20, 0x26, 0x20, 0x6d, 0x61, 0x73, 0x6b, 0x29
        /*0010*/ 	.byte	0x20, 0x3d, 0x3d, 0x20, 0x30, 0x00
	.type		$str$25,@object
	.size		$str$25,(__unnamed_1 - $str$25)
$str$25:
        /*0016*/ 	.byte	0x2f, 0x74, 0x6d, 0x70, 0x2f, 0x63, 0x75, 0x74, 0x6c, 0x61, 0x73, 0x73, 0x5f, 0x73, 0x77, 0x65
        /*0026*/ 	.byte	0x65, 0x70, 0x5f, 0x73, 0x72, 0x63, 0x2f, 0x69, 0x6e, 0x63, 0x6c, 0x75, 0x64, 0x65, 0x2f, 0x63
        /*0036*/ 	.byte	0x75, 0x74, 0x65, 0x2f, 0x70, 0x6f, 0x69, 0x6e, 0x74, 0x65, 0x72, 0x5f, 0x66, 0x6c, 0x61, 0x67
        /*0046*/ 	.byte	0x67, 0x65, 0x64, 0x2e, 0x68, 0x70, 0x70, 0x00
	.type		__unnamed_1,@object
	.size		__unnamed_1,(__unnamed_2 - __unnamed_1)
__unnamed_1:
        /*004e*/ 	.byte	0x61, 0x75, 0x74, 0x6f, 0x20, 0x63, 0x75, 0x74, 0x65, 0x3a, 0x3a, 0x61, 0x73, 0x5f, 0x70, 0x6f
        /* <DEDUP_REMOVED lines=27> */
        /*020e*/ 	.byte	0x43, 0x3c, 0x32, 0x30, 0x34, 0x38, 0x3e, 0x3e, 0x3e, 0x3e, 0x3e, 0x5d, 0x00
	.type		__unnamed_2,@object
	.size		__unnamed_2,(.L_1 - __unnamed_2)
__unnamed_2:
        /* <DEDUP_REMOVED lines=29> */
.L_1:


//--------------------- .nv.shared._ZN7cutlass13device_kernelINS_4fmha6kernel28FmhaKernelTmaWarpSpecializedINS1_10collective30FmhaMainloopTmaWarpSpecializedINS_12float_e4m3_tEffN4cute5tupleIJNS7_1CILi128EEENS9_ILi256EEENS9_ILi160EEEEEENS8_IJiNS9_ILi1EEENS8_IJiiEEEEEESG_NS8_IJSE_iSF_EEENS4_12CausalFusionEJEEENS4_15FmhaFwdEpilogueIS6_fNS8_IJNS9_ILi64EEESC_SB_EEEEENS2_23IndividualTileSchedulerEJEEEEEvNT_6ParamsE --------------------------
	.section	.nv.shared._ZN7cutlass13device_kernelINS_4fmha6kernel28FmhaKernelTmaWarpSpecializedINS1_10collective30FmhaMainloopTmaWarpSpecializedINS_12float_e4m3_tEffN4cute5tupleIJNS7_1CILi128EEENS9_ILi256EEENS9_ILi160EEEEEENS8_IJiNS9_ILi1EEENS8_IJiiEEEEEESG_NS8_IJSE_iSF_EEENS4_12CausalFusionEJEEENS4_15FmhaFwdEpilogueIS6_fNS8_IJNS9_ILi64EEESC_SB_EEEEENS2_23IndividualTileSchedulerEJEEEEEvNT_6ParamsE,"aw",@nobits
	.sectionflags	@""
	.align	16
	.zero		1024


//--------------------- .nv.shared.reserved.0     --------------------------
	.section	.nv.shared.reserved.0,"aw",@nobits
	.weak		__nv_reservedSMEM_offset_0_alias
	.size		__nv_reservedSMEM_offset_0_alias, 0, 0
	.other		__nv_reservedSMEM_offset_0_alias,@"STO_CUDA_RESERVED_SHARED STV_DEFAULT"
__nv_reservedSMEM_offset_0_alias:
	.zero		0


//--------------------- .nv.global                --------------------------
	.section	.nv.global,"aw",@nobits
.nv.global:
	.type		_ZN39_INTERNAL_29715e01_4_k_cu_0e81e7c8_29504cute1_E,@object
	.size		_ZN39_INTERNAL_29715e01_4_k_cu_0e81e7c8_29504cute1_E,(_ZN39_INTERNAL_29715e01_4_k_cu_0e81e7c8_29504cuda3std3__45__cpo6cbeginE - _ZN39_INTERNAL_29715e01_4_k_cu_0e81e7c8_29504cute1_E)
_ZN39_INTERNAL_29715e01_4_k_cu_0e81e7c8_29504cute1_E:
	.zero		1
	.type		_ZN39_INTERNAL_29715e01_4_k_cu_0e81e7c8_29504cuda3std3__45__cpo6cbeginE,@object
	.size		_ZN39_INTERNAL_29715e01_4_k_cu_0e81e7c8_29504cuda3std3__45__cpo6cbeginE,(_ZN39_INTERNAL_29715e01_4_k_cu_0e81e7c8_29504cuda3std3__48in_placeE - _ZN39_INTERNAL_29715e01_4_k_cu_0e81e7c8_29504cuda3std3__45__cpo6cbeginE)
_ZN39_INTERNAL_29715e01_4_k_cu_0e81e7c8_29504cuda3std3__45__cpo6cbeginE:
	.zero		1
	.type		_ZN39_INTERNAL_29715e01_4_k_cu_0e81e7c8_29504cuda3std3__48in_placeE,@object
	.size		_ZN39_INTERNAL_29715e01_4_k_cu_0e81e7c8_29504cuda3std3__48in_placeE,(_ZN39_INTERNAL_29715e01_4_k_cu_0e81e7c8_29504cuda3std6ranges3__45__cpo9iter_moveE - _ZN39_INTERNAL_29715e01_4_k_cu_0e81e7c8_29504cuda3std3__48in_placeE)
_ZN39_INTERNAL_29715e01_4_k_cu_0e81e7c8_29504cuda3std3__48in_placeE:
	.zero		1
	.type		_ZN39_INTERNAL_29715e01_4_k_cu_0e81e7c8_29504cuda3std6ranges3__45__cpo9iter_moveE,@object
	.size		_ZN39_INTERNAL_29715e01_4_k_cu_0e81e7c8_29504cuda3std6ranges3__45__cpo9iter_moveE,(_ZN39_INTERNAL_29715e01_4_k_cu_0e81e7c8_29504cuda3std3__45__cpo5beginE - _ZN39_INTERNAL_29715e01_4_k_cu_0e81e7c8_29504cuda3std6ranges3__45__cpo9iter_moveE)
_ZN39_INTERNAL_29715e01_4_k_cu_0e81e7c8_29504cuda3std6ranges3__45__cpo9iter_moveE:
	.zero		1
	.type		_ZN39_INTERNAL_29715e01_4_k_cu_0e81e7c8_29504cuda3std3__45__cpo5beginE,@object
	.size		_ZN39_INTERNAL_29715e01_4_k_cu_0e81e7c8_29504cuda3std3__45__cpo5beginE,(_ZN39_INTERNAL_29715e01_4_k_cu_0e81e7c8_29504cuda3std3__441_GLOBAL__N__29715e01_4_k_cu_0e81e7c8_29506ignoreE - _ZN39_INTERNAL_29715e01_4_k_cu_0e81e7c8_29504cuda3std3__45__cpo5beginE)
_ZN39_INTERNAL_29715e01_4_k_cu_0e81e7c8_29504cuda3std3__45__cpo5beginE:
	.zero		1
	.type		_ZN39_INTERNAL_29715e01_4_k_cu_0e81e7c8_29504cuda3std3__441_GLOBAL__N__29715e01_4_k_cu_0e81e7c8_29506ignoreE,@object
	.size		_ZN39_INTERNAL_29715e01_4_k_cu_0e81e7c8_29504cuda3std3__441_GLOBAL__N__29715e01_4_k_cu_0e81e7c8_29506ignoreE,(_ZN39_INTERNAL_29715e01_4_k_cu_0e81e7c8_29504cute7productE - _ZN39_INTERNAL_29715e01_4_k_cu_0e81e7c8_29504cuda3std3__441_GLOBAL__N__29715e01_4_k_cu_0e81e7c8_29506ignoreE)
_ZN39_INTERNAL_29715e01_4_k_cu_0e81e7c8_29504cuda3std3__441_GLOBAL__N__29715e01_4_k_cu_0e81e7c8_29506ignoreE:
	.zero		1
	.type		_ZN39_INTERNAL_29715e01_4_k_cu_0e81e7c8_29504cute7productE,@object
	.size		_ZN39_INTERNAL_29715e01_4_k_cu_0e81e7c8_29504cute7productE,(_ZN39_INTERNAL_29715e01_4_k_cu_0e81e7c8_29504cuda3std3__45__cpo3endE - _ZN39_INTERNAL_29715e01_4_k_cu_0e81e7c8_29504cute7productE)
_ZN39_INTERNAL_29715e01_4_k_cu_0e81e7c8_29504cute7productE:
	.zero		1
	.type		_ZN39_INTERNAL_29715e01_4_k_cu_0e81e7c8_29504cuda3std3__45__cpo3endE,@object
	.size		_ZN39_INTERNAL_29715e01_4_k_cu_0e81e7c8_29504cuda3std3__45__cpo3endE,(_ZN39_INTERNAL_29715e01_4_k_cu_0e81e7c8_29504cuda3std3__419piecewise_constructE - _ZN39_INTERNAL_29715e01_4_k_cu_0e81e7c8_29504cuda3std3__45__cpo3endE)
_ZN39_INTERNAL_29715e01_4_k_cu_0e81e7c8_29504cuda3std3__45__cpo3endE:
	.zero		1
	.type		_ZN39_INTERNAL_29715e01_4_k_cu_0e81e7c8_29504cuda3std3__419piecewise_constructE,@object
	.size		_ZN39_INTERNAL_29715e01_4_k_cu_0e81e7c8_29504cuda3std3__419piecewise_constructE,(_ZN39_INTERNAL_29715e01_4_k_cu_0e81e7c8_29504cuda3std3__45__cpo4cendE - _ZN39_INTERNAL_29715e01_4_k_cu_0e81e7c8_29504cuda3std3__419piecewise_constructE)
_ZN39_INTERNAL_29715e01_4_k_cu_0e81e7c8_29504cuda3std3__419piecewise_constructE:
	.zero		1
	.type		_ZN39_INTERNAL_29715e01_4_k_cu_0e81e7c8_29504cuda3std3__45__cpo4cendE,@object
	.size		_ZN39_INTERNAL_29715e01_4_k_cu_0e81e7c8_29504cuda3std3__45__cpo4cendE,(_ZN39_INTERNAL_29715e01_4_k_cu_0e81e7c8_29504cuda3std6ranges3__45__cpo4swapE - _ZN39_INTERNAL_29715e01_4_k_cu_0e81e7c8_29504cuda3std3__45__cpo4cendE)
_ZN39_INTERNAL_29715e01_4_k_cu_0e81e7c8_29504cuda3std3__45__cpo4cendE:
	.zero		1
	.type		_ZN39_INTERNAL_29715e01_4_k_cu_0e81e7c8_29504cuda3std6ranges3__45__cpo4swapE,@object
	.size		_ZN39_INTERNAL_29715e01_4_k_cu_0e81e7c8_29504cuda3std6ranges3__45__cpo4swapE,(.L_9 - _ZN39_INTERNAL_29715e01_4_k_cu_0e81e7c8_29504cuda3std6ranges3__45__cpo4swapE)
_ZN39_INTERNAL_29715e01_4_k_cu_0e81e7c8_29504cuda3std6ranges3__45__cpo4swapE:
	.zero		1
.L_9:


//--------------------- .nv.constant0._ZN7cutlass13device_kernelINS_4fmha6kernel28FmhaKernelTmaWarpSpecializedINS1_10collective30FmhaMainloopTmaWarpSpecializedINS_12float_e4m3_tEffN4cute5tupleIJNS7_1CILi128EEENS9_ILi256EEENS9_ILi160EEEEEENS8_IJiNS9_ILi1EEENS8_IJiiEEEEEESG_NS8_IJSE_iSF_EEENS4_12CausalFusionEJEEENS4_15FmhaFwdEpilogueIS6_fNS8_IJNS9_ILi64EEESC_SB_EEEEENS2_23IndividualTileSchedulerEJEEEEEvNT_6ParamsE --------------------------
	.section	.nv.constant0._ZN7cutlass13device_kernelINS_4fmha6kernel28FmhaKernelTmaWarpSpecializedINS1_10collective30FmhaMainloopTmaWarpSpecializedINS_12float_e4m3_tEffN4cute5tupleIJNS7_1CILi128EEENS9_ILi256EEENS9_ILi160EEEEEENS8_IJiNS9_ILi1EEENS8_IJiiEEEEEESG_NS8_IJSE_iSF_EEENS4_12CausalFusionEJEEENS4_15FmhaFwdEpilogueIS6_fNS8_IJNS9_ILi64EEESC_SB_EEEEENS2_23IndividualTileSchedulerEJEEEEEvNT_6ParamsE,"a",@progbits
	.sectionflags	@""
	.align	4
.nv.constant0._ZN7cutlass13device_kernelINS_4fmha6kernel28FmhaKernelTmaWarpSpecializedINS1_10collective30FmhaMainloopTmaWarpSpecializedINS_12float_e4m3_tEffN4cute5tupleIJNS7_1CILi128EEENS9_ILi256EEENS9_ILi160EEEEEENS8_IJiNS9_ILi1EEENS8_IJiiEEEEEESG_NS8_IJSE_iSF_EEENS4_12CausalFusionEJEEENS4_15FmhaFwdEpilogueIS6_fNS8_IJNS9_ILi64EEESC_SB_EEEEENS2_23IndividualTileSchedulerEJEEEEEvNT_6ParamsE:
	.zero		2688


//--------------------- SYMBOLS --------------------------

	.type		.nv.reservedSmem.offset0,@object
	.size		.nv.reservedSmem.offset0,0x4
	.type		__assertfail,@function
